// auto-generated by cutlass_sweep.gemm — config: {"arch": "sm_100", "cluster_m": 2, "cluster_n": 1, "dtype": "mxfp8_e4m3", "dtype_b": "mxfp8_e4m3", "layout": "nt", "stages": 0, "tile_k": 256, "tile_m": 128, "tile_n": 128}
#include "cutlass/cutlass.h"
#include "cutlass/gemm/collective/collective_builder.hpp"
#include "cutlass/gemm/device/gemm_universal_adapter.h"
#include "cutlass/gemm/kernel/gemm_universal.hpp"
#include "cutlass/epilogue/collective/collective_builder.hpp"

using ElemA = cutlass::mx_float8_t<cutlass::float_e4m3_t>;
using ElemB = cutlass::mx_float8_t<cutlass::float_e4m3_t>;
using ElemCD = cutlass::bfloat16_t;
using Acc  = float;
using TileShape    = cute::Shape<cute::_128, cute::_128, cute::_256>;
using ClusterShape = cute::Shape<cute::_2, cute::_1, cute::_1>;

using CollectiveEpilogue = typename cutlass::epilogue::collective::CollectiveBuilder<
    cutlass::arch::Sm100, cutlass::arch::OpClassTensorOp,
    TileShape, ClusterShape,
    cutlass::epilogue::collective::EpilogueTileAuto,
    Acc, Acc,
    ElemCD, cutlass::layout::RowMajor, 128 / cutlass::sizeof_bits<ElemCD>::value,
    ElemCD, cutlass::layout::RowMajor, 128 / cutlass::sizeof_bits<ElemCD>::value,
    cutlass::epilogue::collective::EpilogueScheduleAuto
  >::CollectiveOp;

using CollectiveMainloop = typename cutlass::gemm::collective::CollectiveBuilder<
    cutlass::arch::Sm100, cutlass::arch::OpClassBlockScaledTensorOp,
    ElemA, cutlass::layout::RowMajor, 32,
    ElemB, cutlass::layout::ColumnMajor, 32,
    Acc,
    TileShape, ClusterShape,
    cutlass::gemm::collective::StageCountAutoCarveout<static_cast<int>(sizeof(typename CollectiveEpilogue::SharedStorage))>,
    cutlass::gemm::collective::KernelScheduleAuto
  >::CollectiveOp;

using GemmKernel = cutlass::gemm::kernel::GemmUniversal<
    cute::Shape<int,int,int,int>,
    CollectiveMainloop,
    CollectiveEpilogue
>;
using Gemm = cutlass::gemm::device::GemmUniversalAdapter<GemmKernel>;

// Force the device kernel symbol into the cubin without needing a host main.
auto* _anchor = &cutlass::device_kernel<GemmKernel>;


// ===== COMPILED SASS (sm_100a) =====

	.target	sm_100a

	.elftype	@"ET_EXEC"


//--------------------- .note.nv.tkinfo           --------------------------
	.section	.note.nv.tkinfo,"",@"SHT_NOTE"
	.sectionflags	@"SHF_NOTE_NV_TKINFO"
	.tkinfo
        /*0018*/ 	.word	0x00000002
        /*0030*/ 	.string	""
        /*0030*/ 	.string	"ptxas"
        /*0030*/ 	.string	"Cuda compilation tools, release 13.0, V13.0.88"
        /*0030*/ 	.string	"Build cuda_13.0.r13.0/compiler.36424714_0"
        /*0030*/ 	.string	"-arch sm_100a -m 64 "



//--------------------- .note.nv.cuinfo           --------------------------
	.section	.note.nv.cuinfo,"",@"SHT_NOTE"
	.sectionflags	@"SHF_NOTE_NV_CUINFO"
        /*0018*/ 	.short	0x0002
        /*001a*/ 	.short	0x0064
        /*001c*/ 	.short	0x0082
	.zero		2


//--------------------- .nv.info                  --------------------------
	.section	.nv.info,"",@"SHT_CUDA_INFO"
	.align	4


	//----- nvinfo : EIATTR_REGCOUNT
	.align		4
        /*0000*/ 	.byte	0x04, 0x2f
        /*0002*/ 	.short	(.L_19 - .L_18)
	.align		4
.L_18:
        /*0004*/ 	.word	index@(_ZN7cutlass13device_kernelINS_4gemm6kernel13GemmUniversalIN4cute5tupleIJiiiiEEENS1_10collective13CollectiveMmaINS1_46MainloopSm100TmaUmmaWarpSpecializedBlockScaledILi3ELi2ELi2ENS5_IJNS4_1CILi2EEENSA_ILi1EEESC_EEEEENS5_IJNSA_ILi128EEESF_NSA_ILi256EEEEEENS5_IJNS_12float_e4m3_tENS_13float_ue8m0_tEEEENS5_IJNS5_IJlSC_lEEENS4_6LayoutINS5_IJNS5_IJNS5_IJNSA_ILi32EEENSA_ILi4EEEEEEiEEESQ_NS5_IJSC_iEEEEEENS5_IJNS5_IJNS5_IJNSA_ILi16EEESO_EEEiEEENS5_IJNS5_IJNSA_ILi0EEESC_EEENSA_ILi512EEEEEENS5_IJSW_iEEEEEEEEEEESK_S13_NS4_8TiledMMAINS4_8MMA_AtomIJNS4_21SM100_MMA_MXF8F6F4_SSISI_SI_fSJ_Li128ELi128ELNS4_4UMMA5MajorE0ELS18_0ELNS17_7ScaleInE0ELS19_0EEEEEENSM_INS5_IJSC_SC_SC_EEENS5_IJSW_SW_SW_EEEEENS5_IJNS4_10UnderscoreES1F_S1F_EEEEENS5_IJNS4_13SM90_TMA_LOADES1I_EEENS5_IJNS4_14ComposedLayoutINS4_7SwizzleILi3ELi4ELi3EEENS4_18smem_ptr_flag_bitsILi8EEENSM_INS5_IJNSA_ILi8EEESF_EEENS5_IJSF_SC_EEEEEEENSM_INS5_IJNS5_IJNS5_IJSP_SC_EEENS5_IJSN_SC_EEEEEESC_NS5_IJSO_SB_EEEEEENS5_IJNS5_IJNS5_IJSU_SY_EEESX_EEESW_NS5_IJSC_SY_EEEEEEEEEEEvNS4_8identityENS5_IJNS4_23SM90_TMA_LOAD_MULTICASTES26_EEES24_vS25_EENS_8epilogue10collective18CollectiveEpilogueINS29_23Sm100TmaWarpSpecializedILi4ELi2ELi16ELb1ELb0EEEJNS5_IJNSA_ILi64EEESF_SG_EEENS5_IJNSM_IS2E_SC_EENSM_INS5_IJST_SB_EEENS5_IJSC_S2E_EEEEEEEENS_10bfloat16_tESL_S2L_SL_NS29_6fusion15FusionCallbacksIS2D_NS2M_17LinearCombinationIS2L_fS2L_fLNS_15FloatRoundStyleE2EEES2F_S2K_JEEENS4_5SM1004TMEM4LOAD26SM100_TMEM_LOAD_32dp32b16xES1I_NS1K_INS1L_ILi1ELi4ELi3EEENS1N_ILi16EEENSM_INS5_IJS1P_ST_EEENS5_IJST_SC_EEEEEEENS4_39AutoVectorizingCopyWithAssumedAlignmentILi128EEENS4_14SM90_TMA_STOREES31_S33_S33_EEEvvEEEEvNT_6ParamsE)
        /*0008*/ 	.word	0x0000007b


	//----- nvinfo : EIATTR_FRAME_SIZE
	.align		4
.L_19:
        /*000c*/ 	.byte	0x04, 0x11
        /*000e*/ 	.short	(.L_21 - .L_20)
	.align		4
.L_20:
        /*0010*/ 	.word	index@($__internal_2_$__cuda_sm10x_tcgen05_guardrail_trap_unallocated_columns_being_dealloced)
        /*0014*/ 	.word	0x00000000


	//----- nvinfo : EIATTR_FRAME_SIZE
	.align		4
.L_21:
        /*0018*/ 	.byte	0x04, 0x11
        /*001a*/ 	.short	(.L_23 - .L_22)
	.align		4
.L_22:
        /*001c*/ 	.word	index@($__internal_1_$__cuda_sm10x_tcgen05_guardrail_trap_phase_invalid_during_alloc)
        /*0020*/ 	.word	0x00000000


	//----- nvinfo : EIATTR_FRAME_SIZE
	.align		4
.L_23:
        /*0024*/ 	.byte	0x04, 0x11
        /*0026*/ 	.short	(.L_25 - .L_24)
	.align		4
.L_24:
        /*0028*/ 	.word	index@($__internal_0_$__cuda_sm10x_tcgen05_guardrail_trap_col_being_dealloced_not_returned_by_alloc)
        /*002c*/ 	.word	0x00000000


	//----- nvinfo : EIATTR_FRAME_SIZE
	.align		4
.L_25:
        /*0030*/ 	.byte	0x04, 0x11
        /*0032*/ 	.short	(.L_27 - .L_26)
	.align		4
.L_26:
        /*0034*/ 	.word	index@(_ZN7cutlass13device_kernelINS_4gemm6kernel13GemmUniversalIN4cute5tupleIJiiiiEEENS1_10collective13CollectiveMmaINS1_46MainloopSm100TmaUmmaWarpSpecializedBlockScaledILi3ELi2ELi2ENS5_IJNS4_1CILi2EEENSA_ILi1EEESC_EEEEENS5_IJNSA_ILi128EEESF_NSA_ILi256EEEEEENS5_IJNS_12float_e4m3_tENS_13float_ue8m0_tEEEENS5_IJNS5_IJlSC_lEEENS4_6LayoutINS5_IJNS5_IJNS5_IJNSA_ILi32EEENSA_ILi4EEEEEEiEEESQ_NS5_IJSC_iEEEEEENS5_IJNS5_IJNS5_IJNSA_ILi16EEESO_EEEiEEENS5_IJNS5_IJNSA_ILi0EEESC_EEENSA_ILi512EEEEEENS5_IJSW_iEEEEEEEEEEESK_S13_NS4_8TiledMMAINS4_8MMA_AtomIJNS4_21SM100_MMA_MXF8F6F4_SSISI_SI_fSJ_Li128ELi128ELNS4_4UMMA5MajorE0ELS18_0ELNS17_7ScaleInE0ELS19_0EEEEEENSM_INS5_IJSC_SC_SC_EEENS5_IJSW_SW_SW_EEEEENS5_IJNS4_10UnderscoreES1F_S1F_EEEEENS5_IJNS4_13SM90_TMA_LOADES1I_EEENS5_IJNS4_14ComposedLayoutINS4_7SwizzleILi3ELi4ELi3EEENS4_18smem_ptr_flag_bitsILi8EEENSM_INS5_IJNSA_ILi8EEESF_EEENS5_IJSF_SC_EEEEEEENSM_INS5_IJNS5_IJNS5_IJSP_SC_EEENS5_IJSN_SC_EEEEEESC_NS5_IJSO_SB_EEEEEENS5_IJNS5_IJNS5_IJSU_SY_EEESX_EEESW_NS5_IJSC_SY_EEEEEEEEEEEvNS4_8identityENS5_IJNS4_23SM90_TMA_LOAD_MULTICASTES26_EEES24_vS25_EENS_8epilogue10collective18CollectiveEpilogueINS29_23Sm100TmaWarpSpecializedILi4ELi2ELi16ELb1ELb0EEEJNS5_IJNSA_ILi64EEESF_SG_EEENS5_IJNSM_IS2E_SC_EENSM_INS5_IJST_SB_EEENS5_IJSC_S2E_EEEEEEEENS_10bfloat16_tESL_S2L_SL_NS29_6fusion15FusionCallbacksIS2D_NS2M_17LinearCombinationIS2L_fS2L_fLNS_15FloatRoundStyleE2EEES2F_S2K_JEEENS4_5SM1004TMEM4LOAD26SM100_TMEM_LOAD_32dp32b16xES1I_NS1K_INS1L_ILi1ELi4ELi3EEENS1N_ILi16EEENSM_INS5_IJS1P_ST_EEENS5_IJST_SC_EEEEEEENS4_39AutoVectorizingCopyWithAssumedAlignmentILi128EEENS4_14SM90_TMA_STOREES31_S33_S33_EEEvvEEEEvNT_6ParamsE)
        /*0038*/ 	.word	0x00000000


	//----- nvinfo : EIATTR_MIN_STACK_SIZE
	.align		4
.L_27:
        /*003c*/ 	.byte	0x04, 0x12
        /*003e*/ 	.short	(.L_29 - .L_28)
	.align		4
.L_28:
        /*0040*/ 	.word	index@(_ZN7cutlass13device_kernelINS_4gemm6kernel13GemmUniversalIN4cute5tupleIJiiiiEEENS1_10collective13CollectiveMmaINS1_46MainloopSm100TmaUmmaWarpSpecializedBlockScaledILi3ELi2ELi2ENS5_IJNS4_1CILi2EEENSA_ILi1EEESC_EEEEENS5_IJNSA_ILi128EEESF_NSA_ILi256EEEEEENS5_IJNS_12float_e4m3_tENS_13float_ue8m0_tEEEENS5_IJNS5_IJlSC_lEEENS4_6LayoutINS5_IJNS5_IJNS5_IJNSA_ILi32EEENSA_ILi4EEEEEEiEEESQ_NS5_IJSC_iEEEEEENS5_IJNS5_IJNS5_IJNSA_ILi16EEESO_EEEiEEENS5_IJNS5_IJNSA_ILi0EEESC_EEENSA_ILi512EEEEEENS5_IJSW_iEEEEEEEEEEESK_S13_NS4_8TiledMMAINS4_8MMA_AtomIJNS4_21SM100_MMA_MXF8F6F4_SSISI_SI_fSJ_Li128ELi128ELNS4_4UMMA5MajorE0ELS18_0ELNS17_7ScaleInE0ELS19_0EEEEEENSM_INS5_IJSC_SC_SC_EEENS5_IJSW_SW_SW_EEEEENS5_IJNS4_10UnderscoreES1F_S1F_EEEEENS5_IJNS4_13SM90_TMA_LOADES1I_EEENS5_IJNS4_14ComposedLayoutINS4_7SwizzleILi3ELi4ELi3EEENS4_18smem_ptr_flag_bitsILi8EEENSM_INS5_IJNSA_ILi8EEESF_EEENS5_IJSF_SC_EEEEEEENSM_INS5_IJNS5_IJNS5_IJSP_SC_EEENS5_IJSN_SC_EEEEEESC_NS5_IJSO_SB_EEEEEENS5_IJNS5_IJNS5_IJSU_SY_EEESX_EEESW_NS5_IJSC_SY_EEEEEEEEEEEvNS4_8identityENS5_IJNS4_23SM90_TMA_LOAD_MULTICASTES26_EEES24_vS25_EENS_8epilogue10collective18CollectiveEpilogueINS29_23Sm100TmaWarpSpecializedILi4ELi2ELi16ELb1ELb0EEEJNS5_IJNSA_ILi64EEESF_SG_EEENS5_IJNSM_IS2E_SC_EENSM_INS5_IJST_SB_EEENS5_IJSC_S2E_EEEEEEEENS_10bfloat16_tESL_S2L_SL_NS29_6fusion15FusionCallbacksIS2D_NS2M_17LinearCombinationIS2L_fS2L_fLNS_15FloatRoundStyleE2EEES2F_S2K_JEEENS4_5SM1004TMEM4LOAD26SM100_TMEM_LOAD_32dp32b16xES1I_NS1K_INS1L_ILi1ELi4ELi3EEENS1N_ILi16EEENSM_INS5_IJS1P_ST_EEENS5_IJST_SC_EEEEEEENS4_39AutoVectorizingCopyWithAssumedAlignmentILi128EEENS4_14SM90_TMA_STOREES31_S33_S33_EEEvvEEEEvNT_6ParamsE)
        /*0044*/ 	.word	0x00000000
.L_29:


//--------------------- .nv.compat                --------------------------
	.section	.nv.compat,"",@"SHT_CUDA_COMPAT_INFO"
	.align	4
        /*0000*/ 	.byte	0x02, 0x09, 0x01, 0x00, 0x02, 0x02, 0x02, 0x00, 0x02, 0x05, 0x05, 0x00, 0x03, 0x07, 0x01, 0x01
        /*0010*/ 	.byte	0x02, 0x03, 0x01, 0x00, 0x02, 0x06, 0x01, 0x00, 0x04, 0x0b, 0x08, 0x00, 0x09, 0x00, 0x00, 0x00
        /*0020*/ 	.byte	0x00, 0x00, 0x00, 0x00


//--------------------- .nv.info._ZN7cutlass13device_kernelINS_4gemm6kernel13GemmUniversalIN4cute5tupleIJiiiiEEENS1_10collective13CollectiveMmaINS1_46MainloopSm100TmaUmmaWarpSpecializedBlockScaledILi3ELi2ELi2ENS5_IJNS4_1CILi2EEENSA_ILi1EEESC_EEEEENS5_IJNSA_ILi128EEESF_NSA_ILi256EEEEEENS5_IJNS_12float_e4m3_tENS_13float_ue8m0_tEEEENS5_IJNS5_IJlSC_lEEENS4_6LayoutINS5_IJNS5_IJNS5_IJNSA_ILi32EEENSA_ILi4EEEEEEiEEESQ_NS5_IJSC_iEEEEEENS5_IJNS5_IJNS5_IJNSA_ILi16EEESO_EEEiEEENS5_IJNS5_IJNSA_ILi0EEESC_EEENSA_ILi512EEEEEENS5_IJSW_iEEEEEEEEEEESK_S13_NS4_8TiledMMAINS4_8MMA_AtomIJNS4_21SM100_MMA_MXF8F6F4_SSISI_SI_fSJ_Li128ELi128ELNS4_4UMMA5MajorE0ELS18_0ELNS17_7ScaleInE0ELS19_0EEEEEENSM_INS5_IJSC_SC_SC_EEENS5_IJSW_SW_SW_EEEEENS5_IJNS4_10UnderscoreES1F_S1F_EEEEENS5_IJNS4_13SM90_TMA_LOADES1I_EEENS5_IJNS4_14ComposedLayoutINS4_7SwizzleILi3ELi4ELi3EEENS4_18smem_ptr_flag_bitsILi8EEENSM_INS5_IJNSA_ILi8EEESF_EEENS5_IJSF_SC_EEEEEEENSM_INS5_IJNS5_IJNS5_IJSP_SC_EEENS5_IJSN_SC_EEEEEESC_NS5_IJSO_SB_EEEEEENS5_IJNS5_IJNS5_IJSU_SY_EEESX_EEESW_NS5_IJSC_SY_EEEEEEEEEEEvNS4_8identityENS5_IJNS4_23SM90_TMA_LOAD_MULTICASTES26_EEES24_vS25_EENS_8epilogue10collective18CollectiveEpilogueINS29_23Sm100TmaWarpSpecializedILi4ELi2ELi16ELb1ELb0EEEJNS5_IJNSA_ILi64EEESF_SG_EEENS5_IJNSM_IS2E_SC_EENSM_INS5_IJST_SB_EEENS5_IJSC_S2E_EEEEEEEENS_10bfloat16_tESL_S2L_SL_NS29_6fusion15FusionCallbacksIS2D_NS2M_17LinearCombinationIS2L_fS2L_fLNS_15FloatRoundStyleE2EEES2F_S2K_JEEENS4_5SM1004TMEM4LOAD26SM100_TMEM_LOAD_32dp32b16xES1I_NS1K_INS1L_ILi1ELi4ELi3EEENS1N_ILi16EEENSM_INS5_IJS1P_ST_EEENS5_IJST_SC_EEEEEEENS4_39AutoVectorizingCopyWithAssumedAlignmentILi128EEENS4_14SM90_TMA_STOREES31_S33_S33_EEEvvEEEEvNT_6ParamsE --------------------------
	.section	.nv.info._ZN7cutlass13device_kernelINS_4gemm6kernel13GemmUniversalIN4cute5tupleIJiiiiEEENS1_10collective13CollectiveMmaINS1_46MainloopSm100TmaUmmaWarpSpecializedBlockScaledILi3ELi2ELi2ENS5_IJNS4_1CILi2EEENSA_ILi1EEESC_EEEEENS5_IJNSA_ILi128EEESF_NSA_ILi256EEEEEENS5_IJNS_12float_e4m3_tENS_13float_ue8m0_tEEEENS5_IJNS5_IJlSC_lEEENS4_6LayoutINS5_IJNS5_IJNS5_IJNSA_ILi32EEENSA_ILi4EEEEEEiEEESQ_NS5_IJSC_iEEEEEENS5_IJNS5_IJNS5_IJNSA_ILi16EEESO_EEEiEEENS5_IJNS5_IJNSA_ILi0EEESC_EEENSA_ILi512EEEEEENS5_IJSW_iEEEEEEEEEEESK_S13_NS4_8TiledMMAINS4_8MMA_AtomIJNS4_21SM100_MMA_MXF8F6F4_SSISI_SI_fSJ_Li128ELi128ELNS4_4UMMA5MajorE0ELS18_0ELNS17_7ScaleInE0ELS19_0EEEEEENSM_INS5_IJSC_SC_SC_EEENS5_IJSW_SW_SW_EEEEENS5_IJNS4_10UnderscoreES1F_S1F_EEEEENS5_IJNS4_13SM90_TMA_LOADES1I_EEENS5_IJNS4_14ComposedLayoutINS4_7SwizzleILi3ELi4ELi3EEENS4_18smem_ptr_flag_bitsILi8EEENSM_INS5_IJNSA_ILi8EEESF_EEENS5_IJSF_SC_EEEEEEENSM_INS5_IJNS5_IJNS5_IJSP_SC_EEENS5_IJSN_SC_EEEEEESC_NS5_IJSO_SB_EEEEEENS5_IJNS5_IJNS5_IJSU_SY_EEESX_EEESW_NS5_IJSC_SY_EEEEEEEEEEEvNS4_8identityENS5_IJNS4_23SM90_TMA_LOAD_MULTICASTES26_EEES24_vS25_EENS_8epilogue10collective18CollectiveEpilogueINS29_23Sm100TmaWarpSpecializedILi4ELi2ELi16ELb1ELb0EEEJNS5_IJNSA_ILi64EEESF_SG_EEENS5_IJNSM_IS2E_SC_EENSM_INS5_IJST_SB_EEENS5_IJSC_S2E_EEEEEEEENS_10bfloat16_tESL_S2L_SL_NS29_6fusion15FusionCallbacksIS2D_NS2M_17LinearCombinationIS2L_fS2L_fLNS_15FloatRoundStyleE2EEES2F_S2K_JEEENS4_5SM1004TMEM4LOAD26SM100_TMEM_LOAD_32dp32b16xES1I_NS1K_INS1L_ILi1ELi4ELi3EEENS1N_ILi16EEENSM_INS5_IJS1P_ST_EEENS5_IJST_SC_EEEEEEENS4_39AutoVectorizingCopyWithAssumedAlignmentILi128EEENS4_14SM90_TMA_STOREES31_S33_S33_EEEvvEEEEvNT_6ParamsE,"",@"SHT_CUDA_INFO"
	.sectionflags	@""
	.align	4


	//----- nvinfo : EIATTR_CUDA_API_VERSION
	.align		4
        /*0000*/ 	.byte	0x04, 0x37
        /*0002*/ 	.short	(.L_31 - .L_30)
.L_30:
        /*0004*/ 	.word	0x00000082


	//----- nvinfo : EIATTR_KPARAM_INFO
	.align		4
.L_31:
        /*0008*/ 	.byte	0x04, 0x17
        /*000a*/ 	.short	(.L_33 - .L_32)
.L_32:
        /*000c*/ 	.word	0x00000000
        /*0010*/ 	.short	0x0000
        /*0012*/ 	.short	0x0000
        /*0014*/ 	.byte	0x00, 0xf0, 0x01, 0x30


	//----- nvinfo : EIATTR_AT_ENTRY_FRAGMENTS
	.align		4
.L_33:
        /*0018*/ 	.byte	0x04, 0x4f
        /*001a*/ 	.short	(.L_35 - .L_34)


	//   ....[0]....
.L_34:
        /*001c*/ 	.word	0x00000006


	//----- nvinfo : EIATTR_RESERVED_SMEM_USED
	.align		4
.L_35:
        /*0020*/ 	.byte	0x01, 0x41
	.zero		2


	//----- nvinfo : EIATTR_SPARSE_MMA_MASK
	.align		4
        /*0024*/ 	.byte	0x03, 0x50
        /*0026*/ 	.short	0x0000


	//----- nvinfo : EIATTR_TCGEN05_1CTA_USED
	.align		4
        /*0028*/ 	.byte	0x01, 0x51
	.zero		2


	//----- nvinfo : EIATTR_MAXREG_COUNT
	.align		4
        /*002c*/ 	.byte	0x03, 0x1b
        /*002e*/ 	.short	0x00ff


	//----- nvinfo : EIATTR_NUM_BARRIERS
	.align		4
        /*0030*/ 	.byte	0x02, 0x4c
        /*0032*/ 	.byte	0x07
	.zero		1


	//----- nvinfo : EIATTR_EXTERNS
	.align		4
        /*0034*/ 	.byte	0x04, 0x0f
        /*0036*/ 	.short	(.L_37 - .L_36)


	//   ....[0]....
	.align		4
.L_36:
        /*0038*/ 	.word	index@(__assertfail)


	//----- nvinfo : EIATTR_MERCURY_ISA_VERSION
	.align		4
.L_37:
        /*003c*/ 	.byte	0x03, 0x5f
        /*003e*/ 	.short	0x0101


	//----- nvinfo : EIATTR_INT_WARP_WIDE_INSTR_OFFSETS
	.align		4
        /*0040*/ 	.byte	0x04, 0x31
        /*0042*/ 	.short	(.L_39 - .L_38)


	//   ....[0]....
.L_38:
        /*0044*/ 	.word	0x00002580


	//   ....[1]....
        /*0048*/ 	.word	0x000046e0


	//   ....[2]....
        /*004c*/ 	.word	0x00004710


	//   ....[3]....
        /*0050*/ 	.word	0x00004730


	//   ....[4]....
        /*0054*/ 	.word	0x00005040


	//   ....[5]....
        /*0058*/ 	.word	0x00005060


	//   ....[6]....
        /*005c*/ 	.word	0x000050d0


	//   ....[7]....
        /*0060*/ 	.word	0x000051f0


	//   ....[8]....
        /*0064*/ 	.word	0x00005210


	//   ....[9]....
        /*0068*/ 	.word	0x000052d0


	//   ....[10]....
        /*006c*/ 	.word	0x000053d0


	//   ....[11]....
        /*0070*/ 	.word	0x00005410


	//   ....[12]....
        /*0074*/ 	.word	0x000054b0


	//   ....[13]....
        /*0078*/ 	.word	0x000055b0


	//   ....[14]....
        /*007c*/ 	.word	0x000055d0


	//   ....[15]....
        /*0080*/ 	.word	0x000056a0


	//   ....[16]....
        /*0084*/ 	.word	0x000057a0


	//   ....[17]....
        /*0088*/ 	.word	0x000057e0


	//   ....[18]....
        /*008c*/ 	.word	0x000058a0


	//   ....[19]....
        /*0090*/ 	.word	0x00005980


	//   ....[20]....
        /*0094*/ 	.word	0x000059a0


	//   ....[21]....
        /*0098*/ 	.word	0x00005a60


	//   ....[22]....
        /*009c*/ 	.word	0x00005b60


	//   ....[23]....
        /*00a0*/ 	.word	0x00005bd0


	//   ....[24]....
        /*00a4*/ 	.word	0x00005ca0


	//   ....[25]....
        /*00a8*/ 	.word	0x00005e30


	//   ....[26]....
        /*00ac*/ 	.word	0x00005e40


	//   ....[27]....
        /*00b0*/ 	.word	0x00005f40


	//----- nvinfo : EIATTR_COOP_GROUP_MASK_REGIDS
	.align		4
.L_39:
        /*00b4*/ 	.byte	0x04, 0x29
        /*00b6*/ 	.short	(.L_41 - .L_40)


	//   ....[0]....
.L_40:
        /*00b8*/ 	.word	0xffffffff


	//   ....[1]....
        /*00bc*/ 	.word	0xffffffff


	//   ....[2]....
        /*00c0*/ 	.word	0xffffffff


	//   ....[3]....
        /*00c4*/ 	.word	0xffffffff


	//   ....[4]....
        /*00c8*/ 	.word	0xffffffff


	//   ....[5]....
        /*00cc*/ 	.word	0xffffffff


	//   ....[6]....
        /*00d0*/ 	.word	0xffffffff


	//   ....[7]....
        /*00d4*/ 	.word	0xffffffff


	//   ....[8]....
        /*00d8*/ 	.word	0xffffffff


	//   ....[9]....
        /*00dc*/ 	.word	0xffffffff


	//   ....[10]....
        /*00e0*/ 	.word	0xffffffff


	//   ....[11]....
        /*00e4*/ 	.word	0xffffffff


	//   ....[12]....
        /*00e8*/ 	.word	0xffffffff


	//   ....[13]....
        /*00ec*/ 	.word	0xffffffff


	//----- nvinfo : EIATTR_COOP_GROUP_INSTR_OFFSETS
	.align		4
.L_41:
        /*00f0*/ 	.byte	0x04, 0x28
        /*00f2*/ 	.short	(.L_43 - .L_42)


	//   ....[0]....
.L_42:
        /*00f4*/ 	.word	0x00000090


	//   ....[1]....
        /*00f8*/ 	.word	0x00000530


	//   ....[2]....
        /*00fc*/ 	.word	0x000006b0


	//   ....[3]....
        /*0100*/ 	.word	0x00000850


	//   ....[4]....
        /*0104*/ 	.word	0x00000950


	//   ....[5]....
        /*0108*/ 	.word	0x00000ac0


	//   ....[6]....
        /*010c*/ 	.word	0x00000c20


	//   ....[7]....
        /*0110*/ 	.word	0x00000dd0


	//   ....[8]....
        /*0114*/ 	.word	0x00002460


	//   ....[9]....
        /*0118*/ 	.word	0x000031d0


	//   ....[10]....
        /*011c*/ 	.word	0x000033e0


	//   ....[11]....
        /*0120*/ 	.word	0x00003410


	//   ....[12]....
        /*0124*/ 	.word	0x000045c0


	//   ....[13]....
        /*0128*/ 	.word	0x000047f0


	//----- nvinfo : EIATTR_VRC_CTA_INIT_COUNT
	.align		4
.L_43:
        /*012c*/ 	.byte	0x02, 0x4a
        /*012e*/ 	.byte	0x80
	.zero		1


	//----- nvinfo : EIATTR_SYSCALL_OFFSETS
	.align		4
        /*0130*/ 	.byte	0x04, 0x46
        /*0132*/ 	.short	(.L_45 - .L_44)


	//   ....[0]....
.L_44:
        /*0134*/ 	.word	0x00006a60


	//   ....[1]....
        /*0138*/ 	.word	0x00006b50


	//   ....[2]....
        /*013c*/ 	.word	0x00007440


	//   ....[3]....
        /*0140*/ 	.word	0x000075b0


	//   ....[4]....
        /*0144*/ 	.word	0x000082d0


	//   ....[5]....
        /*0148*/ 	.word	0x00008440


	//   ....[6]....
        /*014c*/ 	.word	0x00009150


	//   ....[7]....
        /*0150*/ 	.word	0x000092c0


	//   ....[8]....
        /*0154*/ 	.word	0x0000a000


	//   ....[9]....
        /*0158*/ 	.word	0x0000a170


	//   ....[10]....
        /*015c*/ 	.word	0x0000aed0


	//   ....[11]....
        /*0160*/ 	.word	0x0000b040


	//   ....[12]....
        /*0164*/ 	.word	0x0000bda0


	//   ....[13]....
        /*0168*/ 	.word	0x0000bf10


	//   ....[14]....
        /*016c*/ 	.word	0x0000cc70


	//   ....[15]....
        /*0170*/ 	.word	0x0000cde0


	//   ....[16]....
        /*0174*/ 	.word	0x0000dad0


	//   ....[17]....
        /*0178*/ 	.word	0x0000dc40


	//----- nvinfo : EIATTR_MBARRIER_INSTR_OFFSETS
	.align		4
.L_45:
        /*017c*/ 	.byte	0x04, 0x39
        /*017e*/ 	.short	(.L_47 - .L_46)


	//   ....[0]....
.L_46:
        /*0180*/ 	.word	0x00000640
        /*0184*/ 	.word	0x000000ff
        /*0188*/ 	.word	0x00000000
        /*018c*/ 	.short	0x0100
        /*018e*/ 	.byte	0x04
	.zero		1


	//   ....[1]....
        /*0190*/ 	.word	0x00000650
        /*0194*/ 	.word	0x000000ff
        /*0198*/ 	.word	0x00000018
        /*019c*/ 	.short	0x0100
        /*019e*/ 	.byte	0x04
	.zero		1


	//   ....[2]....
        /*01a0*/ 	.word	0x00000660
        /*01a4*/ 	.word	0x000000ff
        /*01a8*/ 	.word	0x00000008
        /*01ac*/ 	.short	0x0100
        /*01ae*/ 	.byte	0x04
	.zero		1


	//   ....[3]....
        /*01b0*/ 	.word	0x00000670
        /*01b4*/ 	.word	0x000000ff
        /*01b8*/ 	.word	0x00000020
        /*01bc*/ 	.short	0x0100
        /*01be*/ 	.byte	0x04
	.zero		1


	//   ....[4]....
        /*01c0*/ 	.word	0x00000680
        /*01c4*/ 	.word	0x000000ff
        /*01c8*/ 	.word	0x00000010
        /*01cc*/ 	.short	0x0100
        /*01ce*/ 	.byte	0x04
	.zero		1


	//   ....[5]....
        /*01d0*/ 	.word	0x00000690
        /*01d4*/ 	.word	0x000000ff
        /*01d8*/ 	.word	0x00000028
        /*01dc*/ 	.short	0x0100
        /*01de*/ 	.byte	0x04
	.zero		1


	//   ....[6]....
        /*01e0*/ 	.word	0x000007c0
        /*01e4*/ 	.word	0x000000ff
        /*01e8*/ 	.word	0x00000030
        /*01ec*/ 	.short	0x0100
        /*01ee*/ 	.byte	0x04
	.zero		1


	//   ....[7]....
        /*01f0*/ 	.word	0x000007d0
        /*01f4*/ 	.word	0x000000ff
        /*01f8*/ 	.word	0x00000050
        /*01fc*/ 	.short	0x0100
        /*01fe*/ 	.byte	0x04
	.zero		1


	//   ....[8]....
        /*0200*/ 	.word	0x000007e0
        /*0204*/ 	.word	0x000000ff
        /*0208*/ 	.word	0x00000038
        /*020c*/ 	.short	0x0100
        /*020e*/ 	.byte	0x04
	.zero		1


	//   ....[9]....
        /*0210*/ 	.word	0x000007f0
        /*0214*/ 	.word	0x000000ff
        /*0218*/ 	.word	0x00000058
        /*021c*/ 	.short	0x0100
        /*021e*/ 	.byte	0x04
	.zero		1


	//   ....[10]....
        /*0220*/ 	.word	0x00000800
        /*0224*/ 	.word	0x000000ff
        /*0228*/ 	.word	0x00000040
        /*022c*/ 	.short	0x0100
        /*022e*/ 	.byte	0x04
	.zero		1


	//   ....[11]....
        /*0230*/ 	.word	0x00000810
        /*0234*/ 	.word	0x000000ff
        /*0238*/ 	.word	0x00000060
        /*023c*/ 	.short	0x0100
        /*023e*/ 	.byte	0x04
	.zero		1


	//   ....[12]....
        /*0240*/ 	.word	0x00000820
        /*0244*/ 	.word	0x000000ff
        /*0248*/ 	.word	0x00000048
        /*024c*/ 	.short	0x0100
        /*024e*/ 	.byte	0x04
	.zero		1


	//   ....[13]....
        /*0250*/ 	.word	0x00000830
        /*0254*/ 	.word	0x000000ff
        /*0258*/ 	.word	0x00000068
        /*025c*/ 	.short	0x0100
        /*025e*/ 	.byte	0x04
	.zero		1


	//   ....[14]....
        /*0260*/ 	.word	0x00000920
        /*0264*/ 	.word	0x000000ff
        /*0268*/ 	.word	0x00000070
        /*026c*/ 	.short	0x0100
        /*026e*/ 	.byte	0x06
	.zero		1


	//   ....[15]....
        /*0270*/ 	.word	0x00000930
        /*0274*/ 	.word	0x000000ff
        /*0278*/ 	.word	0x00000078
        /*027c*/ 	.short	0x0100
        /*027e*/ 	.byte	0x06
	.zero		1


	//   ....[16]....
        /*0280*/ 	.word	0x00000a70
        /*0284*/ 	.word	0x000000ff
        /*0288*/ 	.word	0x00000080
        /*028c*/ 	.short	0x0100
        /*028e*/ 	.byte	0x06
	.zero		1


	//   ....[17]....
        /*0290*/ 	.word	0x00000a80
        /*0294*/ 	.word	0x000000ff
        /*0298*/ 	.word	0x00000090
        /*029c*/ 	.short	0x0100
        /*029e*/ 	.byte	0x06
	.zero		1


	//   ....[18]....
        /*02a0*/ 	.word	0x00000a90
        /*02a4*/ 	.word	0x000000ff
        /*02a8*/ 	.word	0x00000088
        /*02ac*/ 	.short	0x0100
        /*02ae*/ 	.byte	0x06
	.zero		1


	//   ....[19]....
        /*02b0*/ 	.word	0x00000aa0
        /*02b4*/ 	.word	0x000000ff
        /*02b8*/ 	.word	0x00000098
        /*02bc*/ 	.short	0x0100
        /*02be*/ 	.byte	0x06
	.zero		1


	//   ....[20]....
        /*02c0*/ 	.word	0x00000bd0
        /*02c4*/ 	.word	0x000000ff
        /*02c8*/ 	.word	0x000000a0
        /*02cc*/ 	.short	0x0100
        /*02ce*/ 	.byte	0x04
	.zero		1


	//   ....[21]....
        /*02d0*/ 	.word	0x00000be0
        /*02d4*/ 	.word	0x000000ff
        /*02d8*/ 	.word	0x000000b0
        /*02dc*/ 	.short	0x0100
        /*02de*/ 	.byte	0x04
	.zero		1


	//   ....[22]....
        /*02e0*/ 	.word	0x00000bf0
        /*02e4*/ 	.word	0x000000ff
        /*02e8*/ 	.word	0x000000a8
        /*02ec*/ 	.short	0x0100
        /*02ee*/ 	.byte	0x04
	.zero		1


	//   ....[23]....
        /*02f0*/ 	.word	0x00000c00
        /*02f4*/ 	.word	0x000000ff
        /*02f8*/ 	.word	0x000000b8
        /*02fc*/ 	.short	0x0100
        /*02fe*/ 	.byte	0x04
	.zero		1


	//   ....[24]....
        /*0300*/ 	.word	0x00000cf0
        /*0304*/ 	.word	0x000000ff
        /*0308*/ 	.word	0x000000c0
        /*030c*/ 	.short	0x0100
        /*030e*/ 	.byte	0x04
	.zero		1


	//   ....[25]....
        /*0310*/ 	.word	0x00000d00
        /*0314*/ 	.word	0x000000ff
        /*0318*/ 	.word	0x000000d0
        /*031c*/ 	.short	0x0100
        /*031e*/ 	.byte	0x04
	.zero		1


	//   ....[26]....
        /*0320*/ 	.word	0x00000d10
        /*0324*/ 	.word	0x000000ff
        /*0328*/ 	.word	0x000000c8
        /*032c*/ 	.short	0x0100
        /*032e*/ 	.byte	0x04
	.zero		1


	//   ....[27]....
        /*0330*/ 	.word	0x00000d20
        /*0334*/ 	.word	0x000000ff
        /*0338*/ 	.word	0x000000d8
        /*033c*/ 	.short	0x0100
        /*033e*/ 	.byte	0x04
	.zero		1


	//   ....[28]....
        /*0340*/ 	.word	0x00001860
        /*0344*/ 	.word	0x00000002
        /*0348*/ 	.word	0x000000d0
        /*034c*/ 	.short	0x010a
        /*034e*/ 	.byte	0xff
	.zero		1


	//   ....[29]....
        /*0350*/ 	.word	0x00001890
        /*0354*/ 	.word	0x00000002
        /*0358*/ 	.word	0x000000c0
        /*035c*/ 	.short	0x0101
        /*035e*/ 	.byte	0xff
	.zero		1


	//   ....[30]....
        /*0360*/ 	.word	0x00001960
        /*0364*/ 	.word	0x000000ff
        /*0368*/ 	.word	0x00000018
        /*036c*/ 	.short	0x010a
        /*036e*/ 	.byte	0x04
	.zero		1


	//   ....[31]....
        /*0370*/ 	.word	0x000019e0
        /*0374*/ 	.word	0x000000ff
        /*0378*/ 	.word	0x00000018
        /*037c*/ 	.short	0x010a
        /*037e*/ 	.byte	0x31
	.zero		1


	//   ....[32]....
        /*0380*/ 	.word	0x00001b20
        /*0384*/ 	.word	0x000000ff
        /*0388*/ 	.word	0x00000018
        /*038c*/ 	.short	0x010a
        /*038e*/ 	.byte	0x04
	.zero		1


	//   ....[33]....
        /*0390*/ 	.word	0x00001ee0
        /*0394*/ 	.word	0x000000ff
        /*0398*/ 	.word	0x00000078
        /*039c*/ 	.short	0x0101
        /*039e*/ 	.byte	0x07
	.zero		1


	//   ....[34]....
        /*03a0*/ 	.word	0x00001f00
        /*03a4*/ 	.word	0x000000ff
        /*03a8*/ 	.word	0x00000018
        /*03ac*/ 	.short	0x010a
        /*03ae*/ 	.byte	0x04
	.zero		1


	//   ....[35]....
        /*03b0*/ 	.word	0x00001f80
        /*03b4*/ 	.word	0x000000ff
        /*03b8*/ 	.word	0x00000018
        /*03bc*/ 	.short	0x010a
        /*03be*/ 	.byte	0x31
	.zero		1


	//   ....[36]....
        /*03c0*/ 	.word	0x000020c0
        /*03c4*/ 	.word	0x000000ff
        /*03c8*/ 	.word	0x00000018
        /*03cc*/ 	.short	0x010a
        /*03ce*/ 	.byte	0x04
	.zero		1


	//   ....[37]....
        /*03d0*/ 	.word	0x00002490
        /*03d4*/ 	.word	0x00000002
        /*03d8*/ 	.word	0x00000080
        /*03dc*/ 	.short	0x010a
        /*03de*/ 	.byte	0xff
	.zero		1


	//   ....[38]....
        /*03e0*/ 	.word	0x00002550
        /*03e4*/ 	.word	0x00000002
        /*03e8*/ 	.word	0x00000000
        /*03ec*/ 	.short	0x0101
        /*03ee*/ 	.byte	0xff
	.zero		1


	//   ....[39]....
        /*03f0*/ 	.word	0x00002ae0
        /*03f4*/ 	.word	0x000000ff
        /*03f8*/ 	.word	0x00000000
        /*03fc*/ 	.short	0x010a
        /*03fe*/ 	.byte	0x04
	.zero		1


	//   ....[40]....
        /*0400*/ 	.word	0x00002b70
        /*0404*/ 	.word	0x000000ff
        /*0408*/ 	.word	0x00000000
        /*040c*/ 	.short	0x010a
        /*040e*/ 	.byte	0x05
	.zero		1


	//   ....[41]....
        /*0410*/ 	.word	0x00002c10
        /*0414*/ 	.word	0x00000000
        /*0418*/ 	.word	0x00000000
        /*041c*/ 	.short	0x010a
        /*041e*/ 	.byte	0xff
	.zero		1


	//   ....[42]....
        /*0420*/ 	.word	0x00002d30
        /*0424*/ 	.word	0x00000000
        /*0428*/ 	.word	0x000000c0
        /*042c*/ 	.short	0x010a
        /*042e*/ 	.byte	0xff
	.zero		1


	//   ....[43]....
        /*0430*/ 	.word	0x00002da0
        /*0434*/ 	.word	0x00000000
        /*0438*/ 	.word	0x00000000
        /*043c*/ 	.short	0x0101
        /*043e*/ 	.byte	0xff
	.zero		1


	//   ....[44]....
        /*0440*/ 	.word	0x00002dc0
        /*0444*/ 	.word	0x000000ff
        /*0448*/ 	.word	0x00000090
        /*044c*/ 	.short	0x010a
        /*044e*/ 	.byte	0x04
	.zero		1


	//   ....[45]....
        /*0450*/ 	.word	0x00002ee0
        /*0454*/ 	.word	0x00000000
        /*0458*/ 	.word	0x00000080
        /*045c*/ 	.short	0x010a
        /*045e*/ 	.byte	0xff
	.zero		1


	//   ....[46]....
        /*0460*/ 	.word	0x00002fe0
        /*0464*/ 	.word	0x00000000
        /*0468*/ 	.word	0x00000000
        /*046c*/ 	.short	0x0101
        /*046e*/ 	.byte	0xff
	.zero		1


	//   ....[47]....
        /*0470*/ 	.word	0x00003070
        /*0474*/ 	.word	0x000000ff
        /*0478*/ 	.word	0x00000090
        /*047c*/ 	.short	0x0106
        /*047e*/ 	.byte	0x04
	.zero		1


	//   ....[48]....
        /*0480*/ 	.word	0x00003090
        /*0484*/ 	.word	0x000000ff
        /*0488*/ 	.word	0x00000090
        /*048c*/ 	.short	0x010a
        /*048e*/ 	.byte	0x04
	.zero		1


	//   ....[49]....
        /*0490*/ 	.word	0x00003120
        /*0494*/ 	.word	0x000000ff
        /*0498*/ 	.word	0x00000090
        /*049c*/ 	.short	0x0106
        /*049e*/ 	.byte	0x07
	.zero		1


	//   ....[50]....
        /*04a0*/ 	.word	0x00003160
        /*04a4*/ 	.word	0x00000000
        /*04a8*/ 	.word	0x00000090
        /*04ac*/ 	.short	0x010a
        /*04ae*/ 	.byte	0xff
	.zero		1


	//   ....[51]....
        /*04b0*/ 	.word	0x00003c00
        /*04b4*/ 	.word	0x00000000
        /*04b8*/ 	.word	0x00000080
        /*04bc*/ 	.short	0x010a
        /*04be*/ 	.byte	0xff
	.zero		1


	//   ....[52]....
        /*04c0*/ 	.word	0x00003d30
        /*04c4*/ 	.word	0x00000003
        /*04c8*/ 	.word	0x00000000
        /*04cc*/ 	.short	0x0101
        /*04ce*/ 	.byte	0xff
	.zero		1


	//   ....[53]....
        /*04d0*/ 	.word	0x00003d40
        /*04d4*/ 	.word	0x000000ff
        /*04d8*/ 	.word	0x00000000
        /*04dc*/ 	.short	0x010a
        /*04de*/ 	.byte	0x04
	.zero		1


	//   ....[54]....
        /*04e0*/ 	.word	0x00003d60
        /*04e4*/ 	.word	0x000000ff
        /*04e8*/ 	.word	0x000000b0
        /*04ec*/ 	.short	0x010a
        /*04ee*/ 	.byte	0x06
	.zero		1


	//   ....[55]....
        /*04f0*/ 	.word	0x00003e30
        /*04f4*/ 	.word	0x000000ff
        /*04f8*/ 	.word	0x00000000
        /*04fc*/ 	.short	0x010a
        /*04fe*/ 	.byte	0x07
	.zero		1


	//   ....[56]....
        /*0500*/ 	.word	0x00003fb0
        /*0504*/ 	.word	0x000000ff
        /*0508*/ 	.word	0x00000000
        /*050c*/ 	.short	0x010a
        /*050e*/ 	.byte	0x04
	.zero		1


	//   ....[57]....
        /*0510*/ 	.word	0x00004500
        /*0514*/ 	.word	0x000000ff
        /*0518*/ 	.word	0x00000000
        /*051c*/ 	.short	0x010a
        /*051e*/ 	.byte	0x04
	.zero		1


	//   ....[58]....
        /*0520*/ 	.word	0x000045a0
        /*0524*/ 	.word	0x000000ff
        /*0528*/ 	.word	0x00000000
        /*052c*/ 	.short	0x010a
        /*052e*/ 	.byte	0x04
	.zero		1


	//   ....[59]....
        /*0530*/ 	.word	0x00004a00
        /*0534*/ 	.word	0x00000000
        /*0538*/ 	.word	0x00000080
        /*053c*/ 	.short	0x010a
        /*053e*/ 	.byte	0xff
	.zero		1


	//   ....[60]....
        /*0540*/ 	.word	0x00004b20
        /*0544*/ 	.word	0x00000000
        /*0548*/ 	.word	0x00000000
        /*054c*/ 	.short	0x0101
        /*054e*/ 	.byte	0xff
	.zero		1


	//   ....[61]....
        /*0550*/ 	.word	0x00004e40
        /*0554*/ 	.word	0x000000ff
        /*0558*/ 	.word	0x00000078
        /*055c*/ 	.short	0x010a
        /*055e*/ 	.byte	0x04
	.zero		1


	//   ....[62]....
        /*0560*/ 	.word	0x00004fc0
        /*0564*/ 	.word	0x000000ff
        /*0568*/ 	.word	0x00000050
        /*056c*/ 	.short	0x010a
        /*056e*/ 	.byte	0x04
	.zero		1


	//   ....[63]....
        /*0570*/ 	.word	0x000051a0
        /*0574*/ 	.word	0x000000ff
        /*0578*/ 	.word	0x00000030
        /*057c*/ 	.short	0x010b
        /*057e*/ 	.byte	0x04
	.zero		1


	//   ....[64]....
        /*0580*/ 	.word	0x000051b0
        /*0584*/ 	.word	0x000000ff
        /*0588*/ 	.word	0x00000000
        /*058c*/ 	.short	0x0101
        /*058e*/ 	.byte	0x0d
	.zero		1


	//   ....[65]....
        /*0590*/ 	.word	0x000051c0
        /*0594*/ 	.word	0x000000ff
        /*0598*/ 	.word	0x00000058
        /*059c*/ 	.short	0x010a
        /*059e*/ 	.byte	0x04
	.zero		1


	//   ....[66]....
        /*05a0*/ 	.word	0x00005380
        /*05a4*/ 	.word	0x000000ff
        /*05a8*/ 	.word	0x00000038
        /*05ac*/ 	.short	0x010b
        /*05ae*/ 	.byte	0x04
	.zero		1


	//   ....[67]....
        /*05b0*/ 	.word	0x00005390
        /*05b4*/ 	.word	0x000000ff
        /*05b8*/ 	.word	0x00000000
        /*05bc*/ 	.short	0x0101
        /*05be*/ 	.byte	0x0e
	.zero		1


	//   ....[68]....
        /*05c0*/ 	.word	0x000053a0
        /*05c4*/ 	.word	0x000000ff
        /*05c8*/ 	.word	0x00000060
        /*05cc*/ 	.short	0x010a
        /*05ce*/ 	.byte	0x04
	.zero		1


	//   ....[69]....
        /*05d0*/ 	.word	0x00005560
        /*05d4*/ 	.word	0x000000ff
        /*05d8*/ 	.word	0x00000040
        /*05dc*/ 	.short	0x010b
        /*05de*/ 	.byte	0x04
	.zero		1


	//   ....[70]....
        /*05e0*/ 	.word	0x00005570
        /*05e4*/ 	.word	0x000000ff
        /*05e8*/ 	.word	0x00000000
        /*05ec*/ 	.short	0x0101
        /*05ee*/ 	.byte	0x0f
	.zero		1


	//   ....[71]....
        /*05f0*/ 	.word	0x00005580
        /*05f4*/ 	.word	0x000000ff
        /*05f8*/ 	.word	0x00000068
        /*05fc*/ 	.short	0x010a
        /*05fe*/ 	.byte	0x04
	.zero		1


	//   ....[72]....
        /*0600*/ 	.word	0x00005750
        /*0604*/ 	.word	0x000000ff
        /*0608*/ 	.word	0x00000048
        /*060c*/ 	.short	0x010b
        /*060e*/ 	.byte	0x04
	.zero		1


	//   ....[73]....
        /*0610*/ 	.word	0x00005760
        /*0614*/ 	.word	0x000000ff
        /*0618*/ 	.word	0x00000000
        /*061c*/ 	.short	0x0101
        /*061e*/ 	.byte	0x15
	.zero		1


	//   ....[74]....
        /*0620*/ 	.word	0x00005770
        /*0624*/ 	.word	0x000000ff
        /*0628*/ 	.word	0x00000050
        /*062c*/ 	.short	0x010a
        /*062e*/ 	.byte	0x04
	.zero		1


	//   ....[75]....
        /*0630*/ 	.word	0x00005930
        /*0634*/ 	.word	0x000000ff
        /*0638*/ 	.word	0x00000030
        /*063c*/ 	.short	0x010b
        /*063e*/ 	.byte	0x04
	.zero		1


	//   ....[76]....
        /*0640*/ 	.word	0x00005940
        /*0644*/ 	.word	0x000000ff
        /*0648*/ 	.word	0x00000000
        /*064c*/ 	.short	0x0101
        /*064e*/ 	.byte	0x0d
	.zero		1


	//   ....[77]....
        /*0650*/ 	.word	0x00005950
        /*0654*/ 	.word	0x000000ff
        /*0658*/ 	.word	0x00000058
        /*065c*/ 	.short	0x010a
        /*065e*/ 	.byte	0x04
	.zero		1


	//   ....[78]....
        /*0660*/ 	.word	0x00005b00
        /*0664*/ 	.word	0x000000ff
        /*0668*/ 	.word	0x00000038
        /*066c*/ 	.short	0x010b
        /*066e*/ 	.byte	0x04
	.zero		1


	//   ....[79]....
        /*0670*/ 	.word	0x00005b10
        /*0674*/ 	.word	0x000000ff
        /*0678*/ 	.word	0x00000000
        /*067c*/ 	.short	0x0101
        /*067e*/ 	.byte	0x0e
	.zero		1


	//   ....[80]....
        /*0680*/ 	.word	0x00005b20
        /*0684*/ 	.word	0x000000ff
        /*0688*/ 	.word	0x00000060
        /*068c*/ 	.short	0x010a
        /*068e*/ 	.byte	0x04
	.zero		1


	//   ....[81]....
        /*0690*/ 	.word	0x00005d10
        /*0694*/ 	.word	0x000000ff
        /*0698*/ 	.word	0x00000040
        /*069c*/ 	.short	0x010b
        /*069e*/ 	.byte	0x04
	.zero		1


	//   ....[82]....
        /*06a0*/ 	.word	0x00005d80
        /*06a4*/ 	.word	0x000000ff
        /*06a8*/ 	.word	0x00000000
        /*06ac*/ 	.short	0x0101
        /*06ae*/ 	.byte	0x0f
	.zero		1


	//   ....[83]....
        /*06b0*/ 	.word	0x00005d90
        /*06b4*/ 	.word	0x000000ff
        /*06b8*/ 	.word	0x00000068
        /*06bc*/ 	.short	0x010a
        /*06be*/ 	.byte	0x04
	.zero		1


	//   ....[84]....
        /*06c0*/ 	.word	0x00006010
        /*06c4*/ 	.word	0x000000ff
        /*06c8*/ 	.word	0x00000048
        /*06cc*/ 	.short	0x010b
        /*06ce*/ 	.byte	0x04
	.zero		1


	//   ....[85]....
        /*06d0*/ 	.word	0x00006030
        /*06d4*/ 	.word	0x000000ff
        /*06d8*/ 	.word	0x00000000
        /*06dc*/ 	.short	0x0101
        /*06de*/ 	.byte	0x15
	.zero		1


	//   ....[86]....
        /*06e0*/ 	.word	0x000060a0
        /*06e4*/ 	.word	0x000000ff
        /*06e8*/ 	.word	0x00000050
        /*06ec*/ 	.short	0x010a
        /*06ee*/ 	.byte	0x04
	.zero		1


	//   ....[87]....
        /*06f0*/ 	.word	0x000060c0
        /*06f4*/ 	.word	0x000000ff
        /*06f8*/ 	.word	0x00000058
        /*06fc*/ 	.short	0x010a
        /*06fe*/ 	.byte	0x04
	.zero		1


	//   ....[88]....
        /*0700*/ 	.word	0x000060e0
        /*0704*/ 	.word	0x000000ff
        /*0708*/ 	.word	0x00000060
        /*070c*/ 	.short	0x010a
        /*070e*/ 	.byte	0x04
	.zero		1


	//   ....[89]....
        /*0710*/ 	.word	0x00006130
        /*0714*/ 	.word	0x00000002
        /*0718*/ 	.word	0x00000068
        /*071c*/ 	.short	0x010a
        /*071e*/ 	.byte	0xff
	.zero		1


	//   ....[90]....
        /*0720*/ 	.word	0x00006440
        /*0724*/ 	.word	0x00000000
        /*0728*/ 	.word	0x00000080
        /*072c*/ 	.short	0x010a
        /*072e*/ 	.byte	0xff
	.zero		1


	//   ....[91]....
        /*0730*/ 	.word	0x00006550
        /*0734*/ 	.word	0x00000000
        /*0738*/ 	.word	0x00000000
        /*073c*/ 	.short	0x0101
        /*073e*/ 	.byte	0xff
	.zero		1


	//   ....[92]....
        /*0740*/ 	.word	0x00006f90
        /*0744*/ 	.word	0x000000ff
        /*0748*/ 	.word	0x00000030
        /*074c*/ 	.short	0x010a
        /*074e*/ 	.byte	0x24
	.zero		1


	//   ....[93]....
        /*0750*/ 	.word	0x00006fa0
        /*0754*/ 	.word	0x0000003a
        /*0758*/ 	.word	0x000000a0
        /*075c*/ 	.short	0x010a
        /*075e*/ 	.byte	0xff
	.zero		1


	//   ....[94]....
        /*0760*/ 	.word	0x00007110
        /*0764*/ 	.word	0x000000ff
        /*0768*/ 	.word	0x00000030
        /*076c*/ 	.short	0x010a
        /*076e*/ 	.byte	0x24
	.zero		1


	//   ....[95]....
        /*0770*/ 	.word	0x000071f0
        /*0774*/ 	.word	0x0000003a
        /*0778*/ 	.word	0x000000a0
        /*077c*/ 	.short	0x010a
        /*077e*/ 	.byte	0xff
	.zero		1


	//   ....[96]....
        /*0780*/ 	.word	0x00007fe0
        /*0784*/ 	.word	0x00000000
        /*0788*/ 	.word	0x00000000
        /*078c*/ 	.short	0x0101
        /*078e*/ 	.byte	0xff
	.zero		1


	//   ....[97]....
        /*0790*/ 	.word	0x00007ff0
        /*0794*/ 	.word	0x00000002
        /*0798*/ 	.word	0x00000030
        /*079c*/ 	.short	0x010a
        /*079e*/ 	.byte	0xff
	.zero		1


	//   ....[98]....
        /*07a0*/ 	.word	0x000080b0
        /*07a4*/ 	.word	0x00000002
        /*07a8*/ 	.word	0x00000030
        /*07ac*/ 	.short	0x010a
        /*07ae*/ 	.byte	0xff
	.zero		1


	//   ....[99]....
        /*07b0*/ 	.word	0x00008e90
        /*07b4*/ 	.word	0x0000006b
        /*07b8*/ 	.word	0x00000000
        /*07bc*/ 	.short	0x0101
        /*07be*/ 	.byte	0xff
	.zero		1


	//   ....[100]....
        /*07c0*/ 	.word	0x00008eb0
        /*07c4*/ 	.word	0x00000000
        /*07c8*/ 	.word	0x00000030
        /*07cc*/ 	.short	0x010a
        /*07ce*/ 	.byte	0xff
	.zero		1


	//   ....[101]....
        /*07d0*/ 	.word	0x00008f60
        /*07d4*/ 	.word	0x00000000
        /*07d8*/ 	.word	0x00000030
        /*07dc*/ 	.short	0x010a
        /*07de*/ 	.byte	0xff
	.zero		1


	//   ....[102]....
        /*07e0*/ 	.word	0x00009cc0
        /*07e4*/ 	.word	0x0000006b
        /*07e8*/ 	.word	0x00000000
        /*07ec*/ 	.short	0x0101
        /*07ee*/ 	.byte	0xff
	.zero		1


	//   ....[103]....
        /*07f0*/ 	.word	0x00009ce0
        /*07f4*/ 	.word	0x00000000
        /*07f8*/ 	.word	0x00000030
        /*07fc*/ 	.short	0x010a
        /*07fe*/ 	.byte	0xff
	.zero		1


	//   ....[104]....
        /*0800*/ 	.word	0x00009da0
        /*0804*/ 	.word	0x00000000
        /*0808*/ 	.word	0x00000030
        /*080c*/ 	.short	0x010a
        /*080e*/ 	.byte	0xff
	.zero		1


	//   ....[105]....
        /*0810*/ 	.word	0x0000abc0
        /*0814*/ 	.word	0x00000078
        /*0818*/ 	.word	0x00000000
        /*081c*/ 	.short	0x0101
        /*081e*/ 	.byte	0xff
	.zero		1


	//   ....[106]....
        /*0820*/ 	.word	0x0000abe0
        /*0824*/ 	.word	0x00000000
        /*0828*/ 	.word	0x00000030
        /*082c*/ 	.short	0x010a
        /*082e*/ 	.byte	0xff
	.zero		1


	//   ....[107]....
        /*0830*/ 	.word	0x0000ac90
        /*0834*/ 	.word	0x00000000
        /*0838*/ 	.word	0x00000030
        /*083c*/ 	.short	0x010a
        /*083e*/ 	.byte	0xff
	.zero		1


	//   ....[108]....
        /*0840*/ 	.word	0x0000ba60
        /*0844*/ 	.word	0x00000078
        /*0848*/ 	.word	0x00000000
        /*084c*/ 	.short	0x0101
        /*084e*/ 	.byte	0xff
	.zero		1


	//   ....[109]....
        /*0850*/ 	.word	0x0000ba80
        /*0854*/ 	.word	0x00000000
        /*0858*/ 	.word	0x00000030
        /*085c*/ 	.short	0x010a
        /*085e*/ 	.byte	0xff
	.zero		1


	//   ....[110]....
        /*0860*/ 	.word	0x0000bb30
        /*0864*/ 	.word	0x00000000
        /*0868*/ 	.word	0x00000030
        /*086c*/ 	.short	0x010a
        /*086e*/ 	.byte	0xff
	.zero		1


	//   ....[111]....
        /*0870*/ 	.word	0x0000c960
        /*0874*/ 	.word	0x00000078
        /*0878*/ 	.word	0x00000000
        /*087c*/ 	.short	0x0101
        /*087e*/ 	.byte	0xff
	.zero		1


	//   ....[112]....
        /*0880*/ 	.word	0x0000c980
        /*0884*/ 	.word	0x00000000
        /*0888*/ 	.word	0x00000030
        /*088c*/ 	.short	0x010a
        /*088e*/ 	.byte	0xff
	.zero		1


	//   ....[113]....
        /*0890*/ 	.word	0x0000ca30
        /*0894*/ 	.word	0x00000000
        /*0898*/ 	.word	0x00000030
        /*089c*/ 	.short	0x010a
        /*089e*/ 	.byte	0xff
	.zero		1


	//   ....[114]....
        /*08a0*/ 	.word	0x0000d7e0
        /*08a4*/ 	.word	0x00000078
        /*08a8*/ 	.word	0x00000000
        /*08ac*/ 	.short	0x0101
        /*08ae*/ 	.byte	0xff
	.zero		1


	//   ....[115]....
        /*08b0*/ 	.word	0x0000d800
        /*08b4*/ 	.word	0x00000000
        /*08b8*/ 	.word	0x00000030
        /*08bc*/ 	.short	0x010a
        /*08be*/ 	.byte	0xff
	.zero		1


	//   ....[116]....
        /*08c0*/ 	.word	0x0000d8b0
        /*08c4*/ 	.word	0x00000000
        /*08c8*/ 	.word	0x00000030
        /*08cc*/ 	.short	0x010a
        /*08ce*/ 	.byte	0xff
	.zero		1


	//   ....[117]....
        /*08d0*/ 	.word	0x0000e120
        /*08d4*/ 	.word	0x000000ff
        /*08d8*/ 	.word	0x00000000
        /*08dc*/ 	.short	0x0101
        /*08de*/ 	.byte	0x04
	.zero		1


	//   ....[118]....
        /*08e0*/ 	.word	0x0000e6b0
        /*08e4*/ 	.word	0x00000000
        /*08e8*/ 	.word	0x00000000
        /*08ec*/ 	.short	0x0101
        /*08ee*/ 	.byte	0xff
	.zero		1


	//   ....[119]....
        /*08f0*/ 	.word	0x0000e950
        /*08f4*/ 	.word	0x000000ff
        /*08f8*/ 	.word	0x00000000
        /*08fc*/ 	.short	0x0101
        /*08fe*/ 	.byte	0x04
	.zero		1


	//   ....[120]....
        /*0900*/ 	.word	0x0000e970
        /*0904*/ 	.word	0x00000002
        /*0908*/ 	.word	0x000000d0
        /*090c*/ 	.short	0x010a
        /*090e*/ 	.byte	0xff
	.zero		1


	//   ....[121]....
        /*0910*/ 	.word	0x0000e9d0
        /*0914*/ 	.word	0x00000002
        /*0918*/ 	.word	0x00000018
        /*091c*/ 	.short	0x010a
        /*091e*/ 	.byte	0xff
	.zero		1


	//   ....[122]....
        /*0920*/ 	.word	0x0000ea30
        /*0924*/ 	.word	0x00000002
        /*0928*/ 	.word	0x00000018
        /*092c*/ 	.short	0x010a
        /*092e*/ 	.byte	0xff
	.zero		1


	//   ....[123]....
        /*0930*/ 	.word	0x0000ea80
        /*0934*/ 	.word	0x00000002
        /*0938*/ 	.word	0x00000080
        /*093c*/ 	.short	0x010a
        /*093e*/ 	.byte	0xff
	.zero		1


	//   ....[124]....
        /*0940*/ 	.word	0x0000eae0
        /*0944*/ 	.word	0x00000000
        /*0948*/ 	.word	0x00000000
        /*094c*/ 	.short	0x010a
        /*094e*/ 	.byte	0xff
	.zero		1


	//   ....[125]....
        /*0950*/ 	.word	0x0000eb40
        /*0954*/ 	.word	0x00000000
        /*0958*/ 	.word	0x00000000
        /*095c*/ 	.short	0x010a
        /*095e*/ 	.byte	0xff
	.zero		1


	//   ....[126]....
        /*0960*/ 	.word	0x0000eb90
        /*0964*/ 	.word	0x00000000
        /*0968*/ 	.word	0x000000c0
        /*096c*/ 	.short	0x010a
        /*096e*/ 	.byte	0xff
	.zero		1


	//   ....[127]....
        /*0970*/ 	.word	0x0000ebf0
        /*0974*/ 	.word	0x00000000
        /*0978*/ 	.word	0x00000090
        /*097c*/ 	.short	0x010a
        /*097e*/ 	.byte	0xff
	.zero		1


	//   ....[128]....
        /*0980*/ 	.word	0x0000ec40
        /*0984*/ 	.word	0x00000000
        /*0988*/ 	.word	0x00000080
        /*098c*/ 	.short	0x010a
        /*098e*/ 	.byte	0xff
	.zero		1


	//   ....[129]....
        /*0990*/ 	.word	0x0000eca0
        /*0994*/ 	.word	0x00000000
        /*0998*/ 	.word	0x00000090
        /*099c*/ 	.short	0x010a
        /*099e*/ 	.byte	0xff
	.zero		1


	//   ....[130]....
        /*09a0*/ 	.word	0x0000ecf0
        /*09a4*/ 	.word	0x00000000
        /*09a8*/ 	.word	0x00000080
        /*09ac*/ 	.short	0x010a
        /*09ae*/ 	.byte	0xff
	.zero		1


	//   ....[131]....
        /*09b0*/ 	.word	0x0000ed60
        /*09b4*/ 	.word	0x00000002
        /*09b8*/ 	.word	0x000000b0
        /*09bc*/ 	.short	0x010a
        /*09be*/ 	.byte	0xff
	.zero		1


	//   ....[132]....
        /*09c0*/ 	.word	0x0000edc0
        /*09c4*/ 	.word	0x00000000
        /*09c8*/ 	.word	0x00000000
        /*09cc*/ 	.short	0x010a
        /*09ce*/ 	.byte	0xff
	.zero		1


	//   ....[133]....
        /*09d0*/ 	.word	0x0000ee20
        /*09d4*/ 	.word	0x00000000
        /*09d8*/ 	.word	0x00000000
        /*09dc*/ 	.short	0x010a
        /*09de*/ 	.byte	0xff
	.zero		1


	//   ....[134]....
        /*09e0*/ 	.word	0x0000ee80
        /*09e4*/ 	.word	0x00000000
        /*09e8*/ 	.word	0x00000000
        /*09ec*/ 	.short	0x010a
        /*09ee*/ 	.byte	0xff
	.zero		1


	//   ....[135]....
        /*09f0*/ 	.word	0x0000eed0
        /*09f4*/ 	.word	0x00000000
        /*09f8*/ 	.word	0x00000080
        /*09fc*/ 	.short	0x010a
        /*09fe*/ 	.byte	0xff
	.zero		1


	//   ....[136]....
        /*0a00*/ 	.word	0x0000ef30
        /*0a04*/ 	.word	0x00000000
        /*0a08*/ 	.word	0x00000078
        /*0a0c*/ 	.short	0x010a
        /*0a0e*/ 	.byte	0xff
	.zero		1


	//   ....[137]....
        /*0a10*/ 	.word	0x0000ef90
        /*0a14*/ 	.word	0x00000000
        /*0a18*/ 	.word	0x00000050
        /*0a1c*/ 	.short	0x010a
        /*0a1e*/ 	.byte	0xff
	.zero		1


	//   ....[138]....
        /*0a20*/ 	.word	0x0000eff0
        /*0a24*/ 	.word	0x00000000
        /*0a28*/ 	.word	0x00000058
        /*0a2c*/ 	.short	0x010a
        /*0a2e*/ 	.byte	0xff
	.zero		1


	//   ....[139]....
        /*0a30*/ 	.word	0x0000f050
        /*0a34*/ 	.word	0x00000000
        /*0a38*/ 	.word	0x00000060
        /*0a3c*/ 	.short	0x010a
        /*0a3e*/ 	.byte	0xff
	.zero		1


	//   ....[140]....
        /*0a40*/ 	.word	0x0000f0b0
        /*0a44*/ 	.word	0x00000000
        /*0a48*/ 	.word	0x00000068
        /*0a4c*/ 	.short	0x010a
        /*0a4e*/ 	.byte	0xff
	.zero		1


	//   ....[141]....
        /*0a50*/ 	.word	0x0000f110
        /*0a54*/ 	.word	0x00000000
        /*0a58*/ 	.word	0x00000050
        /*0a5c*/ 	.short	0x010a
        /*0a5e*/ 	.byte	0xff
	.zero		1


	//   ....[142]....
        /*0a60*/ 	.word	0x0000f170
        /*0a64*/ 	.word	0x00000000
        /*0a68*/ 	.word	0x00000058
        /*0a6c*/ 	.short	0x010a
        /*0a6e*/ 	.byte	0xff
	.zero		1


	//   ....[143]....
        /*0a70*/ 	.word	0x0000f1d0
        /*0a74*/ 	.word	0x00000000
        /*0a78*/ 	.word	0x00000060
        /*0a7c*/ 	.short	0x010a
        /*0a7e*/ 	.byte	0xff
	.zero		1


	//   ....[144]....
        /*0a80*/ 	.word	0x0000f230
        /*0a84*/ 	.word	0x00000000
        /*0a88*/ 	.word	0x00000068
        /*0a8c*/ 	.short	0x010a
        /*0a8e*/ 	.byte	0xff
	.zero		1


	//   ....[145]....
        /*0a90*/ 	.word	0x0000f290
        /*0a94*/ 	.word	0x00000000
        /*0a98*/ 	.word	0x00000050
        /*0a9c*/ 	.short	0x010a
        /*0a9e*/ 	.byte	0xff
	.zero		1


	//   ....[146]....
        /*0aa0*/ 	.word	0x0000f2f0
        /*0aa4*/ 	.word	0x00000000
        /*0aa8*/ 	.word	0x00000058
        /*0aac*/ 	.short	0x010a
        /*0aae*/ 	.byte	0xff
	.zero		1


	//   ....[147]....
        /*0ab0*/ 	.word	0x0000f350
        /*0ab4*/ 	.word	0x00000002
        /*0ab8*/ 	.word	0x00000060
        /*0abc*/ 	.short	0x010a
        /*0abe*/ 	.byte	0xff
	.zero		1


	//   ....[148]....
        /*0ac0*/ 	.word	0x0000f3a0
        /*0ac4*/ 	.word	0x00000000
        /*0ac8*/ 	.word	0x00000080
        /*0acc*/ 	.short	0x010a
        /*0ace*/ 	.byte	0xff
	.zero		1


	//   ....[149]....
        /*0ad0*/ 	.word	0x0000f400
        /*0ad4*/ 	.word	0x00000004
        /*0ad8*/ 	.word	0x00000030
        /*0adc*/ 	.short	0x010a
        /*0ade*/ 	.byte	0xff
	.zero		1


	//   ....[150]....
        /*0ae0*/ 	.word	0x0000f450
        /*0ae4*/ 	.word	0x0000003a
        /*0ae8*/ 	.word	0x000000a0
        /*0aec*/ 	.short	0x010a
        /*0aee*/ 	.byte	0xff
	.zero		1


	//   ....[151]....
        /*0af0*/ 	.word	0x0000f4a0
        /*0af4*/ 	.word	0x00000002
        /*0af8*/ 	.word	0x00000030
        /*0afc*/ 	.short	0x010a
        /*0afe*/ 	.byte	0xff
	.zero		1


	//   ....[152]....
        /*0b00*/ 	.word	0x0000f4f0
        /*0b04*/ 	.word	0x00000000
        /*0b08*/ 	.word	0x00000030
        /*0b0c*/ 	.short	0x010a
        /*0b0e*/ 	.byte	0xff
	.zero		1


	//   ....[153]....
        /*0b10*/ 	.word	0x0000f540
        /*0b14*/ 	.word	0x00000000
        /*0b18*/ 	.word	0x00000030
        /*0b1c*/ 	.short	0x010a
        /*0b1e*/ 	.byte	0xff
	.zero		1


	//   ....[154]....
        /*0b20*/ 	.word	0x0000f590
        /*0b24*/ 	.word	0x00000000
        /*0b28*/ 	.word	0x00000030
        /*0b2c*/ 	.short	0x010a
        /*0b2e*/ 	.byte	0xff
	.zero		1


	//   ....[155]....
        /*0b30*/ 	.word	0x0000f5e0
        /*0b34*/ 	.word	0x00000000
        /*0b38*/ 	.word	0x00000030
        /*0b3c*/ 	.short	0x010a
        /*0b3e*/ 	.byte	0xff
	.zero		1


	//   ....[156]....
        /*0b40*/ 	.word	0x0000f630
        /*0b44*/ 	.word	0x00000000
        /*0b48*/ 	.word	0x00000030
        /*0b4c*/ 	.short	0x010a
        /*0b4e*/ 	.byte	0xff
	.zero		1


	//   ....[157]....
        /*0b50*/ 	.word	0x0000f680
        /*0b54*/ 	.word	0x00000000
        /*0b58*/ 	.word	0x00000030
        /*0b5c*/ 	.short	0x010a
        /*0b5e*/ 	.byte	0xff
	.zero		1


	//----- nvinfo : EIATTR_NUM_MBARRIERS
	.align		4
.L_47:
        /*0b60*/ 	.byte	0x03, 0x38
        /*0b62*/ 	.short	0x001c


	//----- nvinfo : EIATTR_EXIT_INSTR_OFFSETS
	.align		4
        /*0b64*/ 	.byte	0x04, 0x1c
        /*0b66*/ 	.short	(.L_49 - .L_48)


	//   ....[0]....
.L_48:
        /*0b68*/ 	.word	0x00002c40


	//   ....[1]....
        /*0b6c*/ 	.word	0x00003130


	//   ....[2]....
        /*0b70*/ 	.word	0x00003190


	//   ....[3]....
        /*0b74*/ 	.word	0x00004800


	//   ....[4]....
        /*0b78*/ 	.word	0x00006160


	//   ....[5]....
        /*0b7c*/ 	.word	0x000061a0


	//   ....[6]....
        /*0b80*/ 	.word	0x0000e840


	//   ....[7]....
        /*0b84*/ 	.word	0x0000e8c0


	//   ....[8]....
        /*0b88*/ 	.word	0x0000e8f0


	//   ....[9]....
        /*0b8c*/ 	.word	0x0000e960


	//----- nvinfo : EIATTR_MAX_THREADS
	.align		4
.L_49:
        /*0b90*/ 	.byte	0x04, 0x05
        /*0b92*/ 	.short	(.L_51 - .L_50)
.L_50:
        /*0b94*/ 	.word	0x00000100
        /*0b98*/ 	.word	0x00000001
        /*0b9c*/ 	.word	0x00000001


	//----- nvinfo : EIATTR_CRS_STACK_SIZE
	.align		4
.L_51:
        /*0ba0*/ 	.byte	0x04, 0x1e
        /*0ba2*/ 	.short	(.L_53 - .L_52)
.L_52:
        /*0ba4*/ 	.word	0x00000000


	//----- nvinfo : EIATTR_CBANK_PARAM_SIZE
	.align		4
.L_53:
        /*0ba8*/ 	.byte	0x03, 0x19
        /*0baa*/ 	.short	0x0c00


	//----- nvinfo : EIATTR_PARAM_CBANK
	.align		4
        /*0bac*/ 	.byte	0x04, 0x0a
        /*0bae*/ 	.short	(.L_55 - .L_54)
	.align		4
.L_54:
        /*0bb0*/ 	.word	index@(.nv.constant0._ZN7cutlass13device_kernelINS_4gemm6kernel13GemmUniversalIN4cute5tupleIJiiiiEEENS1_10collective13CollectiveMmaINS1_46MainloopSm100TmaUmmaWarpSpecializedBlockScaledILi3ELi2ELi2ENS5_IJNS4_1CILi2EEENSA_ILi1EEESC_EEEEENS5_IJNSA_ILi128EEESF_NSA_ILi256EEEEEENS5_IJNS_12float_e4m3_tENS_13float_ue8m0_tEEEENS5_IJNS5_IJlSC_lEEENS4_6LayoutINS5_IJNS5_IJNS5_IJNSA_ILi32EEENSA_ILi4EEEEEEiEEESQ_NS5_IJSC_iEEEEEENS5_IJNS5_IJNS5_IJNSA_ILi16EEESO_EEEiEEENS5_IJNS5_IJNSA_ILi0EEESC_EEENSA_ILi512EEEEEENS5_IJSW_iEEEEEEEEEEESK_S13_NS4_8TiledMMAINS4_8MMA_AtomIJNS4_21SM100_MMA_MXF8F6F4_SSISI_SI_fSJ_Li128ELi128ELNS4_4UMMA5MajorE0ELS18_0ELNS17_7ScaleInE0ELS19_0EEEEEENSM_INS5_IJSC_SC_SC_EEENS5_IJSW_SW_SW_EEEEENS5_IJNS4_10UnderscoreES1F_S1F_EEEEENS5_IJNS4_13SM90_TMA_LOADES1I_EEENS5_IJNS4_14ComposedLayoutINS4_7SwizzleILi3ELi4ELi3EEENS4_18smem_ptr_flag_bitsILi8EEENSM_INS5_IJNSA_ILi8EEESF_EEENS5_IJSF_SC_EEEEEEENSM_INS5_IJNS5_IJNS5_IJSP_SC_EEENS5_IJSN_SC_EEEEEESC_NS5_IJSO_SB_EEEEEENS5_IJNS5_IJNS5_IJSU_SY_EEESX_EEESW_NS5_IJSC_SY_EEEEEEEEEEEvNS4_8identityENS5_IJNS4_23SM90_TMA_LOAD_MULTICASTES26_EEES24_vS25_EENS_8epilogue10collective18CollectiveEpilogueINS29_23Sm100TmaWarpSpecializedILi4ELi2ELi16ELb1ELb0EEEJNS5_IJNSA_ILi64EEESF_SG_EEENS5_IJNSM_IS2E_SC_EENSM_INS5_IJST_SB_EEENS5_IJSC_S2E_EEEEEEEENS_10bfloat16_tESL_S2L_SL_NS29_6fusion15FusionCallbacksIS2D_NS2M_17LinearCombinationIS2L_fS2L_fLNS_15FloatRoundStyleE2EEES2F_S2K_JEEENS4_5SM1004TMEM4LOAD26SM100_TMEM_LOAD_32dp32b16xES1I_NS1K_INS1L_ILi1ELi4ELi3EEENS1N_ILi16EEENSM_INS5_IJS1P_ST_EEENS5_IJST_SC_EEEEEEENS4_39AutoVectorizingCopyWithAssumedAlignmentILi128EEENS4_14SM90_TMA_STOREES31_S33_S33_EEEvvEEEEvNT_6ParamsE)
        /*0bb4*/ 	.short	0x0380
        /*0bb6*/ 	.short	0x0c00


	//----- nvinfo : EIATTR_SW_WAR
	.align		4
.L_55:
        /*0bb8*/ 	.byte	0x04, 0x36
        /*0bba*/ 	.short	(.L_57 - .L_56)
.L_56:
        /*0bbc*/ 	.word	0x00000008
.L_57:


//--------------------- .nv.callgraph             --------------------------
	.section	.nv.callgraph,"",@"SHT_CUDA_CALLGRAPH"
	.align	4
	.sectionentsize	8
	.align		4
        /*0000*/ 	.word	0x00000000
	.align		4
        /*0004*/ 	.word	0xffffffff
	.align		4
        /*0008*/ 	.word	index@(_ZN7cutlass13device_kernelINS_4gemm6kernel13GemmUniversalIN4cute5tupleIJiiiiEEENS1_10collective13CollectiveMmaINS1_46MainloopSm100TmaUmmaWarpSpecializedBlockScaledILi3ELi2ELi2ENS5_IJNS4_1CILi2EEENSA_ILi1EEESC_EEEEENS5_IJNSA_ILi128EEESF_NSA_ILi256EEEEEENS5_IJNS_12float_e4m3_tENS_13float_ue8m0_tEEEENS5_IJNS5_IJlSC_lEEENS4_6LayoutINS5_IJNS5_IJNS5_IJNSA_ILi32EEENSA_ILi4EEEEEEiEEESQ_NS5_IJSC_iEEEEEENS5_IJNS5_IJNS5_IJNSA_ILi16EEESO_EEEiEEENS5_IJNS5_IJNSA_ILi0EEESC_EEENSA_ILi512EEEEEENS5_IJSW_iEEEEEEEEEEESK_S13_NS4_8TiledMMAINS4_8MMA_AtomIJNS4_21SM100_MMA_MXF8F6F4_SSISI_SI_fSJ_Li128ELi128ELNS4_4UMMA5MajorE0ELS18_0ELNS17_7ScaleInE0ELS19_0EEEEEENSM_INS5_IJSC_SC_SC_EEENS5_IJSW_SW_SW_EEEEENS5_IJNS4_10UnderscoreES1F_S1F_EEEEENS5_IJNS4_13SM90_TMA_LOADES1I_EEENS5_IJNS4_14ComposedLayoutINS4_7SwizzleILi3ELi4ELi3EEENS4_18smem_ptr_flag_bitsILi8EEENSM_INS5_IJNSA_ILi8EEESF_EEENS5_IJSF_SC_EEEEEEENSM_INS5_IJNS5_IJNS5_IJSP_SC_EEENS5_IJSN_SC_EEEEEESC_NS5_IJSO_SB_EEEEEENS5_IJNS5_IJNS5_IJSU_SY_EEESX_EEESW_NS5_IJSC_SY_EEEEEEEEEEEvNS4_8identityENS5_IJNS4_23SM90_TMA_LOAD_MULTICASTES26_EEES24_vS25_EENS_8epilogue10collective18CollectiveEpilogueINS29_23Sm100TmaWarpSpecializedILi4ELi2ELi16ELb1ELb0EEEJNS5_IJNSA_ILi64EEESF_SG_EEENS5_IJNSM_IS2E_SC_EENSM_INS5_IJST_SB_EEENS5_IJSC_S2E_EEEEEEEENS_10bfloat16_tESL_S2L_SL_NS29_6fusion15FusionCallbacksIS2D_NS2M_17LinearCombinationIS2L_fS2L_fLNS_15FloatRoundStyleE2EEES2F_S2K_JEEENS4_5SM1004TMEM4LOAD26SM100_TMEM_LOAD_32dp32b16xES1I_NS1K_INS1L_ILi1ELi4ELi3EEENS1N_ILi16EEENSM_INS5_IJS1P_ST_EEENS5_IJST_SC_EEEEEEENS4_39AutoVectorizingCopyWithAssumedAlignmentILi128EEENS4_14SM90_TMA_STOREES31_S33_S33_EEEvvEEEEvNT_6ParamsE)
	.align		4
        /*000c*/ 	.word	index@(__assertfail)
	.align		4
        /*0010*/ 	.word	0x00000000
	.align		4
        /*0014*/ 	.word	0xfffffffe
	.align		4
        /*0018*/ 	.word	0x00000000
	.align		4
        /*001c*/ 	.word	0xfffffffd
	.align		4
        /*0020*/ 	.word	0x00000000
	.align		4
        /*0024*/ 	.word	0xfffffffc


//--------------------- .nv.constant4             --------------------------
	.section	.nv.constant4,"a",@progbits
	.align	8
	.align		8
.nv.constant4:
        /*0000*/ 	.dword	__assertfail
	.align		8
        /*0008*/ 	.dword	__unnamed_1
	.align		8
        /*0010*/ 	.dword	__unnamed_2
	.align		8
        /*0018*/ 	.dword	_ZN40_INTERNAL_085825a4_4_k_cu_67214334_355334cuda3std3__45__cpo5beginE
	.align		8
        /*0020*/ 	.dword	_ZN40_INTERNAL_085825a4_4_k_cu_67214334_355334cuda3std3__45__cpo3endE
	.align		8
        /*0028*/ 	.dword	_ZN40_INTERNAL_085825a4_4_k_cu_67214334_355334cuda3std3__45__cpo6cbeginE
	.align		8
        /*0030*/ 	.dword	_ZN40_INTERNAL_085825a4_4_k_cu_67214334_355334cuda3std3__45__cpo4cendE
	.align		8
        /*0038*/ 	.dword	_ZN40_INTERNAL_085825a4_4_k_cu_67214334_355334cuda3std3__442_GLOBAL__N__085825a4_4_k_cu_67214334_355336ignoreE
	.align		8
        /*0040*/ 	.dword	_ZN40_INTERNAL_085825a4_4_k_cu_67214334_355334cuda3std3__419piecewise_constructE
	.align		8
        /*0048*/ 	.dword	_ZN40_INTERNAL_085825a4_4_k_cu_67214334_355334cuda3std3__48in_placeE
	.align		8
        /*0050*/ 	.dword	_ZN40_INTERNAL_085825a4_4_k_cu_67214334_355334cuda3std6ranges3__45__cpo4swapE
	.align		8
        /*0058*/ 	.dword	_ZN40_INTERNAL_085825a4_4_k_cu_67214334_355334cuda3std6ranges3__45__cpo9iter_moveE
	.align		8
        /*0060*/ 	.dword	_ZN40_INTERNAL_085825a4_4_k_cu_67214334_355334cute7productE
	.align		8
        /*0068*/ 	.dword	_ZN40_INTERNAL_085825a4_4_k_cu_67214334_355334cute1_E
	.align		8
        /*0070*/ 	.dword	$str$25
	.align		8
        /*0078*/ 	.dword	$str$26
	.align		8
        /*0080*/ 	.dword	$str$27
	.align		8
        /*0088*/ 	.dword	$str$28


//--------------------- .text._ZN7cutlass13device_kernelINS_4gemm6kernel13GemmUniversalIN4cute5tupleIJiiiiEEENS1_10collective13CollectiveMmaINS1_46MainloopSm100TmaUmmaWarpSpecializedBlockScaledILi3ELi2ELi2ENS5_IJNS4_1CILi2EEENSA_ILi1EEESC_EEEEENS5_IJNSA_ILi128EEESF_NSA_ILi256EEEEEENS5_IJNS_12float_e4m3_tENS_13float_ue8m0_tEEEENS5_IJNS5_IJlSC_lEEENS4_6LayoutINS5_IJNS5_IJNS5_IJNSA_ILi32EEENSA_ILi4EEEEEEiEEESQ_NS5_IJSC_iEEEEEENS5_IJNS5_IJNS5_IJNSA_ILi16EEESO_EEEiEEENS5_IJNS5_IJNSA_ILi0EEESC_EEENSA_ILi512EEEEEENS5_IJSW_iEEEEEEEEEEESK_S13_NS4_8TiledMMAINS4_8MMA_AtomIJNS4_21SM100_MMA_MXF8F6F4_SSISI_SI_fSJ_Li128ELi128ELNS4_4UMMA5MajorE0ELS18_0ELNS17_7ScaleInE0ELS19_0EEEEEENSM_INS5_IJSC_SC_SC_EEENS5_IJSW_SW_SW_EEEEENS5_IJNS4_10UnderscoreES1F_S1F_EEEEENS5_IJNS4_13SM90_TMA_LOADES1I_EEENS5_IJNS4_14ComposedLayoutINS4_7SwizzleILi3ELi4ELi3EEENS4_18smem_ptr_flag_bitsILi8EEENSM_INS5_IJNSA_ILi8EEESF_EEENS5_IJSF_SC_EEEEEEENSM_INS5_IJNS5_IJNS5_IJSP_SC_EEENS5_IJSN_SC_EEEEEESC_NS5_IJSO_SB_EEEEEENS5_IJNS5_IJNS5_IJSU_SY_EEESX_EEESW_NS5_IJSC_SY_EEEEEEEEEEEvNS4_8identityENS5_IJNS4_23SM90_TMA_LOAD_MULTICASTES26_EEES24_vS25_EENS_8epilogue10collective18CollectiveEpilogueINS29_23Sm100TmaWarpSpecializedILi4ELi2ELi16ELb1ELb0EEEJNS5_IJNSA_ILi64EEESF_SG_EEENS5_IJNSM_IS2E_SC_EENSM_INS5_IJST_SB_EEENS5_IJSC_S2E_EEEEEEEENS_10bfloat16_tESL_S2L_SL_NS29_6fusion15FusionCallbacksIS2D_NS2M_17LinearCombinationIS2L_fS2L_fLNS_15FloatRoundStyleE2EEES2F_S2K_JEEENS4_5SM1004TMEM4LOAD26SM100_TMEM_LOAD_32dp32b16xES1I_NS1K_INS1L_ILi1ELi4ELi3EEENS1N_ILi16EEENSM_INS5_IJS1P_ST_EEENS5_IJST_SC_EEEEEEENS4_39AutoVectorizingCopyWithAssumedAlignmentILi128EEENS4_14SM90_TMA_STOREES31_S33_S33_EEEvvEEEEvNT_6ParamsE --------------------------
	.section	.text._ZN7cutlass13device_kernelINS_4gemm6kernel13GemmUniversalIN4cute5tupleIJiiiiEEENS1_10collective13CollectiveMmaINS1_46MainloopSm100TmaUmmaWarpSpecializedBlockScaledILi3ELi2ELi2ENS5_IJNS4_1CILi2EEENSA_ILi1EEESC_EEEEENS5_IJNSA_ILi128EEESF_NSA_ILi256EEEEEENS5_IJNS_12float_e4m3_tENS_13float_ue8m0_tEEEENS5_IJNS5_IJlSC_lEEENS4_6LayoutINS5_IJNS5_IJNS5_IJNSA_ILi32EEENSA_ILi4EEEEEEiEEESQ_NS5_IJSC_iEEEEEENS5_IJNS5_IJNS5_IJNSA_ILi16EEESO_EEEiEEENS5_IJNS5_IJNSA_ILi0EEESC_EEENSA_ILi512EEEEEENS5_IJSW_iEEEEEEEEEEESK_S13_NS4_8TiledMMAINS4_8MMA_AtomIJNS4_21SM100_MMA_MXF8F6F4_SSISI_SI_fSJ_Li128ELi128ELNS4_4UMMA5MajorE0ELS18_0ELNS17_7ScaleInE0ELS19_0EEEEEENSM_INS5_IJSC_SC_SC_EEENS5_IJSW_SW_SW_EEEEENS5_IJNS4_10UnderscoreES1F_S1F_EEEEENS5_IJNS4_13SM90_TMA_LOADES1I_EEENS5_IJNS4_14ComposedLayoutINS4_7SwizzleILi3ELi4ELi3EEENS4_18smem_ptr_flag_bitsILi8EEENSM_INS5_IJNSA_ILi8EEESF_EEENS5_IJSF_SC_EEEEEEENSM_INS5_IJNS5_IJNS5_IJSP_SC_EEENS5_IJSN_SC_EEEEEESC_NS5_IJSO_SB_EEEEEENS5_IJNS5_IJNS5_IJSU_SY_EEESX_EEESW_NS5_IJSC_SY_EEEEEEEEEEEvNS4_8identityENS5_IJNS4_23SM90_TMA_LOAD_MULTICASTES26_EEES24_vS25_EENS_8epilogue10collective18CollectiveEpilogueINS29_23Sm100TmaWarpSpecializedILi4ELi2ELi16ELb1ELb0EEEJNS5_IJNSA_ILi64EEESF_SG_EEENS5_IJNSM_IS2E_SC_EENSM_INS5_IJST_SB_EEENS5_IJSC_S2E_EEEEEEEENS_10bfloat16_tESL_S2L_SL_NS29_6fusion15FusionCallbacksIS2D_NS2M_17LinearCombinationIS2L_fS2L_fLNS_15FloatRoundStyleE2EEES2F_S2K_JEEENS4_5SM1004TMEM4LOAD26SM100_TMEM_LOAD_32dp32b16xES1I_NS1K_INS1L_ILi1ELi4ELi3EEENS1N_ILi16EEENSM_INS5_IJS1P_ST_EEENS5_IJST_SC_EEEEEEENS4_39AutoVectorizingCopyWithAssumedAlignmentILi128EEENS4_14SM90_TMA_STOREES31_S33_S33_EEEvvEEEEvNT_6ParamsE,"ax",@progbits
	.align	128
.text._ZN7cutlass13device_kernelINS_4gemm6kernel13GemmUniversalIN4cute5tupleIJiiiiEEENS1_10collective13CollectiveMmaINS1_46MainloopSm100TmaUmmaWarpSpecializedBlockScaledILi3ELi2ELi2ENS5_IJNS4_1CILi2EEENSA_ILi1EEESC_EEEEENS5_IJNSA_ILi128EEESF_NSA_ILi256EEEEEENS5_IJNS_12float_e4m3_tENS_13float_ue8m0_tEEEENS5_IJNS5_IJlSC_lEEENS4_6LayoutINS5_IJNS5_IJNS5_IJNSA_ILi32EEENSA_ILi4EEEEEEiEEESQ_NS5_IJSC_iEEEEEENS5_IJNS5_IJNS5_IJNSA_ILi16EEESO_EEEiEEENS5_IJNS5_IJNSA_ILi0EEESC_EEENSA_ILi512EEEEEENS5_IJSW_iEEEEEEEEEEESK_S13_NS4_8TiledMMAINS4_8MMA_AtomIJNS4_21SM100_MMA_MXF8F6F4_SSISI_SI_fSJ_Li128ELi128ELNS4_4UMMA5MajorE0ELS18_0ELNS17_7ScaleInE0ELS19_0EEEEEENSM_INS5_IJSC_SC_SC_EEENS5_IJSW_SW_SW_EEEEENS5_IJNS4_10UnderscoreES1F_S1F_EEEEENS5_IJNS4_13SM90_TMA_LOADES1I_EEENS5_IJNS4_14ComposedLayoutINS4_7SwizzleILi3ELi4ELi3EEENS4_18smem_ptr_flag_bitsILi8EEENSM_INS5_IJNSA_ILi8EEESF_EEENS5_IJSF_SC_EEEEEEENSM_INS5_IJNS5_IJNS5_IJSP_SC_EEENS5_IJSN_SC_EEEEEESC_NS5_IJSO_SB_EEEEEENS5_IJNS5_IJNS5_IJSU_SY_EEESX_EEESW_NS5_IJSC_SY_EEEEEEEEEEEvNS4_8identityENS5_IJNS4_23SM90_TMA_LOAD_MULTICASTES26_EEES24_vS25_EENS_8epilogue10collective18CollectiveEpilogueINS29_23Sm100TmaWarpSpecializedILi4ELi2ELi16ELb1ELb0EEEJNS5_IJNSA_ILi64EEESF_SG_EEENS5_IJNSM_IS2E_SC_EENSM_INS5_IJST_SB_EEENS5_IJSC_S2E_EEEEEEEENS_10bfloat16_tESL_S2L_SL_NS29_6fusion15FusionCallbacksIS2D_NS2M_17LinearCombinationIS2L_fS2L_fLNS_15FloatRoundStyleE2EEES2F_S2K_JEEENS4_5SM1004TMEM4LOAD26SM100_TMEM_LOAD_32dp32b16xES1I_NS1K_INS1L_ILi1ELi4ELi3EEENS1N_ILi16EEENSM_INS5_IJS1P_ST_EEENS5_IJST_SC_EEEEEEENS4_39AutoVectorizingCopyWithAssumedAlignmentILi128EEENS4_14SM90_TMA_STOREES31_S33_S33_EEEvvEEEEvNT_6ParamsE:
        .type           _ZN7cutlass13device_kernelINS_4gemm6kernel13GemmUniversalIN4cute5tupleIJiiiiEEENS1_10collective13CollectiveMmaINS1_46MainloopSm100TmaUmmaWarpSpecializedBlockScaledILi3ELi2ELi2ENS5_IJNS4_1CILi2EEENSA_ILi1EEESC_EEEEENS5_IJNSA_ILi128EEESF_NSA_ILi256EEEEEENS5_IJNS_12float_e4m3_tENS_13float_ue8m0_tEEEENS5_IJNS5_IJlSC_lEEENS4_6LayoutINS5_IJNS5_IJNS5_IJNSA_ILi32EEENSA_ILi4EEEEEEiEEESQ_NS5_IJSC_iEEEEEENS5_IJNS5_IJNS5_IJNSA_ILi16EEESO_EEEiEEENS5_IJNS5_IJNSA_ILi0EEESC_EEENSA_ILi512EEEEEENS5_IJSW_iEEEEEEEEEEESK_S13_NS4_8TiledMMAINS4_8MMA_AtomIJNS4_21SM100_MMA_MXF8F6F4_SSISI_SI_fSJ_Li128ELi128ELNS4_4UMMA5MajorE0ELS18_0ELNS17_7ScaleInE0ELS19_0EEEEEENSM_INS5_IJSC_SC_SC_EEENS5_IJSW_SW_SW_EEEEENS5_IJNS4_10UnderscoreES1F_S1F_EEEEENS5_IJNS4_13SM90_TMA_LOADES1I_EEENS5_IJNS4_14ComposedLayoutINS4_7SwizzleILi3ELi4ELi3EEENS4_18smem_ptr_flag_bitsILi8EEENSM_INS5_IJNSA_ILi8EEESF_EEENS5_IJSF_SC_EEEEEEENSM_INS5_IJNS5_IJNS5_IJSP_SC_EEENS5_IJSN_SC_EEEEEESC_NS5_IJSO_SB_EEEEEENS5_IJNS5_IJNS5_IJSU_SY_EEESX_EEESW_NS5_IJSC_SY_EEEEEEEEEEEvNS4_8identityENS5_IJNS4_23SM90_TMA_LOAD_MULTICASTES26_EEES24_vS25_EENS_8epilogue10collective18CollectiveEpilogueINS29_23Sm100TmaWarpSpecializedILi4ELi2ELi16ELb1ELb0EEEJNS5_IJNSA_ILi64EEESF_SG_EEENS5_IJNSM_IS2E_SC_EENSM_INS5_IJST_SB_EEENS5_IJSC_S2E_EEEEEEEENS_10bfloat16_tESL_S2L_SL_NS29_6fusion15FusionCallbacksIS2D_NS2M_17LinearCombinationIS2L_fS2L_fLNS_15FloatRoundStyleE2EEES2F_S2K_JEEENS4_5SM1004TMEM4LOAD26SM100_TMEM_LOAD_32dp32b16xES1I_NS1K_INS1L_ILi1ELi4ELi3EEENS1N_ILi16EEENSM_INS5_IJS1P_ST_EEENS5_IJST_SC_EEEEEEENS4_39AutoVectorizingCopyWithAssumedAlignmentILi128EEENS4_14SM90_TMA_STOREES31_S33_S33_EEEvvEEEEvNT_6ParamsE,@function
        .size           _ZN7cutlass13device_kernelINS_4gemm6kernel13GemmUniversalIN4cute5tupleIJiiiiEEENS1_10collective13CollectiveMmaINS1_46MainloopSm100TmaUmmaWarpSpecializedBlockScaledILi3ELi2ELi2ENS5_IJNS4_1CILi2EEENSA_ILi1EEESC_EEEEENS5_IJNSA_ILi128EEESF_NSA_ILi256EEEEEENS5_IJNS_12float_e4m3_tENS_13float_ue8m0_tEEEENS5_IJNS5_IJlSC_lEEENS4_6LayoutINS5_IJNS5_IJNS5_IJNSA_ILi32EEENSA_ILi4EEEEEEiEEESQ_NS5_IJSC_iEEEEEENS5_IJNS5_IJNS5_IJNSA_ILi16EEESO_EEEiEEENS5_IJNS5_IJNSA_ILi0EEESC_EEENSA_ILi512EEEEEENS5_IJSW_iEEEEEEEEEEESK_S13_NS4_8TiledMMAINS4_8MMA_AtomIJNS4_21SM100_MMA_MXF8F6F4_SSISI_SI_fSJ_Li128ELi128ELNS4_4UMMA5MajorE0ELS18_0ELNS17_7ScaleInE0ELS19_0EEEEEENSM_INS5_IJSC_SC_SC_EEENS5_IJSW_SW_SW_EEEEENS5_IJNS4_10UnderscoreES1F_S1F_EEEEENS5_IJNS4_13SM90_TMA_LOADES1I_EEENS5_IJNS4_14ComposedLayoutINS4_7SwizzleILi3ELi4ELi3EEENS4_18smem_ptr_flag_bitsILi8EEENSM_INS5_IJNSA_ILi8EEESF_EEENS5_IJSF_SC_EEEEEEENSM_INS5_IJNS5_IJNS5_IJSP_SC_EEENS5_IJSN_SC_EEEEEESC_NS5_IJSO_SB_EEEEEENS5_IJNS5_IJNS5_IJSU_SY_EEESX_EEESW_NS5_IJSC_SY_EEEEEEEEEEEvNS4_8identityENS5_IJNS4_23SM90_TMA_LOAD_MULTICASTES26_EEES24_vS25_EENS_8epilogue10collective18CollectiveEpilogueINS29_23Sm100TmaWarpSpecializedILi4ELi2ELi16ELb1ELb0EEEJNS5_IJNSA_ILi64EEESF_SG_EEENS5_IJNSM_IS2E_SC_EENSM_INS5_IJST_SB_EEENS5_IJSC_S2E_EEEEEEEENS_10bfloat16_tESL_S2L_SL_NS29_6fusion15FusionCallbacksIS2D_NS2M_17LinearCombinationIS2L_fS2L_fLNS_15FloatRoundStyleE2EEES2F_S2K_JEEENS4_5SM1004TMEM4LOAD26SM100_TMEM_LOAD_32dp32b16xES1I_NS1K_INS1L_ILi1ELi4ELi3EEENS1N_ILi16EEENSM_INS5_IJS1P_ST_EEENS5_IJST_SC_EEEEEEENS4_39AutoVectorizingCopyWithAssumedAlignmentILi128EEENS4_14SM90_TMA_STOREES31_S33_S33_EEEvvEEEEvNT_6ParamsE,(.L_x_238 - _ZN7cutlass13device_kernelINS_4gemm6kernel13GemmUniversalIN4cute5tupleIJiiiiEEENS1_10collective13CollectiveMmaINS1_46MainloopSm100TmaUmmaWarpSpecializedBlockScaledILi3ELi2ELi2ENS5_IJNS4_1CILi2EEENSA_ILi1EEESC_EEEEENS5_IJNSA_ILi128EEESF_NSA_ILi256EEEEEENS5_IJNS_12float_e4m3_tENS_13float_ue8m0_tEEEENS5_IJNS5_IJlSC_lEEENS4_6LayoutINS5_IJNS5_IJNS5_IJNSA_ILi32EEENSA_ILi4EEEEEEiEEESQ_NS5_IJSC_iEEEEEENS5_IJNS5_IJNS5_IJNSA_ILi16EEESO_EEEiEEENS5_IJNS5_IJNSA_ILi0EEESC_EEENSA_ILi512EEEEEENS5_IJSW_iEEEEEEEEEEESK_S13_NS4_8TiledMMAINS4_8MMA_AtomIJNS4_21SM100_MMA_MXF8F6F4_SSISI_SI_fSJ_Li128ELi128ELNS4_4UMMA5MajorE0ELS18_0ELNS17_7ScaleInE0ELS19_0EEEEEENSM_INS5_IJSC_SC_SC_EEENS5_IJSW_SW_SW_EEEEENS5_IJNS4_10UnderscoreES1F_S1F_EEEEENS5_IJNS4_13SM90_TMA_LOADES1I_EEENS5_IJNS4_14ComposedLayoutINS4_7SwizzleILi3ELi4ELi3EEENS4_18smem_ptr_flag_bitsILi8EEENSM_INS5_IJNSA_ILi8EEESF_EEENS5_IJSF_SC_EEEEEEENSM_INS5_IJNS5_IJNS5_IJSP_SC_EEENS5_IJSN_SC_EEEEEESC_NS5_IJSO_SB_EEEEEENS5_IJNS5_IJNS5_IJSU_SY_EEESX_EEESW_NS5_IJSC_SY_EEEEEEEEEEEvNS4_8identityENS5_IJNS4_23SM90_TMA_LOAD_MULTICASTES26_EEES24_vS25_EENS_8epilogue10collective18CollectiveEpilogueINS29_23Sm100TmaWarpSpecializedILi4ELi2ELi16ELb1ELb0EEEJNS5_IJNSA_ILi64EEESF_SG_EEENS5_IJNSM_IS2E_SC_EENSM_INS5_IJST_SB_EEENS5_IJSC_S2E_EEEEEEEENS_10bfloat16_tESL_S2L_SL_NS29_6fusion15FusionCallbacksIS2D_NS2M_17LinearCombinationIS2L_fS2L_fLNS_15FloatRoundStyleE2EEES2F_S2K_JEEENS4_5SM1004TMEM4LOAD26SM100_TMEM_LOAD_32dp32b16xES1I_NS1K_INS1L_ILi1ELi4ELi3EEENS1N_ILi16EEENSM_INS5_IJS1P_ST_EEENS5_IJST_SC_EEEEEEENS4_39AutoVectorizingCopyWithAssumedAlignmentILi128EEENS4_14SM90_TMA_STOREES31_S33_S33_EEEvvEEEEvNT_6ParamsE)
        .other          _ZN7cutlass13device_kernelINS_4gemm6kernel13GemmUniversalIN4cute5tupleIJiiiiEEENS1_10collective13CollectiveMmaINS1_46MainloopSm100TmaUmmaWarpSpecializedBlockScaledILi3ELi2ELi2ENS5_IJNS4_1CILi2EEENSA_ILi1EEESC_EEEEENS5_IJNSA_ILi128EEESF_NSA_ILi256EEEEEENS5_IJNS_12float_e4m3_tENS_13float_ue8m0_tEEEENS5_IJNS5_IJlSC_lEEENS4_6LayoutINS5_IJNS5_IJNS5_IJNSA_ILi32EEENSA_ILi4EEEEEEiEEESQ_NS5_IJSC_iEEEEEENS5_IJNS5_IJNS5_IJNSA_ILi16EEESO_EEEiEEENS5_IJNS5_IJNSA_ILi0EEESC_EEENSA_ILi512EEEEEENS5_IJSW_iEEEEEEEEEEESK_S13_NS4_8TiledMMAINS4_8MMA_AtomIJNS4_21SM100_MMA_MXF8F6F4_SSISI_SI_fSJ_Li128ELi128ELNS4_4UMMA5MajorE0ELS18_0ELNS17_7ScaleInE0ELS19_0EEEEEENSM_INS5_IJSC_SC_SC_EEENS5_IJSW_SW_SW_EEEEENS5_IJNS4_10UnderscoreES1F_S1F_EEEEENS5_IJNS4_13SM90_TMA_LOADES1I_EEENS5_IJNS4_14ComposedLayoutINS4_7SwizzleILi3ELi4ELi3EEENS4_18smem_ptr_flag_bitsILi8EEENSM_INS5_IJNSA_ILi8EEESF_EEENS5_IJSF_SC_EEEEEEENSM_INS5_IJNS5_IJNS5_IJSP_SC_EEENS5_IJSN_SC_EEEEEESC_NS5_IJSO_SB_EEEEEENS5_IJNS5_IJNS5_IJSU_SY_EEESX_EEESW_NS5_IJSC_SY_EEEEEEEEEEEvNS4_8identityENS5_IJNS4_23SM90_TMA_LOAD_MULTICASTES26_EEES24_vS25_EENS_8epilogue10collective18CollectiveEpilogueINS29_23Sm100TmaWarpSpecializedILi4ELi2ELi16ELb1ELb0EEEJNS5_IJNSA_ILi64EEESF_SG_EEENS5_IJNSM_IS2E_SC_EENSM_INS5_IJST_SB_EEENS5_IJSC_S2E_EEEEEEEENS_10bfloat16_tESL_S2L_SL_NS29_6fusion15FusionCallbacksIS2D_NS2M_17LinearCombinationIS2L_fS2L_fLNS_15FloatRoundStyleE2EEES2F_S2K_JEEENS4_5SM1004TMEM4LOAD26SM100_TMEM_LOAD_32dp32b16xES1I_NS1K_INS1L_ILi1ELi4ELi3EEENS1N_ILi16EEENSM_INS5_IJS1P_ST_EEENS5_IJST_SC_EEEEEEENS4_39AutoVectorizingCopyWithAssumedAlignmentILi128EEENS4_14SM90_TMA_STOREES31_S33_S33_EEEvvEEEEvNT_6ParamsE,@"STO_CUDA_ENTRY STV_DEFAULT"
_ZN7cutlass13device_kernelINS_4gemm6kernel13GemmUniversalIN4cute5tupleIJiiiiEEENS1_10collective13CollectiveMmaINS1_46MainloopSm100TmaUmmaWarpSpecializedBlockScaledILi3ELi2ELi2ENS5_IJNS4_1CILi2EEENSA_ILi1EEESC_EEEEENS5_IJNSA_ILi128EEESF_NSA_ILi256EEEEEENS5_IJNS_12float_e4m3_tENS_13float_ue8m0_tEEEENS5_IJNS5_IJlSC_lEEENS4_6LayoutINS5_IJNS5_IJNS5_IJNSA_ILi32EEENSA_ILi4EEEEEEiEEESQ_NS5_IJSC_iEEEEEENS5_IJNS5_IJNS5_IJNSA_ILi16EEESO_EEEiEEENS5_IJNS5_IJNSA_ILi0EEESC_EEENSA_ILi512EEEEEENS5_IJSW_iEEEEEEEEEEESK_S13_NS4_8TiledMMAINS4_8MMA_AtomIJNS4_21SM100_MMA_MXF8F6F4_SSISI_SI_fSJ_Li128ELi128ELNS4_4UMMA5MajorE0ELS18_0ELNS17_7ScaleInE0ELS19_0EEEEEENSM_INS5_IJSC_SC_SC_EEENS5_IJSW_SW_SW_EEEEENS5_IJNS4_10UnderscoreES1F_S1F_EEEEENS5_IJNS4_13SM90_TMA_LOADES1I_EEENS5_IJNS4_14ComposedLayoutINS4_7SwizzleILi3ELi4ELi3EEENS4_18smem_ptr_flag_bitsILi8EEENSM_INS5_IJNSA_ILi8EEESF_EEENS5_IJSF_SC_EEEEEEENSM_INS5_IJNS5_IJNS5_IJSP_SC_EEENS5_IJSN_SC_EEEEEESC_NS5_IJSO_SB_EEEEEENS5_IJNS5_IJNS5_IJSU_SY_EEESX_EEESW_NS5_IJSC_SY_EEEEEEEEEEEvNS4_8identityENS5_IJNS4_23SM90_TMA_LOAD_MULTICASTES26_EEES24_vS25_EENS_8epilogue10collective18CollectiveEpilogueINS29_23Sm100TmaWarpSpecializedILi4ELi2ELi16ELb1ELb0EEEJNS5_IJNSA_ILi64EEESF_SG_EEENS5_IJNSM_IS2E_SC_EENSM_INS5_IJST_SB_EEENS5_IJSC_S2E_EEEEEEEENS_10bfloat16_tESL_S2L_SL_NS29_6fusion15FusionCallbacksIS2D_NS2M_17LinearCombinationIS2L_fS2L_fLNS_15FloatRoundStyleE2EEES2F_S2K_JEEENS4_5SM1004TMEM4LOAD26SM100_TMEM_LOAD_32dp32b16xES1I_NS1K_INS1L_ILi1ELi4ELi3EEENS1N_ILi16EEENSM_INS5_IJS1P_ST_EEENS5_IJST_SC_EEEEEEENS4_39AutoVectorizingCopyWithAssumedAlignmentILi128EEENS4_14SM90_TMA_STOREES31_S33_S33_EEEvvEEEEvNT_6ParamsE:
[----:B------:R-:W1:Y:S01]  /*0000*/  LDC R1, c[0x0][0x37c] ;  /* 0x0000df00ff017b82 */ /* 0x000e620000000800 */
[----:B------:R-:W2:Y:S01]  /*0010*/  S2R R3, SR_TID.X ;  /* 0x0000000000037919 */ /* 0x000ea20000002100 */
[----:B------:R-:W3:Y:S01]  /*0020*/  LDCU.64 UR12, c[0x0][0xc90] ;  /* 0x00019200ff0c77ac */ /* 0x000ee20008000a00 */
[----:B------:R-:W-:Y:S02]  /*0030*/  PRMT R86, RZ, 0x7610, R86 ;  /* 0x00007610ff567816 */ /* 0x000fe40000000056 */
[----:B------:R-:W-:Y:S01]  /*0040*/  ELECT P5, URZ, PT ;  /* 0x0000000000ff782f */ /* 0x000fe200038a0000 */
[----:B------:R-:W4:Y:S01]  /*0050*/  LDCU.64 UR60, c[0x0][0x358] ;  /* 0x00006b00ff3c77ac */ /* 0x000f220008000a00 */
[----:B---3--:R-:W-:-:S04]  /*0060*/  UISETP.NE.U32.AND UP0, UPT, UR12, URZ, UPT ;  /* 0x000000ff0c00728c */ /* 0x008fc8000bf05070 */
[----:B------:R-:W-:Y:S01]  /*0070*/  UISETP.NE.AND.EX UP0, UPT, UR13, URZ, UPT, UP0 ;  /* 0x000000ff0d00728c */ /* 0x000fe2000bf05300 */
[----:B--2---:R-:W-:-:S05]  /*0080*/  SHF.R.U32.HI R100, RZ, 0x5, R3 ;  /* 0x00000005ff647819 */ /* 0x004fca0000011603 */
[----:B------:R-:W2:Y:S02]  /*0090*/  SHFL.IDX PT, R0, R100, RZ, 0x1f ;  /* 0x00001fff64007589 */ /* 0x000ea400000e0000 */
[----:B--2---:R-:W-:Y:S01]  /*00a0*/  R2UR UR21, R0 ;  /* 0x00000000001572ca */ /* 0x004fe200000e0000 */
[----:B-1--4-:R-:W-:-:S14]  /*00b0*/  BRA.U UP0, `(.L_x_0) ;  /* 0x00000001002c7547 */ /* 0x012fdc000b800000 */
[----:B------:R-:W1:Y:S02]  /*00c0*/  LDCU.64 UR4, c[0x0][0xc88] ;  /* 0x00019100ff0477ac */ /* 0x000e640008000a00 */
[----:B-1----:R-:W-:-:S04]  /*00d0*/  UISETP.NE.U32.AND UP0, UPT, UR4, URZ, UPT ;  /* 0x000000ff0400728c */ /* 0x002fc8000bf05070 */
[----:B------:R-:W-:-:S09]  /*00e0*/  UISETP.NE.AND.EX UP0, UPT, UR5, URZ, UPT, UP0 ;  /* 0x000000ff0500728c */ /* 0x000fd2000bf05300 */
[----:B------:R-:W-:Y:S05]  /*00f0*/  BRA.U !UP0, `(.L_x_1) ;  /* 0x0000000108107547 */ /* 0x000fea000b800000 */
[----:B------:R-:W1:Y:S02]  /*0100*/  LDC.64 R4, c[0x0][0xc88] ;  /* 0x00032200ff047b82 */ /* 0x000e640000000a00 */
[----:B-1----:R1:W5:Y:S01]  /*0110*/  LDG.E R53, desc[UR60][R4.64] ;  /* 0x0000003c04357981 */ /* 0x002362000c1e1900 */
[----:B------:R-:W-:Y:S01]  /*0120*/  HFMA2 R86, -RZ, RZ, 0, 5.9604644775390625e-08 ;  /* 0x00000001ff567431 */ /* 0x000fe200000001ff */
[----:B------:R-:W-:Y:S05]  /*0130*/  BRA `(.L_x_0) ;  /* 0x00000000000c7947 */ /* 0x000fea0003800000 */
.L_x_1:
[----:B------:R-:W1:Y:S01]  /*0140*/  LDCU UR4, c[0x0][0xc80] ;  /* 0x00019000ff0477ac */ /* 0x000e620008000800 */
[----:B------:R-:W-:Y:S01]  /*0150*/  HFMA2 R86, -RZ, RZ, 0, 5.9604644775390625e-08 ;  /* 0x00000001ff567431 */ /* 0x000fe200000001ff */
[----:B-1----:R-:W-:-:S07]  /*0160*/  MOV R53, UR4 ;  /* 0x0000000400357c02 */ /* 0x002fce0008000f00 */
.L_x_0:
[----:B------:R-:W2:Y:S02]  /*0170*/  LDCU.64 UR4, c[0x0][0xcb0] ;  /* 0x00019600ff0477ac */ /* 0x000ea40008000a00 */
[----:B--2---:R-:W-:-:S04]  /*0180*/  UISETP.NE.U32.AND UP0, UPT, UR4, URZ, UPT ;  /* 0x000000ff0400728c */ /* 0x004fc8000bf05070 */
[----:B------:R-:W-:-:S09]  /*0190*/  UISETP.NE.AND.EX UP0, UPT, UR5, URZ, UPT, UP0 ;  /* 0x000000ff0500728c */ /* 0x000fd2000bf05300 */
[----:B------:R-:W-:Y:S05]  /*01a0*/  BRA.U UP0, `(.L_x_2) ;  /* 0x0000000100247547 */ /* 0x000fea000b800000 */
[----:B------:R-:W2:Y:S02]  /*01b0*/  LDCU.64 UR4, c[0x0][0xca8] ;  /* 0x00019500ff0477ac */ /* 0x000ea40008000a00 */
[----:B--2---:R-:W-:-:S04]  /*01c0*/  UISETP.NE.U32.AND UP0, UPT, UR4, URZ, UPT ;  /* 0x000000ff0400728c */ /* 0x004fc8000bf05070 */
[----:B------:R-:W-:-:S09]  /*01d0*/  UISETP.NE.AND.EX UP0, UPT, UR5, URZ, UPT, UP0 ;  /* 0x000000ff0500728c */ /* 0x000fd2000bf05300 */
[----:B------:R-:W-:Y:S05]  /*01e0*/  BRA.U !UP0, `(.L_x_3) ;  /* 0x00000001080c7547 */ /* 0x000fea000b800000 */
[----:B-1----:R-:W1:Y:S02]  /*01f0*/  LDC.64 R4, c[0x0][0xca8] ;  /* 0x00032a00ff047b82 */ /* 0x002e640000000a00 */
[----:B-1----:R2:W5:Y:S01]  /*0200*/  LDG.E R52, desc[UR60][R4.64] ;  /* 0x0000003c04347981 */ /* 0x002562000c1e1900 */
[----:B------:R-:W-:Y:S05]  /*0210*/  BRA `(.L_x_2) ;  /* 0x0000000000087947 */ /* 0x000fea0003800000 */
.L_x_3:
[----:B------:R-:W2:Y:S02]  /*0220*/  LDCU UR4, c[0x0][0xca0] ;  /* 0x00019400ff0477ac */ /* 0x000ea40008000800 */
[----:B--2---:R-:W-:Y:S02]  /*0230*/  MOV R52, UR4 ;  /* 0x0000000400347c02 */ /* 0x004fe40008000f00 */
.L_x_2:
[----:B------:R-:W-:Y:S01]  /*0240*/  IMAD.U32 R0, RZ, RZ, UR21 ;  /* 0x00000015ff007e24 */ /* 0x000fe2000f8e00ff */
[----:B------:R-:W-:Y:S04]  /*0250*/  BSSY.RECONVERGENT B0, `(.L_x_4) ;  /* 0x0000012000007945 */ /* 0x000fe80003800200 */
[C---:B------:R-:W-:Y:S02]  /*0260*/  ISETP.NE.OR P1, PT, R0.reuse, 0x1, !P5 ;  /* 0x000000010000780c */ /* 0x040fe40006f25670 */
[----:B------:R-:W-:-:S11]  /*0270*/  ISETP.NE.OR P0, PT, R0, 0x3, !P5 ;  /* 0x000000030000780c */ /* 0x000fd60006f05670 */
[----:B------:R-:W-:Y:S05]  /*0280*/  @P1 BRA `(.L_x_5) ;  /* 0x0000000000381947 */ /* 0x000fea0003800000 */
[----:B------:R-:W3:Y:S02]  /*0290*/  LDCU.64 UR4, c[0x0][0x348] ;  /* 0x00006900ff0477ac */ /* 0x000ee40008000a00 */
[----:B---3--:R-:W-:Y:S02]  /*02a0*/  UIADD3 UR10, UP3, UPT, UR4, 0x80, URZ ;  /* 0x00000080040a7890 */ /* 0x008fe4000ff7e0ff */
[----:B------:R-:W-:Y:S02]  /*02b0*/  UIADD3 UR8, UP2, UPT, UR4, 0x180, URZ ;  /* 0x0000018004087890 */ /* 0x000fe4000ff5e0ff */
[----:B------:R-:W-:Y:S02]  /*02c0*/  UIADD3 UR6, UP1, UPT, UR4, 0x280, URZ ;  /* 0x0000028004067890 */ /* 0x000fe4000ff3e0ff */
[----:B------:R-:W-:Y:S02]  /*02d0*/  UIADD3 UR4, UP0, UPT, UR4, 0x380, URZ ;  /* 0x0000038004047890 */ /* 0x000fe4000ff1e0ff */
[----:B------:R-:W-:-:S02]  /*02e0*/  UIADD3.X UR11, UPT, UPT, URZ, UR5, URZ, UP3, !UPT ;  /* 0x00000005ff0b7290 */ /* 0x000fc40009ffe4ff */
[----:B------:R-:W-:Y:S02]  /*02f0*/  UIADD3.X UR9, UPT, UPT, URZ, UR5, URZ, UP2, !UPT ;  /* 0x00000005ff097290 */ /* 0x000fe400097fe4ff */
[----:B------:R-:W-:Y:S02]  /*0300*/  UIADD3.X UR7, UPT, UPT, URZ, UR5, URZ, UP1, !UPT ;  /* 0x00000005ff077290 */ /* 0x000fe40008ffe4ff */
[----:B------:R-:W-:-:S03]  /*0310*/  UIADD3.X UR5, UPT, UPT, URZ, UR5, URZ, UP0, !UPT ;  /* 0x00000005ff057290 */ /* 0x000fc600087fe4ff */
[----:B------:R3:W-:Y:S02]  /*0320*/  UTMACCTL.PF [UR10] ;  /* 0x000000000a0079b9 */ /* 0x0007e40008040000 */
[----:B------:R3:W-:Y:S02]  /*0330*/  UTMACCTL.PF [UR8] ;  /* 0x00000000080079b9 */ /* 0x0007e40008040000 */
[----:B------:R3:W-:Y:S02]  /*0340*/  UTMACCTL.PF [UR6] ;  /* 0x00000000060079b9 */ /* 0x0007e40008040000 */
[----:B------:R3:W-:Y:S02]  /*0350*/  UTMACCTL.PF [UR4] ;  /* 0x00000000040079b9 */ /* 0x0007e40008040000 */
[----:B---3--:R-:W-:Y:S01]  /*0360*/  NOP ;  /* 0x0000000000007918 */ /* 0x008fe20000000000 */
.L_x_5:
[----:B------:R-:W-:Y:S05]  /*0370*/  BSYNC.RECONVERGENT B0 ;  /* 0x0000000000007941 */ /* 0x000fea0003800200 */
.L_x_4:
[----:B------:R-:W-:Y:S04]  /*0380*/  BSSY.RECONVERGENT B0, `(.L_x_6) ;  /* 0x000000a000007945 */ /* 0x000fe80003800200 */
[----:B------:R-:W-:Y:S05]  /*0390*/  @P0 BRA `(.L_x_7) ;  /* 0x0000000000200947 */ /* 0x000fea0003800000 */
[----:B------:R-:W3:Y:S02]  /*03a0*/  LDCU.64 UR4, c[0x0][0x348] ;  /* 0x00006900ff0477ac */ /* 0x000ee40008000a00 */
[----:B---3--:R-:W-:Y:S02]  /*03b0*/  UIADD3 UR6, UP1, UPT, UR4, 0x980, URZ ;  /* 0x0000098004067890 */ /* 0x008fe4000ff3e0ff */
[----:B------:R-:W-:Y:S02]  /*03c0*/  UIADD3 UR4, UP0, UPT, UR4, 0xa80, URZ ;  /* 0x00000a8004047890 */ /* 0x000fe4000ff1e0ff */
[----:B------:R-:W-:Y:S02]  /*03d0*/  UIADD3.X UR7, UPT, UPT, URZ, UR5, URZ, UP1, !UPT ;  /* 0x00000005ff077290 */ /* 0x000fe40008ffe4ff */
[----:B------:R-:W-:-:S07]  /*03e0*/  UIADD3.X UR5, UPT, UPT, URZ, UR5, URZ, UP0, !UPT ;  /* 0x00000005ff057290 */ /* 0x000fce00087fe4ff */
[----:B------:R3:W-:Y:S02]  /*03f0*/  UTMACCTL.PF [UR6] ;  /* 0x00000000060079b9 */ /* 0x0007e40008040000 */
[----:B------:R3:W-:Y:S02]  /*0400*/  UTMACCTL.PF [UR4] ;  /* 0x00000000040079b9 */ /* 0x0007e40008040000 */
[----:B---3--:R-:W-:Y:S01]  /*0410*/  NOP ;  /* 0x0000000000007918 */ /* 0x008fe20000000000 */
.L_x_7:
[----:B------:R-:W-:Y:S05]  /*0420*/  BSYNC.RECONVERGENT B0 ;  /* 0x0000000000007941 */ /* 0x000fea0003800200 */
.L_x_6:
[----:B------:R-:W3:Y:S01]  /*0430*/  LDCU.64 UR4, c[0x0][0xc88] ;  /* 0x00019100ff0477ac */ /* 0x000ee20008000a00 */
[----:B------:R-:W-:Y:S02]  /*0440*/  UISETP.EQ.U32.AND UP1, UPT, UR12, URZ, UPT ;  /* 0x000000ff0c00728c */ /* 0x000fe4000bf22070 */
[----:B------:R-:W-:Y:S02]  /*0450*/  UPLOP3.LUT UP6, UPT, UPT, UPT, UPT, 0x80, 0x8 ;  /* 0x000000000008789c */ /* 0x000fe40003fcf070 */
[----:B---3--:R-:W-:-:S04]  /*0460*/  UISETP.NE.U32.AND UP0, UPT, UR4, URZ, UPT ;  /* 0x000000ff0400728c */ /* 0x008fc8000bf05070 */
[----:B------:R-:W-:-:S04]  /*0470*/  UISETP.NE.AND.EX UP0, UPT, UR5, URZ, UPT, UP0 ;  /* 0x000000ff0500728c */ /* 0x000fc8000bf05300 */
[----:B------:R-:W-:-:S04]  /*0480*/  UISETP.EQ.OR.EX UP2, UPT, UR13, URZ, !UP0, UP1 ;  /* 0x000000ff0d00728c */ /* 0x000fc8000c742710 */
[----:B------:R-:W-:-:S05]  /*0490*/  UP2UR UR49, UPR, URZ, 0x4 ;  /* 0x00000004ff317883 */ /* 0x000fca0008000000 */
[----:B------:R-:W-:Y:S07]  /*04a0*/  BRA.U !UP2, `(.L_x_8) ;  /* 0x000000010a207547 */ /* 0x000fee000b800000 */
[----:B------:R-:W-:Y:S01]  /*04b0*/  UISETP.NE.U32.AND UP2, UPT, UR12, URZ, UPT ;  /* 0x000000ff0c00728c */ /* 0x000fe2000bf45070 */
[----:B-----5:R-:W-:Y:S01]  /*04c0*/  FSETP.NEU.AND P0, PT, R53, RZ, PT ;  /* 0x000000ff3500720b */ /* 0x020fe20003f0d000 */
[----:B------:R-:W-:Y:S02]  /*04d0*/  USEL UR4, URZ, 0xffffffff, UP0 ;  /* 0xffffffffff047887 */ /* 0x000fe40008000000 */
[----:B------:R-:W-:-:S10]  /*04e0*/  UISETP.NE.AND.EX UP2, UPT, UR13, URZ, UPT, UP2 ;  /* 0x000000ff0d00728c */ /* 0x000fd4000bf45320 */
[----:B------:R-:W-:Y:S01]  /*04f0*/  VOTEU.ANY UP1, P0 ;  /* 0x0000000000ff7886 */ /* 0x000fe20000020100 */
[----:B------:R-:W-:-:S04]  /*0500*/  @!UP2 USEL UR4, URZ, 0xffffffff, UP1 ;  /* 0xffffffffff04a887 */ /* 0x000fc80008800000 */
[----:B------:R-:W-:-:S04]  /*0510*/  ULOP3.LUT UR4, UR4, 0x1, URZ, 0xc0, !UPT ;  /* 0x0000000104047892 */ /* 0x000fc8000f8ec0ff */
[----:B------:R-:W-:-:S11]  /*0520*/  UISETP.NE.U32.AND UP6, UPT, UR4, 0x1, UPT ;  /* 0x000000010400788c */ /* 0x000fd6000bfc5070 */
.L_x_8:
[----:B------:R-:W3:Y:S01]  /*0530*/  SHFL.IDX PT, R2, R100, RZ, 0x1f ;  /* 0x00001fff64027589 */ /* 0x000ee200000e0000 */
[----:B------:R-:W-:Y:S01]  /*0540*/  UISETP.NE.AND UP4, UPT, UR21, 0x2, UPT ;  /* 0x000000021500788c */ /* 0x000fe2000bf85270 */
[----:B---3--:R-:W-:-:S13]  /*0550*/  ISETP.NE.AND P0, PT, R2, RZ, PT ;  /* 0x000000ff0200720c */ /* 0x008fda0003f05270 */
[----:B------:R-:W-:Y:S05]  /*0560*/  @P0 BRA `(.L_x_9) ;  /* 0x0000000000500947 */ /* 0x000fea0003800000 */
[----:B------:R-:W3:Y:S01]  /*0570*/  S2UR UR4, SR_CgaCtaId ;  /* 0x00000000000479c3 */ /* 0x000ee20000008800 */
[----:B------:R-:W-:Y:S01]  /*0580*/  UMOV UR5, 0x400 ;  /* 0x0000040000057882 */ /* 0x000fe20000000000 */
[----:B------:R-:W-:Y:S01]  /*0590*/  UMOV UR8, 0x1 ;  /* 0x0000000100087882 */ /* 0x000fe20000000000 */
[----:B------:R-:W-:Y:S01]  /*05a0*/  UMOV UR6, 0x2 ;  /* 0x0000000200067882 */ /* 0x000fe20000000000 */
[----:B------:R-:W-:-:S04]  /*05b0*/  UIADD3 UR8, UPT, UPT, -UR8, 0x100000, URZ ;  /* 0x0010000008087890 */ /* 0x000fc8000fffe1ff */
[----:B------:R-:W-:Y:S02]  /*05c0*/  USHF.L.U32 UR9, UR8, 0xb, URZ ;  /* 0x0000000b08097899 */ /* 0x000fe400080006ff */
[----:B------:R-:W-:Y:S02]  /*05d0*/  USHF.L.U32 UR8, UR8, 0x1, URZ ;  /* 0x0000000108087899 */ /* 0x000fe400080006ff */
[----:B------:R-:W-:-:S04]  /*05e0*/  UIADD3 UR6, UPT, UPT, -UR6, 0x100000, URZ ;  /* 0x0010000006067890 */ /* 0x000fc8000fffe1ff */
[----:B------:R-:W-:Y:S02]  /*05f0*/  USHF.L.U32 UR7, UR6, 0xb, URZ ;  /* 0x0000000b06077899 */ /* 0x000fe400080006ff */
[----:B------:R-:W-:Y:S01]  /*0600*/  USHF.L.U32 UR6, UR6, 0x1, URZ ;  /* 0x0000000106067899 */ /* 0x000fe200080006ff */
[----:B------:R-:W-:Y:S01]  /*0610*/  ELECT P0, URZ, PT ;  /* 0x0000000000ff782f */ /* 0x000fe20003800000 */
[----:B---3--:R-:W-:Y:S01]  /*0620*/  ULEA UR4, UR4, UR5, 0x18 ;  /* 0x0000000504047291 */ /* 0x008fe2000f8ec0ff */
[----:B------:R-:W3:Y:S11]  /*0630*/  FENCE.VIEW.ASYNC.S ;  /* 0x00000000000073c6 */ /* 0x000ef60000000000 */
[----:B---3--:R3:W4:Y:S01]  /*0640*/  SYNCS.EXCH.64 URZ, [UR4], UR8 ;  /* 0x0000000804ff75b2 */ /* 0x0087220008000100 */
[----:B------:R3:W1:Y:S01]  /*0650*/  SYNCS.EXCH.64 URZ, [UR4+0x18], UR6 ;  /* 0x0000180604ff75b2 */ /* 0x0006620008000100 */
[----:B------:R3:W1:Y:S01]  /*0660*/  SYNCS.EXCH.64 URZ, [UR4+0x8], UR8 ;  /* 0x0000080804ff75b2 */ /* 0x0006620008000100 */
[----:B------:R3:W1:Y:S01]  /*0670*/  SYNCS.EXCH.64 URZ, [UR4+0x20], UR6 ;  /* 0x0000200604ff75b2 */ /* 0x0006620008000100 */
[----:B------:R3:W1:Y:S01]  /*0680*/  SYNCS.EXCH.64 URZ, [UR4+0x10], UR8 ;  /* 0x0000100804ff75b2 */ /* 0x0006620008000100 */
[----:B------:R3:W1:Y:S01]  /*0690*/  SYNCS.EXCH.64 URZ, [UR4+0x28], UR6 ;  /* 0x0000280604ff75b2 */ /* 0x0006620008000100 */
[----:B------:R-:W-:Y:S01]  /*06a0*/  NOP ;  /* 0x0000000000007918 */ /* 0x000fe20000000000 */
.L_x_9:
[----:B------:R-:W2:Y:S01]  /*06b0*/  SHFL.IDX PT, R2, R100, RZ, 0x1f ;  /* 0x00001fff64027589 */ /* 0x000ea200000e0000 */
[----:B------:R-:W-:Y:S01]  /*06c0*/  NOP ;  /* 0x0000000000007918 */ /* 0x000fe20000000000 */
[----:B--2---:R-:W-:-:S13]  /*06d0*/  ISETP.NE.AND P0, PT, R2, 0x1, PT ;  /* 0x000000010200780c */ /* 0x004fda0003f05270 */
[----:B------:R-:W-:Y:S05]  /*06e0*/  @P0 BRA `(.L_x_10) ;  /* 0x0000000000580947 */ /* 0x000fea0003800000 */
[----:B---3--:R-:W2:Y:S01]  /*06f0*/  S2UR UR4, SR_CgaCtaId ;  /* 0x00000000000479c3 */ /* 0x008ea20000008800 */
        /* <DEDUP_REMOVED lines=10> */
[----:B--2---:R-:W-:Y:S01]  /*07a0*/  ULEA UR4, UR4, UR5, 0x18 ;  /* 0x0000000504047291 */ /* 0x004fe2000f8ec0ff */
[----:B------:R-:W2:Y:S11]  /*07b0*/  FENCE.VIEW.ASYNC.S ;  /* 0x00000000000073c6 */ /* 0x000eb60000000000 */
[----:B--2---:R2:W3:Y:S01]  /*07c0*/  SYNCS.EXCH.64 URZ, [UR4+0x30], UR8 ;  /* 0x0000300804ff75b2 */ /* 0x0044e20008000100 */
[----:B------:R2:W1:Y:S01]  /*07d0*/  SYNCS.EXCH.64 URZ, [UR4+0x50], UR6 ;  /* 0x0000500604ff75b2 */ /* 0x0004620008000100 */
[----:B------:R2:W1:Y:S01]  /*07e0*/  SYNCS.EXCH.64 URZ, [UR4+0x38], UR8 ;  /* 0x0000380804ff75b2 */ /* 0x0004620008000100 */
[----:B------:R2:W1:Y:S01]  /*07f0*/  SYNCS.EXCH.64 URZ, [UR4+0x58], UR6 ;  /* 0x0000580604ff75b2 */ /* 0x0004620008000100 */
[----:B------:R2:W1:Y:S01]  /*0800*/  SYNCS.EXCH.64 URZ, [UR4+0x40], UR8 ;  /* 0x0000400804ff75b2 */ /* 0x0004620008000100 */
[----:B------:R2:W1:Y:S01]  /*0810*/  SYNCS.EXCH.64 URZ, [UR4+0x60], UR6 ;  /* 0x0000600604ff75b2 */ /* 0x0004620008000100 */
[----:B------:R2:W1:Y:S01]  /*0820*/  SYNCS.EXCH.64 URZ, [UR4+0x48], UR8 ;  /* 0x0000480804ff75b2 */ /* 0x0004620008000100 */
[----:B------:R2:W1:Y:S01]  /*0830*/  SYNCS.EXCH.64 URZ, [UR4+0x68], UR6 ;  /* 0x0000680604ff75b2 */ /* 0x0004620008000100 */
[----:B------:R-:W-:Y:S01]  /*0840*/  NOP ;  /* 0x0000000000007918 */ /* 0x000fe20000000000 */
.L_x_10:
[----:B------:R-:W4:Y:S01]  /*0850*/  SHFL.IDX PT, R2, R100, RZ, 0x1f ;  /* 0x00001fff64027589 */ /* 0x000f2200000e0000 */
[----:B------:R-:W-:Y:S01]  /*0860*/  NOP ;  /* 0x0000000000007918 */ /* 0x000fe20000000000 */
[----:B----4-:R-:W-:-:S13]  /*0870*/  ISETP.NE.AND P0, PT, R2, 0x3, PT ;  /* 0x000000030200780c */ /* 0x010fda0003f05270 */
[----:B------:R-:W-:Y:S05]  /*0880*/  @P0 BRA `(.L_x_11) ;  /* 0x0000000000300947 */ /* 0x000fea0003800000 */
[----:B--23--:R-:W2:Y:S01]  /*0890*/  S2UR UR4, SR_CgaCtaId ;  /* 0x00000000000479c3 */ /* 0x00cea20000008800 */
[----:B------:R-:W-:Y:S01]  /*08a0*/  UMOV UR6, 0x400 ;  /* 0x0000040000067882 */ /* 0x000fe20000000000 */
[----:B------:R-:W-:Y:S01]  /*08b0*/  UMOV UR5, 0x20 ;  /* 0x0000002000057882 */ /* 0x000fe20000000000 */
[----:B------:R-:W-:Y:S01]  /*08c0*/  ELECT P0, URZ, PT ;  /* 0x0000000000ff782f */ /* 0x000fe20003800000 */
[----:B--2---:R-:W-:Y:S02]  /*08d0*/  ULEA UR6, UR4, UR6, 0x18 ;  /* 0x0000000604067291 */ /* 0x004fe4000f8ec0ff */
[----:B------:R-:W-:-:S04]  /*08e0*/  UIADD3 UR4, UPT, UPT, -UR5, 0x100000, URZ ;  /* 0x0010000005047890 */ /* 0x000fc8000fffe1ff */
[----:B------:R-:W-:Y:S02]  /*08f0*/  USHF.L.U32 UR5, UR4, 0xb, URZ ;  /* 0x0000000b04057899 */ /* 0x000fe400080006ff */
[----:B------:R-:W-:Y:S01]  /*0900*/  USHF.L.U32 UR4, UR4, 0x1, URZ ;  /* 0x0000000104047899 */ /* 0x000fe200080006ff */
[----:B------:R-:W2:Y:S11]  /*0910*/  FENCE.VIEW.ASYNC.S ;  /* 0x00000000000073c6 */ /* 0x000eb60000000000 */
[----:B--2---:R4:W2:Y:S01]  /*0920*/  SYNCS.EXCH.64 URZ, [UR6+0x70], UR4 ;  /* 0x0000700406ff75b2 */ /* 0x0048a20008000100 */
[----:B------:R4:W3:Y:S02]  /*0930*/  SYNCS.EXCH.64 URZ, [UR6+0x78], UR4 ;  /* 0x0000780406ff75b2 */ /* 0x0008e40008000100 */
[----:B----4-:R-:W-:Y:S01]  /*0940*/  NOP ;  /* 0x0000000000007918 */ /* 0x010fe20000000000 */
.L_x_11:
[----:B------:R-:W4:Y:S01]  /*0950*/  SHFL.IDX PT, R2, R100, RZ, 0x1f ;  /* 0x00001fff64027589 */ /* 0x000f2200000e0000 */
[----:B------:R-:W-:Y:S01]  /*0960*/  NOP ;  /* 0x0000000000007918 */ /* 0x000fe20000000000 */
[----:B----4-:R-:W-:-:S13]  /*0970*/  ISETP.NE.AND P0, PT, R2, 0x4, PT ;  /* 0x000000040200780c */ /* 0x010fda0003f05270 */
[----:B------:R-:W-:Y:S05]  /*0980*/  @P0 BRA `(.L_x_12) ;  /* 0x00000000004c0947 */ /* 0x000fea0003800000 */
[----:B--23--:R-:W2:Y:S01]  /*0990*/  S2UR UR6, SR_CgaCtaId ;  /* 0x00000000000679c3 */ /* 0x00cea20000008800 */
[----:B------:R-:W-:Y:S01]  /*09a0*/  UMOV UR4, 0x1e0 ;  /* 0x000001e000047882 */ /* 0x000fe20000000000 */
[----:B------:R-:W-:Y:S01]  /*09b0*/  UMOV UR5, 0x400 ;  /* 0x0000040000057882 */ /* 0x000fe20000000000 */
[----:B------:R-:W-:Y:S01]  /*09c0*/  USEL UR4, UR4, 0x1a0, UP6 ;  /* 0x000001a004047887 */ /* 0x000fe2000b000000 */
[----:B------:R-:W-:Y:S01]  /*09d0*/  UMOV UR8, 0x1 ;  /* 0x0000000100087882 */ /* 0x000fe20000000000 */
[----:B------:R-:W-:Y:S01]  /*09e0*/  ELECT P0, URZ, PT ;  /* 0x0000000000ff782f */ /* 0x000fe20003800000 */
[----:B------:R-:W-:-:S04]  /*09f0*/  UIADD3 UR8, UPT, UPT, -UR8, 0x100000, URZ ;  /* 0x0010000008087890 */ /* 0x000fc8000fffe1ff */
[----:B------:R-:W-:Y:S02]  /*0a00*/  USHF.L.U32 UR9, UR8, 0xb, URZ ;  /* 0x0000000b08097899 */ /* 0x000fe400080006ff */
[----:B------:R-:W-:Y:S02]  /*0a10*/  USHF.L.U32 UR8, UR8, 0x1, URZ ;  /* 0x0000000108087899 */ /* 0x000fe400080006ff */
[----:B--2---:R-:W-:Y:S02]  /*0a20*/  ULEA UR6, UR6, UR5, 0x18 ;  /* 0x0000000506067291 */ /* 0x004fe4000f8ec0ff */
[----:B------:R-:W-:-:S04]  /*0a30*/  UIADD3 UR4, UPT, UPT, -UR4, 0x100000, URZ ;  /* 0x0010000004047890 */ /* 0x000fc8000fffe1ff */
[----:B------:R-:W-:Y:S02]  /*0a40*/  USHF.L.U32 UR5, UR4, 0xb, URZ ;  /* 0x0000000b04057899 */ /* 0x000fe400080006ff */
[----:B------:R-:W-:Y:S01]  /*0a50*/  USHF.L.U32 UR4, UR4, 0x1, URZ ;  /* 0x0000000104047899 */ /* 0x000fe200080006ff */
[----:B------:R-:W2:Y:S03]  /*0a60*/  FENCE.VIEW.ASYNC.S ;  /* 0x00000000000073c6 */ /* 0x000ea60000000000 */
[----:B--2---:R4:W2:Y:S08]  /*0a70*/  SYNCS.EXCH.64 URZ, [UR6+0x80], UR8 ;  /* 0x0000800806ff75b2 */ /* 0x0048b00008000100 */
[----:B------:R4:W3:Y:S01]  /*0a80*/  SYNCS.EXCH.64 URZ, [UR6+0x90], UR4 ;  /* 0x0000900406ff75b2 */ /* 0x0008e20008000100 */
[----:B------:R4:W1:Y:S01]  /*0a90*/  SYNCS.EXCH.64 URZ, [UR6+0x88], UR8 ;  /* 0x0000880806ff75b2 */ /* 0x0008620008000100 */
[----:B------:R4:W1:Y:S02]  /*0aa0*/  SYNCS.EXCH.64 URZ, [UR6+0x98], UR4 ;  /* 0x0000980406ff75b2 */ /* 0x0008640008000100 */
[----:B----4-:R-:W-:Y:S01]  /*0ab0*/  NOP ;  /* 0x0000000000007918 */ /* 0x010fe20000000000 */
.L_x_12:
[----:B------:R-:W4:Y:S01]  /*0ac0*/  SHFL.IDX PT, R2, R100, RZ, 0x1f ;  /* 0x00001fff64027589 */ /* 0x000f2200000e0000 */
[----:B------:R-:W-:Y:S01]  /*0ad0*/  NOP ;  /* 0x0000000000007918 */ /* 0x000fe20000000000 */
[----:B----4-:R-:W-:-:S13]  /*0ae0*/  ISETP.NE.AND P0, PT, R2, 0x5, PT ;  /* 0x000000050200780c */ /* 0x010fda0003f05270 */
[----:B------:R-:W-:Y:S05]  /*0af0*/  @P0 BRA `(.L_x_13) ;  /* 0x0000000000480947 */ /* 0x000fea0003800000 */
[----:B--23--:R-:W2:Y:S01]  /*0b00*/  S2UR UR4, SR_CgaCtaId ;  /* 0x00000000000479c3 */ /* 0x00cea20000008800 */
        /* <DEDUP_REMOVED lines=12> */
[----:B--2---:R4:W2:Y:S01]  /*0bd0*/  SYNCS.EXCH.64 URZ, [UR4+0xa0], UR8 ;  /* 0x0000a00804ff75b2 */ /* 0x0048a20008000100 */
[----:B------:R4:W3:Y:S01]  /*0be0*/  SYNCS.EXCH.64 URZ, [UR4+0xb0], UR6 ;  /* 0x0000b00604ff75b2 */ /* 0x0008e20008000100 */
[----:B------:R4:W1:Y:S01]  /*0bf0*/  SYNCS.EXCH.64 URZ, [UR4+0xa8], UR8 ;  /* 0x0000a80804ff75b2 */ /* 0x0008620008000100 */
[----:B------:R4:W1:Y:S02]  /*0c00*/  SYNCS.EXCH.64 URZ, [UR4+0xb8], UR6 ;  /* 0x0000b80604ff75b2 */ /* 0x0008640008000100 */
[----:B----4-:R-:W-:Y:S01]  /*0c10*/  NOP ;  /* 0x0000000000007918 */ /* 0x010fe20000000000 */
.L_x_13:
[----:B------:R-:W4:Y:S01]  /*0c20*/  SHFL.IDX PT, R2, R100, RZ, 0x1f ;  /* 0x00001fff64027589 */ /* 0x000f2200000e0000 */
[----:B------:R-:W1:Y:S01]  /*0c30*/  S2UR UR58, SR_CgaCtaId ;  /* 0x00000000003a79c3 */ /* 0x000e620000008800 */
[----:B------:R-:W-:Y:S01]  /*0c40*/  NOP ;  /* 0x0000000000007918 */ /* 0x000fe20000000000 */
[----:B----4-:R-:W-:-:S13]  /*0c50*/  ISETP.NE.AND P0, PT, R2, 0x3, PT ;  /* 0x000000030200780c */ /* 0x010fda0003f05270 */
[----:B-1----:R-:W-:Y:S05]  /*0c60*/  @P0 BRA `(.L_x_14) ;  /* 0x0000000000340947 */ /* 0x002fea0003800000 */
[----:B--23--:R-:W-:Y:S01]  /*0c70*/  UMOV UR4, 0x400 ;  /* 0x0000040000047882 */ /* 0x00cfe20000000000 */
[----:B------:R-:W-:Y:S01]  /*0c80*/  UMOV UR6, 0x20 ;  /* 0x0000002000067882 */ /* 0x000fe20000000000 */
[----:B------:R-:W-:Y:S02]  /*0c90*/  ULEA UR4, UR58, UR4, 0x18 ;  /* 0x000000043a047291 */ /* 0x000fe4000f8ec0ff */
[----:B------:R-:W-:-:S04]  /*0ca0*/  UIADD3 UR6, UPT, UPT, -UR6, 0x100000, URZ ;  /* 0x0010000006067890 */ /* 0x000fc8000fffe1ff */
[----:B------:R-:W-:Y:S02]  /*0cb0*/  USHF.L.U32 UR7, UR6, 0xb, URZ ;  /* 0x0000000b06077899 */ /* 0x000fe400080006ff */
[----:B------:R-:W-:Y:S01]  /*0cc0*/  USHF.L.U32 UR6, UR6, 0x1, URZ ;  /* 0x0000000106067899 */ /* 0x000fe200080006ff */
[----:B------:R-:W-:Y:S01]  /*0cd0*/  ELECT P0, URZ, PT ;  /* 0x0000000000ff782f */ /* 0x000fe20003800000 */
[----:B------:R-:W1:Y:S10]  /*0ce0*/  FENCE.VIEW.ASYNC.S ;  /* 0x00000000000073c6 */ /* 0x000e740000000000 */
[----:B-1----:R1:W4:Y:S01]  /*0cf0*/  SYNCS.EXCH.64 URZ, [UR4+0xc0], UR6 ;  /* 0x0000c00604ff75b2 */ /* 0x0023220008000100 */
[----:B------:R1:W2:Y:S01]  /*0d00*/  SYNCS.EXCH.64 URZ, [UR4+0xd0], UR6 ;  /* 0x0000d00604ff75b2 */ /* 0x0002a20008000100 */
[----:B------:R1:W3:Y:S01]  /*0d10*/  SYNCS.EXCH.64 URZ, [UR4+0xc8], UR6 ;  /* 0x0000c80604ff75b2 */ /* 0x0002e20008000100 */
[----:B------:R1:W1:Y:S01]  /*0d20*/  SYNCS.EXCH.64 URZ, [UR4+0xd8], UR6 ;  /* 0x0000d80604ff75b2 */ /* 0x0002620008000100 */
[----:B------:R-:W-:Y:S01]  /*0d30*/  NOP ;  /* 0x0000000000007918 */ /* 0x000fe20000000000 */
.L_x_14:
[----:B-123--:R-:W1:Y:S01]  /*0d40*/  LDCU UR4, c[0x0][0x36c] ;  /* 0x00006d80ff0477ac */ /* 0x00ee620008000800 */
[----:B------:R-:W-:Y:S01]  /*0d50*/  ISETP.NE.OR P5, PT, R0, 0x2, !P5 ;  /* 0x000000020000780c */ /* 0x000fe20006fa5670 */
[----:B------:R-:W-:Y:S01]  /*0d60*/  NOP ;  /* 0x0000000000007918 */ /* 0x000fe20000000000 */
[----:B------:R-:W-:Y:S01]  /*0d70*/  LOP3.LUT R2, R3, 0x1f, RZ, 0xc0, !PT ;  /* 0x0000001f03027812 */ /* 0x000fe200078ec0ff */
[----:B------:R-:W-:Y:S02]  /*0d80*/  UISETP.NE.AND UP3, UPT, UR21, URZ, UPT ;  /* 0x000000ff1500728c */ /* 0x000fe4000bf65270 */
[----:B-1----:R-:W-:-:S09]  /*0d90*/  UISETP.EQ.U32.AND UP1, UPT, UR4, 0x1, UPT ;  /* 0x000000010400788c */ /* 0x002fd2000bf22070 */
[----:B------:R-:W-:Y:S05]  /*0da0*/  BRA.U !UP1, `(.L_x_15) ;  /* 0x0000000109087547 */ /* 0x000fea000b800000 */
[----:B----4-:R-:W-:Y:S01]  /*0db0*/  UCGABAR_ARV ;  /* 0x00000000000079c7 */ /* 0x010fe20008000000 */
[----:B------:R-:W-:Y:S05]  /*0dc0*/  BRA `(.L_x_16) ;  /* 0x0000000000047947 */ /* 0x000fea0003800000 */
.L_x_15:
[----:B----4-:R-:W-:Y:S01]  /*0dd0*/  NOP ;  /* 0x0000000000007918 */ /* 0x010fe20000000000 */
.L_x_16:
[----:B------:R-:W1:Y:S01]  /*0de0*/  S2UR UR20, SR_CTAID.X ;  /* 0x00000000001479c3 */ /* 0x000e620000002500 */
[----:B------:R-:W-:-:S05]  /*0df0*/  CS2R.32 R87, SR_CgaSize ;  /* 0x0000000000577805 */ /* 0x000fca0000008a00 */
[----:B------:R-:W-:-:S05]  /*0e00*/  IMAD R87, R87, -0xa0, RZ ;  /* 0xffffff6057577824 */ /* 0x000fca00078e02ff */
[----:B------:R-:W-:-:S14]  /*0e10*/  R2UR UR5, R87 ;  /* 0x00000000570572ca */ /* 0x000fdc00000e0000 */
[----:B------:R-:W2:Y:S01]  /*0e20*/  LDCU UR5, c[0x0][UR5+0x2b0] ;  /* 0x00005600050577ac */ /* 0x000ea20008000800 */
[----:B------:R-:W-:-:S05]  /*0e30*/  CS2R.32 R87, SR_CgaSize ;  /* 0x0000000000577805 */ /* 0x000fca0000008a00 */
[----:B------:R-:W-:-:S05]  /*0e40*/  IMAD R87, R87, -0xa0, RZ ;  /* 0xffffff6057577824 */ /* 0x000fca00078e02ff */
[----:B------:R-:W-:-:S14]  /*0e50*/  R2UR UR4, R87 ;  /* 0x00000000570472ca */ /* 0x000fdc00000e0000 */
[----:B------:R-:W3:Y:S01]  /*0e60*/  LDCU UR4, c[0x0][UR4+0x2b4] ;  /* 0x00005680040477ac */ /* 0x000ee20008000800 */
[----:B------:R-:W4:Y:S01]  /*0e70*/  S2UR UR12, SR_CTAID.Y ;  /* 0x00000000000c79c3 */ /* 0x000f220000002600 */
[----:B------:R-:W-:-:S05]  /*0e80*/  CS2R.32 R87, SR_CgaSize ;  /* 0x0000000000577805 */ /* 0x000fca0000008a00 */
[----:B------:R-:W-:-:S05]  /*0e90*/  IMAD R87, R87, -0xa0, RZ ;  /* 0xffffff6057577824 */ /* 0x000fca00078e02ff */
[----:B------:R-:W-:-:S14]  /*0ea0*/  R2UR UR7, R87 ;  /* 0x00000000570772ca */ /* 0x000fdc00000e0000 */
[----:B------:R-:W3:Y:S01]  /*0eb0*/  LDCU UR7, c[0x0][UR7+0x2a0] ;  /* 0x00005400070777ac */ /* 0x000ee20008000800 */
[----:B------:R-:W-:-:S05]  /*0ec0*/  CS2R.32 R87, SR_CgaSize ;  /* 0x0000000000577805 */ /* 0x000fca0000008a00 */
[----:B------:R-:W-:-:S05]  /*0ed0*/  IMAD R87, R87, -0xa0, RZ ;  /* 0xffffff6057577824 */ /* 0x000fca00078e02ff */
[----:B------:R-:W-:-:S14]  /*0ee0*/  R2UR UR63, R87 ;  /* 0x00000000573f72ca */ /* 0x000fdc00000e0000 */
[----:B------:R-:W3:Y:S01]  /*0ef0*/  LDCU UR63, c[0x0][UR63+0x2a4] ;  /* 0x000054803f3f77ac */ /* 0x000ee20008000800 */
[----:B------:R-:W3:Y:S01]  /*0f00*/  LDC R43, c[0x0][0xf24] ;  /* 0x0003c900ff2b7b82 */ /* 0x000ee20000000800 */
[----:B------:R-:W-:Y:S01]  /*0f10*/  USHF.L.U32 UR37, UR58, 0x9, URZ ;  /* 0x000000093a257899 */ /* 0x000fe200080006ff */
[----:B------:R-:W3:Y:S01]  /*0f20*/  LDCU UR13, c[0x0][0xf24] ;  /* 0x0001e480ff0d77ac */ /* 0x000ee20008000800 */
[----:B------:R-:W3:Y:S01]  /*0f30*/  LDCU UR24, c[0x0][0xf30] ;  /* 0x0001e600ff1877ac */ /* 0x000ee20008000800 */
[----:B-1----:R-:W-:Y:S01]  /*0f40*/  I2FP.F32.U32 R4, UR20 ;  /* 0x0000001400047c45 */ /* 0x002fe20008201000 */
[----:B------:R-:W-:-:S04]  /*0f50*/  ULOP3.LUT UR37, UR37, 0x200, URZ, 0xc0, !UPT ;  /* 0x0000020025257892 */ /* 0x000fc8000f8ec0ff */
[----:B--2---:R-:W-:Y:S01]  /*0f60*/  FMUL R4, R4, UR5 ;  /* 0x0000000504047c20 */ /* 0x004fe20008400000 */
[----:B----4-:R-:W-:-:S05]  /*0f70*/  I2FP.F32.U32 R0, UR12 ;  /* 0x0000000c00007c45 */ /* 0x010fca0008201000 */
[----:B------:R-:W1:Y:S01]  /*0f80*/  F2I.U32.TRUNC.NTZ R4, R4 ;  /* 0x0000000400047305 */ /* 0x000e62000020f000 */
[----:B---3--:R-:W-:Y:S01]  /*0f90*/  FMUL R0, R0, UR4 ;  /* 0x0000000400007c20 */ /* 0x008fe20008400000 */
[----:B------:R-:W-:-:S04]  /*0fa0*/  USHF.L.U32 UR4, UR58, 0xd, URZ ;  /* 0x0000000d3a047899 */ /* 0x000fc800080006ff */
[----:B------:R-:W-:Y:S02]  /*0fb0*/  ULOP3.LUT UR56, UR4, 0x2000, URZ, 0xc0, !UPT ;  /* 0x0000200004387892 */ /* 0x000fe4000f8ec0ff */
[----:B------:R-:W2:Y:S01]  /*0fc0*/  F2I.U32.TRUNC.NTZ R0, R0 ;  /* 0x0000000000007305 */ /* 0x000ea2000020f000 */
[----:B-1----:R-:W-:Y:S02]  /*0fd0*/  R2UR UR5, R4 ;  /* 0x00000000040572ca */ /* 0x002fe400000e0000 */
[----:B--2---:R-:W-:Y:S02]  /*0fe0*/  R2UR UR6, R0 ;  /* 0x00000000000672ca */ /* 0x004fe400000e0000 */
[----:B------:R-:W-:-:S09]  /*0ff0*/  PRMT R0, RZ, 0x7610, R0 ;  /* 0x00007610ff007816 */ /* 0x000fd20000000000 */
[----:B------:R-:W-:-:S04]  /*1000*/  UIADD3 UR5, UPT, UPT, -UR5, URZ, URZ ;  /* 0x000000ff05057290 */ /* 0x000fc8000fffe1ff */
[----:B------:R-:W-:Y:S02]  /*1010*/  UIMAD UR5, UR7, UR5, UR20 ;  /* 0x00000005070572a4 */ /* 0x000fe4000f8e0214 */
[----:B------:R-:W-:-:S04]  /*1020*/  UIADD3 UR4, UPT, UPT, -UR6, URZ, URZ ;  /* 0x000000ff06047290 */ /* 0x000fc8000fffe1ff */
[----:B------:R-:W-:Y:S01]  /*1030*/  IMAD.U32 R87, RZ, RZ, UR5 ;  /* 0x00000005ff577e24 */ /* 0x000fe2000f8e00ff */
[----:B------:R-:W-:Y:S01]  /*1040*/  UIMAD UR63, UR63, UR4, UR12 ;  /* 0x000000043f3f72a4 */ /* 0x000fe2000f8e020c */
[----:B------:R-:W-:Y:S11]  /*1050*/  BRA.U UP3, `(.L_x_17) ;  /* 0x0000000103287547 */ /* 0x000ff6000b800000 */
[----:B------:R-:W-:Y:S01]  /*1060*/  R2UR UR6, R87 ;  /* 0x00000000570672ca */ /* 0x000fe200000e0000 */
[----:B------:R-:W-:-:S12]  /*1070*/  UISETP.NE.AND UP2, UPT, UR63, URZ, UPT ;  /* 0x000000ff3f00728c */ /* 0x000fd8000bf45270 */
[----:B------:R-:W-:-:S04]  /*1080*/  UISETP.EQ.OR UP2, UPT, UR6, URZ, !UP2 ;  /* 0x000000ff0600728c */ /* 0x000fc8000d742670 */
[----:B------:R-:W-:Y:S02]  /*1090*/  USEL UR5, URZ, 0x1, !UP2 ;  /* 0x00000001ff057887 */ /* 0x000fe4000d000000 */
[----:B------:R-:W-:-:S04]  /*10a0*/  UISETP.NE.AND UP2, UPT, UR63, URZ, UPT ;  /* 0x000000ff3f00728c */ /* 0x000fc8000bf45270 */
[----:B------:R-:W-:Y:S02]  /*10b0*/  USEL UR4, URZ, 0x2, UP2 ;  /* 0x00000002ff047887 */ /* 0x000fe40009000000 */
[----:B------:R-:W-:-:S04]  /*10c0*/  UISETP.NE.AND UP2, UPT, UR6, 0x1, UPT ;  /* 0x000000010600788c */ /* 0x000fc8000bf45270 */
[----:B------:R-:W-:-:S04]  /*10d0*/  USEL UR4, UR4, 0x2, UP2 ;  /* 0x0000000204047887 */ /* 0x000fc80009000000 */
[----:B------:R-:W-:-:S06]  /*10e0*/  UIADD3 UR4, UPT, UPT, UR5, UR4, URZ ;  /* 0x0000000405047290 */ /* 0x000fcc000fffe0ff */
[----:B------:R-:W-:-:S07]  /*10f0*/  MOV R0, UR4 ;  /* 0x0000000400007c02 */ /* 0x000fce0008000f00 */
.L_x_17:
[----:B------:R-:W1:Y:S01]  /*1100*/  S2UR UR52, SR_CTAID.Z ;  /* 0x00000000003479c3 */ /* 0x000e620000002700 */
[----:B------:R-:W-:-:S09]  /*1110*/  UISETP.GE.AND UP2, UPT, UR13, 0x1, UPT ;  /* 0x000000010d00788c */ /* 0x000fd2000bf46270 */
[----:B------:R-:W-:Y:S05]  /*1120*/  BRA.U !UP2, `(.L_x_18) ;  /* 0x000000010ad07547 */ /* 0x000fea000b800000 */
[----:B------:R-:W2:Y:S01]  /*1130*/  LDCU UR22, c[0x0][0xf0c] ;  /* 0x0001e180ff1677ac */ /* 0x000ea20008000800 */
[----:B------:R-:W3:Y:S01]  /*1140*/  LDCU.128 UR16, c[0x0][0xf10] ;  /* 0x0001e200ff1077ac */ /* 0x000ee20008000c00 */
[----:B------:R-:W4:Y:S01]  /*1150*/  LDCU UR6, c[0x0][0x370] ;  /* 0x00006e00ff0677ac */ /* 0x000f220008000800 */
[----:B------:R-:W1:Y:S01]  /*1160*/  LDCU UR7, c[0x0][0x374] ;  /* 0x00006e80ff0777ac */ /* 0x000e620008000800 */
[----:B------:R-:W1:Y:S01]  /*1170*/  LDCU UR23, c[0x0][0xf20] ;  /* 0x0001e400ff1777ac */ /* 0x000e620008000800 */
[----:B--2---:R-:W-:Y:S02]  /*1180*/  UISETP.NE.AND UP2, UPT, UR22, 0x1, UPT ;  /* 0x000000011600788c */ /* 0x004fe4000bf45270 */
[----:B---3--:R-:W-:Y:S01]  /*1190*/  UIMAD.WIDE.U32 UR4, UR20, UR16, URZ ;  /* 0x00000010140472a5 */ /* 0x008fe2000f8e00ff */
[----:B------:R-:W2:Y:S01]  /*11a0*/  LDCU.64 UR8, c[0x0][0xf28] ;  /* 0x0001e500ff0877ac */ /* 0x000ea20008000a00 */
[----:B----4-:R-:W-:Y:S02]  /*11b0*/  UIMAD.WIDE.U32 UR10, UR6, UR16, URZ ;  /* 0x00000010060a72a5 */ /* 0x010fe4000f8e00ff */
[----:B------:R-:W-:-:S02]  /*11c0*/  USHF.R.U32.HI UR5, URZ, UR17, UR5 ;  /* 0x00000011ff057299 */ /* 0x000fc40008011605 */
[----:B------:R-:W-:Y:S02]  /*11d0*/  UIMAD.WIDE.U32 UR14, UR12, UR19, URZ ;  /* 0x000000130c0e72a5 */ /* 0x000fe4000f8e00ff */
[----:B------:R-:W-:Y:S01]  /*11e0*/  USEL UR5, UR20, UR5, !UP2 ;  /* 0x0000000514057287 */ /* 0x000fe2000d000000 */
[----:B------:R-:W-:Y:S02]  /*11f0*/  UMOV UR10, UR11 ;  /* 0x0000000b000a7c82 */ /* 0x000fe40008000000 */
[----:B------:R-:W-:Y:S02]  /*1200*/  @UP2 USHF.R.U32.HI UR6, URZ, UR17, UR10 ;  /* 0x00000011ff062299 */ /* 0x000fe4000801160a */
[----:B------:R-:W-:Y:S02]  /*1210*/  UISETP.NE.AND UP2, UPT, UR18, 0x1, UPT ;  /* 0x000000011200788c */ /* 0x000fe4000bf45270 */
[----:B-1----:R-:W-:Y:S01]  /*1220*/  UIMAD.WIDE.U32 UR10, UR7, UR19, URZ ;  /* 0x00000013070a72a5 */ /* 0x002fe2000f8e00ff */
[----:B------:R-:W-:Y:S01]  /*1230*/  UMOV UR4, UR15 ;  /* 0x0000000f00047c82 */ /* 0x000fe20008000000 */
[----:B--2---:R-:W-:-:S02]  /*1240*/  UIMAD.WIDE.U32 UR14, UR6, UR8, URZ ;  /* 0x00000008060e72a5 */ /* 0x004fc4000f8e00ff */
[----:B------:R-:W-:-:S03]  /*1250*/  USHF.R.U32.HI UR4, URZ, UR23, UR4 ;  /* 0x00000017ff047299 */ /* 0x000fc60008011604 */
[----:B------:R-:W-:Y:S02]  /*1260*/  UMOV UR10, UR11 ;  /* 0x0000000b000a7c82 */ /* 0x000fe40008000000 */
[----:B------:R-:W-:Y:S02]  /*1270*/  @UP2 USHF.R.U32.HI UR7, URZ, UR23, UR10 ;  /* 0x00000017ff072299 */ /* 0x000fe4000801160a */
[----:B------:R-:W-:Y:S02]  /*1280*/  USEL UR4, UR12, UR4, !UP2 ;  /* 0x000000040c047287 */ /* 0x000fe4000d000000 */
[----:B------:R-:W-:Y:S02]  /*1290*/  UISETP.NE.AND UP2, UPT, UR13, 0x1, UPT ;  /* 0x000000010d00788c */ /* 0x000fe4000bf45270 */
[----:B------:R-:W-:Y:S01]  /*12a0*/  UIMAD.WIDE.U32 UR10, UR7, UR8, URZ ;  /* 0x00000008070a72a5 */ /* 0x000fe2000f8e00ff */
[----:B------:R-:W-:-:S06]  /*12b0*/  UMOV UR14, UR15 ;  /* 0x0000000f000e7c82 */ /* 0x000fcc0008000000 */
[----:B------:R-:W-:Y:S02]  /*12c0*/  UMOV UR10, UR11 ;  /* 0x0000000b000a7c82 */ /* 0x000fe40008000000 */
[----:B------:R-:W-:Y:S02]  /*12d0*/  @UP2 USHF.R.U32.HI UR7, URZ, UR9, UR10 ;  /* 0x00000009ff072299 */ /* 0x000fe4000801160a */
[----:B------:R-:W-:Y:S02]  /*12e0*/  @UP2 USHF.R.U32.HI UR6, URZ, UR9, UR14 ;  /* 0x00000009ff062299 */ /* 0x000fe4000801160e */
[----:B------:R-:W-:Y:S02]  /*12f0*/  UIMAD UR7, UR7, UR13, URZ ;  /* 0x0000000d070772a4 */ /* 0x000fe4000f8e02ff */
[----:B------:R-:W-:Y:S02]  /*1300*/  UIMAD UR10, UR6, UR13, URZ ;  /* 0x0000000d060a72a4 */ /* 0x000fe4000f8e02ff */
[----:B------:R-:W-:-:S02]  /*1310*/  UISETP.GE.AND UP5, UPT, UR4, UR7, UPT ;  /* 0x000000070400728c */ /* 0x000fc4000bfa6270 */
[----:B------:R-:W-:Y:S02]  /*1320*/  UIMAD.WIDE.U32 UR14, UR4, UR8, URZ ;  /* 0x00000008040e72a5 */ /* 0x000fe4000f8e00ff */
[----:B------:R-:W-:Y:S02]  /*1330*/  UISETP.GE.OR UP5, UPT, UR5, UR10, UP5 ;  /* 0x0000000a0500728c */ /* 0x000fe4000afa6670 */
[----:B------:R-:W-:Y:S02]  /*1340*/  UIMAD.WIDE.U32 UR10, UR5, UR8, URZ ;  /* 0x00000008050a72a5 */ /* 0x000fe4000f8e00ff */
[----:B------:R-:W-:Y:S01]  /*1350*/  UIADD3 UR10, UPT, UPT, -UR4, URZ, URZ ;  /* 0x000000ff040a7290 */ /* 0x000fe2000fffe1ff */
[----:B------:R-:W-:Y:S02]  /*1360*/  UMOV UR7, UR15 ;  /* 0x0000000f00077c82 */ /* 0x000fe40008000000 */
[----:B------:R-:W-:Y:S02]  /*1370*/  USHF.R.U32.HI UR7, URZ, UR9, UR7 ;  /* 0x00000009ff077299 */ /* 0x000fe40008011607 */
[----:B------:R-:W-:-:S02]  /*1380*/  UIMAD UR12, UR18, UR10, UR12 ;  /* 0x0000000a120c72a4 */ /* 0x000fc4000f8e020c */
[----:B------:R-:W-:Y:S01]  /*1390*/  USEL UR7, UR4, UR7, !UP2 ;  /* 0x0000000704077287 */ /* 0x000fe2000d000000 */
[----:B------:R-:W-:Y:S01]  /*13a0*/  @!UP5 UMOV UR8, UR11 ;  /* 0x0000000b0008dc82 */ /* 0x000fe20008000000 */
[----:B------:R-:W-:Y:S02]  /*13b0*/  UIADD3 UR10, UPT, UPT, -UR5, URZ, URZ ;  /* 0x000000ff050a7290 */ /* 0x000fe4000fffe1ff */
[----:B------:R-:W-:Y:S02]  /*13c0*/  @!UP5 USHF.R.U32.HI UR8, URZ, UR9, UR8 ;  /* 0x00000009ff08d299 */ /* 0x000fe40008011608 */
[----:B------:R-:W-:Y:S02]  /*13d0*/  UIADD3 UR9, UPT, UPT, -UR7, URZ, URZ ;  /* 0x000000ff07097290 */ /* 0x000fe4000fffe1ff */
[----:B------:R-:W-:Y:S02]  /*13e0*/  @!UP5 USEL UR8, UR5, UR8, !UP2 ;  /* 0x000000080508d287 */ /* 0x000fe4000d000000 */
[----:B------:R-:W-:-:S02]  /*13f0*/  UIMAD UR9, UR13, UR9, UR4 ;  /* 0x000000090d0972a4 */ /* 0x000fc4000f8e0204 */
[----:B------:R-:W-:Y:S02]  /*1400*/  @!UP5 UIADD3 UR7, UPT, UPT, UR7, -UR8, URZ ;  /* 0x800000080707d290 */ /* 0x000fe4000fffe0ff */
[----:B------:R-:W-:Y:S02]  /*1410*/  @!UP5 UIMAD UR6, UR9, UR6, UR8 ;  /* 0x000000060906d2a4 */ /* 0x000fe4000f8e0208 */
[----:B------:R-:W-:Y:S02]  /*1420*/  @!UP5 UIMAD UR4, UR7, UR13, UR5 ;  /* 0x0000000d0704d2a4 */ /* 0x000fe4000f8e0205 */
[----:B------:R-:W-:Y:S02]  /*1430*/  UIMAD UR20, UR22, UR10, UR20 ;  /* 0x0000000a161472a4 */ /* 0x000fe4000f8e0214 */
[----:B------:R-:W-:Y:S01]  /*1440*/  UIMAD UR12, UR4, UR18, UR12 ;  /* 0x00000012040c72a4 */ /* 0x000fe2000f8e020c */
[----:B------:R-:W-:Y:S02]  /*1450*/  @!UP5 UMOV UR5, UR6 ;  /* 0x000000060005dc82 */ /* 0x000fe40008000000 */
[----:B------:R-:W-:-:S12]  /*1460*/  UIMAD UR20, UR5, UR22, UR20 ;  /* 0x00000016051472a4 */ /* 0x000fd8000f8e0214 */
.L_x_18:
[----:B------:R-:W-:-:S09]  /*1470*/  UISETP.NE.AND UP2, UPT, UR24, 0x1, UPT ;  /* 0x000000011800788c */ /* 0x000fd2000bf45270 */
[----:B------:R-:W-:Y:S05]  /*1480*/  BRA.U UP2, `(.L_x_19) ;  /* 0x0000000102407547 */ /* 0x000fea000b800000 */
[----:B------:R-:W2:Y:S01]  /*1490*/  LDCU.128 UR8, c[0x0][0xf10] ;  /* 0x0001e200ff0877ac */ /* 0x000ea20008000c00 */
[----:B------:R-:W3:Y:S01]  /*14a0*/  LDCU UR13, c[0x0][0xf0c] ;  /* 0x0001e180ff0d77ac */ /* 0x000ee20008000800 */
[----:B------:R-:W4:Y:S01]  /*14b0*/  LDCU UR14, c[0x0][0xf20] ;  /* 0x0001e400ff0e77ac */ /* 0x000f220008000800 */
[----:B--2---:R-:W-:Y:S02]  /*14c0*/  UIMAD.WIDE.U32 UR4, UR20, UR8, URZ ;  /* 0x00000008140472a5 */ /* 0x004fe4000f8e00ff */
[----:B------:R-:W-:Y:S02]  /*14d0*/  UIMAD.WIDE.U32 UR6, UR12, UR11, URZ ;  /* 0x0000000b0c0672a5 */ /* 0x000fe4000f8e00ff */
[----:B---3--:R-:W-:Y:S02]  /*14e0*/  UISETP.NE.AND UP2, UPT, UR13, 0x1, UPT ;  /* 0x000000010d00788c */ /* 0x008fe4000bf45270 */
[----:B------:R-:W-:-:S03]  /*14f0*/  USHF.R.U32.HI UR5, URZ, UR9, UR5 ;  /* 0x00000009ff057299 */ /* 0x000fc60008011605 */
[----:B------:R-:W-:Y:S01]  /*1500*/  UMOV UR4, UR7 ;  /* 0x0000000700047c82 */ /* 0x000fe20008000000 */
[----:B------:R-:W-:Y:S02]  /*1510*/  USEL UR5, UR20, UR5, !UP2 ;  /* 0x0000000514057287 */ /* 0x000fe4000d000000 */
[----:B------:R-:W-:Y:S02]  /*1520*/  UISETP.NE.AND UP2, UPT, UR10, 0x1, UPT ;  /* 0x000000010a00788c */ /* 0x000fe4000bf45270 */
[----:B----4-:R-:W-:-:S04]  /*1530*/  USHF.R.U32.HI UR4, URZ, UR14, UR4 ;  /* 0x0000000eff047299 */ /* 0x010fc80008011604 */
[----:B------:R-:W-:-:S04]  /*1540*/  USEL UR4, UR12, UR4, !UP2 ;  /* 0x000000040c047287 */ /* 0x000fc8000d000000 */
[----:B------:R-:W-:Y:S02]  /*1550*/  UIADD3 UR6, UPT, UPT, UR5, -UR4, URZ ;  /* 0x8000000405067290 */ /* 0x000fe4000fffe0ff */
[----:B------:R-:W-:Y:S02]  /*1560*/  UIADD3 UR4, UPT, UPT, -UR5, UR4, URZ ;  /* 0x0000000405047290 */ /* 0x000fe4000fffe1ff */
[----:B------:R-:W-:Y:S02]  /*1570*/  UIMAD UR12, UR6, UR10, UR12 ;  /* 0x0000000a060c72a4 */ /* 0x000fe4000f8e020c */
[----:B------:R-:W-:-:S12]  /*1580*/  UIMAD UR20, UR4, UR13, UR20 ;  /* 0x0000000d041472a4 */ /* 0x000fd8000f8e0214 */
.L_x_19:
[----:B------:R-:W-:Y:S01]  /*1590*/  UISETP.NE.AND UP2, UPT, UR21, 0x2, UPT ;  /* 0x000000021500788c */ /* 0x000fe2000bf45270 */
[----:B------:R-:W-:Y:S09]  /*15a0*/  BRA.U !UP1, `(.L_x_20) ;  /* 0x00000001090c7547 */ /* 0x000ff2000b800000 */
[----:B------:R-:W-:Y:S01]  /*15b0*/  UCGABAR_WAIT ;  /* 0x0000000000007dc7 */ /* 0x000fe20008000000 */
[----:B------:R-:W-:Y:S01]  /*15c0*/  CCTL.IVALL ;  /* 0x00000000ff00798f */ /* 0x000fe20002000000 */
[----:B------:R-:W-:Y:S05]  /*15d0*/  BRA `(.L_x_21) ;  /* 0x0000000000047947 */ /* 0x000fea0003800000 */
.L_x_20:
[----:B------:R-:W-:Y:S06]  /*15e0*/  BAR.SYNC.DEFER_BLOCKING 0x0 ;  /* 0x0000000000007b1d */ /* 0x000fec0000010000 */
.L_x_21:
[----:B------:R-:W-:Y:S05]  /*15f0*/  BRA.U UP2, `(.L_x_22) ;  /* 0x0000001502987547 */ /* 0x000fea000b800000 */
[----:B------:R-:W2:Y:S01]  /*1600*/  LDCU UR6, c[0x0][0x38c] ;  /* 0x00007180ff0677ac */ /* 0x000ea20008000800 */
[----:B------:R-:W3:Y:S01]  /*1610*/  LDC R8, c[0x0][0x370] ;  /* 0x0000dc00ff087b82 */ /* 0x000ee20000000800 */
[----:B------:R-:W-:Y:S01]  /*1620*/  PLOP3.LUT P1, PT, PT, PT, UP6, 0x80, 0x8 ;  /* 0x000000000008781c */ /* 0x000fe20003f2f068 */
[----:B------:R-:W-:Y:S01]  /*1630*/  IMAD.MOV.U32 R15, RZ, RZ, 0x1 ;  /* 0x00000001ff0f7424 */ /* 0x000fe200078e00ff */
[----:B------:R-:W-:Y:S01]  /*1640*/  UISETP.NE.AND UP0, UPT, UR21, URZ, UPT ;  /* 0x000000ff1500728c */ /* 0x000fe2000bf05270 */
[----:B------:R-:W-:Y:S01]  /*1650*/  ISETP.EQ.OR P4, PT, R2, RZ, P5 ;  /* 0x000000ff0200720c */ /* 0x000fe20002f82670 */
[----:B------:R-:W-:Y:S01]  /*1660*/  USEL UR53, URZ, 0x1, UP4 ;  /* 0x00000001ff357887 */ /* 0x000fe2000a000000 */
[----:B------:R-:W-:Y:S01]  /*1670*/  PLOP3.LUT P1, PT, P1, PT, PT, 0x8, 0x80 ;  /* 0x000000000080781c */ /* 0x000fe20000f2e170 */
[----:B------:R-:W-:Y:S01]  /*1680*/  IMAD.MOV.U32 R14, RZ, RZ, RZ ;  /* 0x000000ffff0e7224 */ /* 0x000fe200078e00ff */
[----:B------:R-:W4:Y:S01]  /*1690*/  LDC R0, c[0x0][0x374] ;  /* 0x0000dd00ff007b82 */ /* 0x000f220000000800 */
[----:B------:R-:W-:Y:S01]  /*16a0*/  CS2R R12, SRZ ;  /* 0x00000000000c7805 */ /* 0x000fe2000001ff00 */
[----:B------:R-:W-:Y:S01]  /*16b0*/  IMAD.MOV.U32 R11, RZ, RZ, 0x1 ;  /* 0x00000001ff0b7424 */ /* 0x000fe200078e00ff */
[----:B------:R-:W1:Y:S01]  /*16c0*/  LDCU.64 UR46, c[0x0][0x348] ;  /* 0x00006900ff2e77ac */ /* 0x000e620008000a00 */
[----:B------:R-:W-:-:S02]  /*16d0*/  USEL UR53, UR53, 0x2, UP0 ;  /* 0x0000000235357887 */ /* 0x000fc40008000000 */
[----:B--2---:R-:W-:Y:S02]  /*16e0*/  UIADD3 UR5, UPT, UPT, UR6, 0xff, URZ ;  /* 0x000000ff06057890 */ /* 0x004fe4000fffe0ff */
[----:B------:R-:W-:Y:S02]  /*16f0*/  UIADD3 UR64, UPT, UPT, UR6, 0x1fe, URZ ;  /* 0x000001fe06407890 */ /* 0x000fe4000fffe0ff */
[----:B------:R-:W-:Y:S01]  /*1700*/  USHF.R.S32.HI UR4, URZ, 0x1f, UR5 ;  /* 0x0000001fff047899 */ /* 0x000fe20008011405 */
[----:B------:R-:W-:-:S03]  /*1710*/  UMOV UR29, URZ ;  /* 0x000000ff001d7c82 */ /* 0x000fc60008000000 */
[----:B------:R-:W-:Y:S02]  /*1720*/  ULEA.HI UR5, UR4, UR5, URZ, 0x8 ;  /* 0x0000000504057291 */ /* 0x000fe4000f8f40ff */
[----:B------:R-:W-:Y:S02]  /*1730*/  USHF.L.U32 UR4, UR58, 0x6, URZ ;  /* 0x000000063a047899 */ /* 0x000fe400080006ff */
[----:B------:R-:W-:Y:S02]  /*1740*/  USHF.R.S32.HI UR60, URZ, 0x8, UR5 ;  /* 0x00000008ff3c7899 */ /* 0x000fe40008011405 */
[----:B------:R-:W-:Y:S02]  /*1750*/  UIADD3 UR5, UPT, UPT, UR6, -0x1, URZ ;  /* 0xffffffff06057890 */ /* 0x000fe4000fffe0ff */
[----:B------:R-:W-:Y:S02]  /*1760*/  UISETP.LT.U32.AND UP1, UPT, UR60, 0x3, UPT ;  /* 0x000000033c00788c */ /* 0x000fe4000bf21070 */
[----:B------:R-:W-:-:S02]  /*1770*/  UISETP.GE.U32.AND UP2, UPT, UR5, -0x1ff, UPT ;  /* 0xfffffe010500788c */ /* 0x000fc4000bf46070 */
[----:B------:R-:W-:Y:S02]  /*1780*/  USEL UR59, UR60, 0x3, UP1 ;  /* 0x000000033c3b7887 */ /* 0x000fe40008800000 */
[----:B------:R-:W-:Y:S02]  /*1790*/  ULOP3.LUT UR62, UR4, 0x40, URZ, 0xe2, !UPT ;  /* 0x00000040043e7892 */ /* 0x000fe4000f8ee2ff */
[----:B------:R-:W-:Y:S02]  /*17a0*/  UIADD3 UR45, UPT, UPT, UR59, -0x1, URZ ;  /* 0xffffffff3b2d7890 */ /* 0x000fe4000fffe0ff */
[----:B------:R-:W-:-:S03]  /*17b0*/  UIADD3 UR61, UPT, UPT, UR60, -UR59, URZ ;  /* 0x8000003b3c3d7290 */ /* 0x000fc6000fffe0ff */
[----:B------:R-:W-:-:S04]  /*17c0*/  @UP2 UIADD3 UR45, UPT, UPT, UR59, URZ, URZ ;  /* 0x000000ff3b2d2290 */ /* 0x000fc8000fffe0ff */
[----:B-1-3--:R-:W-:-:S12]  /*17d0*/  UIADD3 UR45, UPT, UPT, UR45, 0x1, URZ ;  /* 0x000000012d2d7890 */ /* 0x00afd8000fffe0ff */
.L_x_46:
[----:B------:R-:W-:Y:S01]  /*17e0*/  UISETP.NE.AND UP0, UPT, UR58, URZ, UPT ;  /* 0x000000ff3a00728c */ /* 0x000fe2000bf05270 */
[----:B------:R-:W1:Y:S08]  /*17f0*/  S2UR UR58, SR_CgaCtaId ;  /* 0x00000000003a79c3 */ /* 0x000e700000008800 */
[----:B------:R-:W-:Y:S05]  /*1800*/  BRA.U UP0, `(.L_x_23) ;  /* 0x0000000100347547 */ /* 0x000fea000b800000 */
[----:B------:R-:W2:Y:S01]  /*1810*/  S2R R2, SR_CgaCtaId ;  /* 0x0000000000027919 */ /* 0x000ea20000008800 */
[----:B------:R-:W-:-:S04]  /*1820*/  MOV R3, 0x400 ;  /* 0x0000040000037802 */ /* 0x000fc80000000f00 */
[----:B--2---:R-:W-:Y:S02]  /*1830*/  LEA R2, R2, R3, 0x18 ;  /* 0x0000000302027211 */ /* 0x004fe400078ec0ff */
[----:B------:R-:W-:-:S03]  /*1840*/  SHF.L.U32 R3, R11, 0x1f, RZ ;  /* 0x0000001f0b037819 */ /* 0x000fc600000006ff */
[----:B------:R-:W-:-:S04]  /*1850*/  IMAD R2, R12, 0x8, R2 ;  /* 0x000000080c027824 */ /* 0x000fc800078e0202 */
[----:B------:R-:W2:Y:S02]  /*1860*/  SYNCS.PHASECHK.TRANS64.TRYWAIT P0, [R2+URZ+0xd0], R3 ;  /* 0x0000d003020075a7 */ /* 0x000ea400080011ff */
[----:B--2---:R-:W-:Y:S05]  /*1870*/  @!P0 BRA `(.L_x_24) ;  /* 0x000000d0003c8947 */ /* 0x004fea0003800000 */
.L_x_191:
[----:B------:R-:W-:Y:S01]  /*1880*/  VIADD R12, R12, 0x1 ;  /* 0x000000010c0c7836 */ /* 0x000fe20000000000 */
[----:B------:R2:W-:Y:S04]  /*1890*/  SYNCS.ARRIVE.TRANS64.A1T0 RZ, [R2+URZ+0xc0], RZ ;  /* 0x0000c0ff02ff79a7 */ /* 0x0005e800081000ff */
[----:B------:R-:W-:-:S04]  /*18a0*/  ISETP.NE.AND P0, PT, R12, 0x2, PT ;  /* 0x000000020c00780c */ /* 0x000fc80003f05270 */
[----:B------:R-:W-:Y:S02]  /*18b0*/  SEL R12, R12, RZ, P0 ;  /* 0x000000ff0c0c7207 */ /* 0x000fe40000000000 */
[----:B--2---:R-:W-:-:S04]  /*18c0*/  SEL R2, RZ, 0x1, P0 ;  /* 0x00000001ff027807 */ /* 0x004fc80000000000 */
[----:B------:R-:W-:-:S07]  /*18d0*/  LOP3.LUT R11, R11, R2, RZ, 0x3c, !PT ;  /* 0x000000020b0b7212 */ /* 0x000fce00078e3cff */
.L_x_23:
[----:B------:R-:W-:Y:S01]  /*18e0*/  UMOV UR7, 0x400 ;  /* 0x0000040000077882 */ /* 0x000fe20000000000 */
[----:B------:R-:W-:Y:S01]  /*18f0*/  SHF.L.U32 R2, R15, 0x1f, RZ ;  /* 0x0000001f0f027819 */ /* 0x000fe200000006ff */
[----:B-1----:R-:W-:Y:S02]  /*1900*/  ULEA UR7, UR58, UR7, 0x18 ;  /* 0x000000073a077291 */ /* 0x002fe4000f8ec0ff */
[----:B------:R-:W-:Y:S02]  /*1910*/  UISETP.GE.U32.AND UP0, UPT, UR64, 0x1ff, UPT ;  /* 0x000001ff4000788c */ /* 0x000fe4000bf06070 */
[----:B------:R-:W-:Y:S02]  /*1920*/  ULEA UR4, UR29, UR7, 0x3 ;  /* 0x000000071d047291 */ /* 0x000fe4000f8e18ff */
[----:B------:R-:W-:Y:S02]  /*1930*/  USHF.L.U32 UR51, UR20, 0x7, URZ ;  /* 0x0000000714337899 */ /* 0x000fe400080006ff */
[----:B------:R-:W-:Y:S01]  /*1940*/  ULEA UR35, UR12, UR62, 0x7 ;  /* 0x0000003e0c237291 */ /* 0x000fe2000f8e38ff */
[----:B------:R-:W-:-:S04]  /*1950*/  UMOV UR15, URZ ;  /* 0x000000ff000f7c82 */ /* 0x000fc80008000000 */
[----:B------:R1:W2:Y:S01]  /*1960*/  SYNCS.PHASECHK.TRANS64.TRYWAIT P2, [UR4+0x18], R2 ;  /* 0x00001802ff0075a7 */ /* 0x0002a20008041104 */
[----:B------:R-:W-:Y:S06]  /*1970*/  BRA.U !UP0, `(.L_x_25) ;  /* 0x0000000508507547 */ /* 0x000fec000b800000 */
[----:B------:R-:W-:Y:S01]  /*1980*/  UMOV UR14, URZ ;  /* 0x000000ff000e7c82 */ /* 0x000fe20008000000 */
[----:B------:R-:W-:-:S05]  /*1990*/  UMOV UR6, UR29 ;  /* 0x0000001d00067c82 */ /* 0x000fca0008000000 */
.L_x_33:
[----:B------:R-:W-:Y:S01]  /*19a0*/  ULEA UR49, UR6, UR7, 0x3 ;  /* 0x0000000706317291 */ /* 0x000fe2000f8e18ff */
[----:B--2---:R-:W-:Y:S01]  /*19b0*/  @!P5 MOV R3, 0x10800 ;  /* 0x000108000003d802 */ /* 0x004fe20000000f00 */
[----:B--23--:R-:W-:Y:S10]  /*19c0*/  @P2 BRA `(.L_x_26) ;  /* 0x00000000000c2947 */ /* 0x00cff40003800000 */
[----:B------:R-:W-:-:S04]  /*19d0*/  SHF.L.U32 R4, R15, 0x1f, RZ ;  /* 0x0000001f0f047819 */ /* 0x000fc800000006ff */
[----:B------:R-:W2:Y:S02]  /*19e0*/  SYNCS.PHASECHK.TRANS64.TRYWAIT P0, [UR49+0x18], R4 ;  /* 0x00001804ff0075a7 */ /* 0x000ea40008001131 */
[----:B--2---:R-:W-:Y:S05]  /*19f0*/  @!P0 BRA `(.L_x_27) ;  /* 0x000000cc00f08947 */ /* 0x004fea0003800000 */
.L_x_26:
[----:B------:R2:W-:Y:S01]  /*1a00*/  @!P5 SYNCS.ARRIVE.TRANS64 RZ, [UR49], R3 ;  /* 0x00000003ffffd9a7 */ /* 0x0005e20008000031 */
[----:B------:R-:W-:-:S04]  /*1a10*/  ULOP3.LUT UR4, UR53, 0x2, URZ, 0xfc, !UPT ;  /* 0x0000000235047892 */ /* 0x000fc8000f8efcff */
[----:B------:R-:W-:-:S09]  /*1a20*/  UISETP.NE.AND UP0, UPT, UR4, 0x2, UPT ;  /* 0x000000020400788c */ /* 0x000fd2000bf05270 */
[----:B------:R-:W-:Y:S05]  /*1a30*/  BRA.U UP0, `(.L_x_28) ;  /* 0x0000000100047547 */ /* 0x000fea000b800000 */
[----:B------:R-:W-:Y:S05]  /*1a40*/  BPT.TRAP 0x1 ;  /* 0x000000040000795c */ /* 0x000fea0000300000 */
.L_x_28:
[----:B------:R-:W-:Y:S04]  /*1a50*/  BSSY.RECONVERGENT B0, `(.L_x_29) ;  /* 0x0000003000007945 */ /* 0x000fe80003800200 */
[----:B------:R-:W-:Y:S05]  /*1a60*/  @P4 BRA `(.L_x_30) ;  /* 0x0000000000044947 */ /* 0x000fea0003800000 */
[----:B------:R-:W-:Y:S05]  /*1a70*/  BPT.TRAP 0x1 ;  /* 0x000000040000795c */ /* 0x000fea0000300000 */
.L_x_30:
[----:B------:R-:W-:Y:S05]  /*1a80*/  BSYNC.RECONVERGENT B0 ;  /* 0x0000000000007941 */ /* 0x000fea0003800200 */
.L_x_29:
[----:B------:R-:W-:Y:S01]  /*1a90*/  UIADD3 UR4, UPT, UPT, UR6, 0x1, URZ ;  /* 0x0000000106047890 */ /* 0x000fe2000fffe0ff */
[----:B------:R-:W-:Y:S01]  /*1aa0*/  BSSY.RECONVERGENT B0, `(.L_x_31) ;  /* 0x000003c000007945 */ /* 0x000fe20003800200 */
[----:B------:R-:W-:Y:S02]  /*1ab0*/  ELECT P0, URZ, PT ;  /* 0x0000000000ff782f */ /* 0x000fe40003800000 */
[----:B------:R-:W-:-:S04]  /*1ac0*/  UISETP.NE.AND UP0, UPT, UR4, 0x3, UPT ;  /* 0x000000030400788c */ /* 0x000fc8000bf05270 */
[----:B------:R-:W-:Y:S02]  /*1ad0*/  USEL UR5, URZ, 0x1, UP0 ;  /* 0x00000001ff057887 */ /* 0x000fe40008000000 */
[----:B------:R-:W-:-:S04]  /*1ae0*/  USEL UR29, UR4, URZ, UP0 ;  /* 0x000000ff041d7287 */ /* 0x000fc80008000000 */
[----:B------:R-:W-:Y:S01]  /*1af0*/  ULEA UR4, UR29, UR7, 0x3 ;  /* 0x000000071d047291 */ /* 0x000fe2000f8e18ff */
[----:B------:R-:W-:-:S04]  /*1b00*/  LOP3.LUT R15, R15, UR5, RZ, 0x3c, !PT ;  /* 0x000000050f0f7c12 */ /* 0x000fc8000f8e3cff */
[----:B-1----:R-:W-:-:S04]  /*1b10*/  SHF.L.U32 R2, R15, 0x1f, RZ ;  /* 0x0000001f0f027819 */ /* 0x002fc800000006ff */
[----:B------:R1:W3:Y:S01]  /*1b20*/  SYNCS.PHASECHK.TRANS64.TRYWAIT P2, [UR4+0x18], R2 ;  /* 0x00001802ff0075a7 */ /* 0x0002e20008041104 */
[----:B------:R-:W-:Y:S05]  /*1b30*/  @!P0 BRA `(.L_x_32) ;  /* 0x0000000000c88947 */ /* 0x000fea0003800000 */
[----:B------:R-:W-:Y:S02]  /*1b40*/  USHF.L.U32 UR8, UR6, 0xf, URZ ;  /* 0x0000000f06087899 */ /* 0x000fe400080006ff */
[----:B------:R-:W-:Y:S02]  /*1b50*/  UIADD3 UR4, UP3, UPT, UR46, 0x80, URZ ;  /* 0x000000802e047890 */ /* 0x000fe4000ff7e0ff */
[----:B------:R-:W-:Y:S02]  /*1b60*/  ULOP3.LUT UR24, UR8, UR56, URZ, 0xfc, !UPT ;  /* 0x0000003808187292 */ /* 0x000fe4000f8efcff */
[----:B------:R-:W-:Y:S02]  /*1b70*/  UIADD3 UR40, UPT, UPT, UR7, UR8, URZ ;  /* 0x0000000807287290 */ /* 0x000fe4000fffe0ff */
[----:B------:R-:W-:Y:S02]  /*1b80*/  USHF.L.U32 UR16, UR6, 0xa, URZ ;  /* 0x0000000a06107899 */ /* 0x000fe400080006ff */
[----:B------:R-:W-:-:S02]  /*1b90*/  USHF.L.U32 UR50, UR14, 0x8, URZ ;  /* 0x000000080e327899 */ /* 0x000fc400080006ff */
[----:B------:R-:W-:Y:S02]  /*1ba0*/  UIADD3 UR22, UP2, UPT, UR46, 0x180, URZ ;  /* 0x000001802e167890 */ /* 0x000fe4000ff5e0ff */
[----:B------:R-:W-:Y:S02]  /*1bb0*/  UIADD3 UR24, UPT, UPT, UR7, UR24, URZ ;  /* 0x0000001807187290 */ /* 0x000fe4000fffe0ff */
[----:B------:R-:W-:Y:S02]  /*1bc0*/  UIADD3 UR38, UP1, UPT, UR46, 0x280, URZ ;  /* 0x000002802e267890 */ /* 0x000fe4000ff3e0ff */
[----:B------:R-:W-:Y:S02]  /*1bd0*/  UIADD3.X UR5, UPT, UPT, URZ, UR47, URZ, UP3, !UPT ;  /* 0x0000002fff057290 */ /* 0x000fe40009ffe4ff */
[----:B------:R-:W-:Y:S02]  /*1be0*/  UIADD3 UR48, UPT, UPT, UR40, 0x4300, URZ ;  /* 0x0000430028307890 */ /* 0x000fe4000fffe0ff */
[----:B------:R-:W-:-:S02]  /*1bf0*/  UIADD3 UR30, UP0, UPT, UR46, 0x380, URZ ;  /* 0x000003802e1e7890 */ /* 0x000fc4000ff1e0ff */
[----:B------:R-:W-:Y:S02]  /*1c00*/  USHF.L.U32 UR19, UR14, 0x1, URZ ;  /* 0x000000010e137899 */ /* 0x000fe400080006ff */
[----:B------:R-:W-:Y:S02]  /*1c10*/  UIADD3 UR42, UPT, UPT, UR50, 0x80, URZ ;  /* 0x00000080322a7890 */ /* 0x000fe4000fffe0ff */
[----:B------:R-:W-:Y:S02]  /*1c20*/  UIADD3 UR40, UPT, UPT, UR40, 0x8300, URZ ;  /* 0x0000830028287890 */ /* 0x000fe4000fffe0ff */
[----:B------:R-:W-:Y:S02]  /*1c30*/  ULOP3.LUT UR8, UR16, UR37, URZ, 0xfc, !UPT ;  /* 0x0000002510087292 */ /* 0x000fe4000f8efcff */
[----:B------:R-:W-:Y:S02]  /*1c40*/  UIADD3.X UR23, UPT, UPT, URZ, UR47, URZ, UP2, !UPT ;  /* 0x0000002fff177290 */ /* 0x000fe400097fe4ff */
[----:B------:R-:W-:-:S02]  /*1c50*/  UIADD3 UR32, UPT, UPT, UR24, 0x1c300, URZ ;  /* 0x0001c30018207890 */ /* 0x000fc4000fffe0ff */
[----:B------:R-:W-:Y:S02]  /*1c60*/  UIADD3 UR24, UPT, UPT, UR24, 0x20300, URZ ;  /* 0x0002030018187890 */ /* 0x000fe4000fffe0ff */
[----:B------:R-:W-:Y:S02]  /*1c70*/  UIADD3.X UR39, UPT, UPT, URZ, UR47, URZ, UP1, !UPT ;  /* 0x0000002fff277290 */ /* 0x000fe40008ffe4ff */
[----:B------:R-:W-:Y:S02]  /*1c80*/  UIADD3 UR16, UPT, UPT, UR7, 0x34300, UR16 ;  /* 0x0003430007107890 */ /* 0x000fe4000fffe010 */
[----:B------:R-:W-:Y:S02]  /*1c90*/  ULEA.HI UR11, UR37, UR19, URZ, 0x17 ;  /* 0x00000013250b7291 */ /* 0x000fe4000f8fb8ff */
[----:B------:R-:W-:Y:S02]  /*1ca0*/  UIADD3 UR8, UPT, UPT, UR7, 0x34f00, UR8 ;  /* 0x00034f0007087890 */ /* 0x000fe4000fffe008 */
[----:B------:R-:W-:Y:S01]  /*1cb0*/  UIADD3.X UR31, UPT, UPT, URZ, UR47, URZ, UP0, !UPT ;  /* 0x0000002fff1f7290 */ /* 0x000fe200087fe4ff */
[----:B------:R-:W-:Y:S01]  /*1cc0*/  UMOV UR54, 0x0 ;  /* 0x0000000000367882 */ /* 0x000fe20000000000 */
[----:B------:R-:W-:Y:S01]  /*1cd0*/  UMOV UR55, 0x10000000 ;  /* 0x1000000000377882 */ /* 0x000fe20000000000 */
[----:B------:R-:W-:Y:S01]  /*1ce0*/  UMOV UR41, UR49 ;  /* 0x0000003100297c82 */ /* 0x000fe20008000000 */
[----:B------:R-:W-:Y:S01]  /*1cf0*/  UMOV UR43, UR51 ;  /* 0x00000033002b7c82 */ /* 0x000fe20008000000 */
[----:B------:R-:W-:Y:S01]  /*1d00*/  UMOV UR44, UR52 ;  /* 0x00000034002c7c82 */ /* 0x000fe20008000000 */
[----:B------:R-:W-:Y:S01]  /*1d10*/  UMOV UR15, 0x30000 ;  /* 0x00030000000f7882 */ /* 0x000fe20000000000 */
[----:B------:R-:W-:Y:S01]  /*1d20*/  UMOV UR33, UR49 ;  /* 0x0000003100217c82 */ /* 0x000fe20008000000 */
[----:B------:R-:W-:Y:S01]  /*1d30*/  UMOV UR36, UR52 ;  /* 0x0000003400247c82 */ /* 0x000fe20008000000 */
[----:B------:R-:W-:Y:S01]  /*1d40*/  UMOV UR34, UR50 ;  /* 0x0000003200227c82 */ /* 0x000fe20008000000 */
[----:B------:R1:W-:Y:S01]  /*1d50*/  UTMALDG.3D [UR48], [UR4], desc[UR54] ;  /* 0x00003630040075b4 */ /* 0x0003e20008011000 */
[----:B------:R-:W-:Y:S01]  /*1d60*/  UMOV UR25, UR49 ;  /* 0x0000003100197c82 */ /* 0x000fe20008000000 */
[----:B------:R-:W-:Y:S01]  /*1d70*/  UMOV UR27, UR35 ;  /* 0x00000023001b7c82 */ /* 0x000fe20008000000 */
[----:B------:R-:W-:Y:S01]  /*1d80*/  UMOV UR28, UR52 ;  /* 0x00000034001c7c82 */ /* 0x000fe20008000000 */
[----:B------:R-:W-:Y:S01]  /*1d90*/  UMOV UR18, URZ ;  /* 0x000000ff00127c82 */ /* 0x000fe20008000000 */
[----:B------:R-:W-:Y:S01]  /*1da0*/  UMOV UR26, UR42 ;  /* 0x0000002a001a7c82 */ /* 0x000fe20008000000 */
[----:B------:R-:W-:Y:S01]  /*1db0*/  UMOV UR17, UR49 ;  /* 0x0000003100117c82 */ /* 0x000fe20008000000 */
[----:B------:R-:W-:Y:S01]  /*1dc0*/  UMOV UR21, UR52 ;  /* 0x0000003400157c82 */ /* 0x000fe20008000000 */
[----:B------:R1:W-:Y:S01]  /*1dd0*/  UTMALDG.3D [UR40], [UR4], desc[UR54] ;  /* 0x00003628040075b4 */ /* 0x0003e20008011000 */
[----:B------:R-:W-:Y:S01]  /*1de0*/  UMOV UR9, UR49 ;  /* 0x0000003100097c82 */ /* 0x000fe20008000000 */
[----:B------:R-:W-:Y:S01]  /*1df0*/  UMOV UR13, UR52 ;  /* 0x00000034000d7c82 */ /* 0x000fe20008000000 */
[----:B------:R-:W-:Y:S01]  /*1e00*/  UMOV UR10, UR18 ;  /* 0x00000012000a7c82 */ /* 0x000fe20008000000 */
[----:B------:R1:W-:Y:S01]  /*1e10*/  UTMALDG.3D.MULTICAST [UR32], [UR22], UR15, desc[UR54] ;  /* 0x00003620160073b4 */ /* 0x0003e2000801180f */
[----:B------:R1:W-:Y:S01]  /*1e20*/  UTMALDG.3D.MULTICAST [UR24], [UR22], UR15, desc[UR54] ;  /* 0x00003618160073b4 */ /* 0x0003e2000801180f */
[----:B------:R1:W-:Y:S01]  /*1e30*/  UTMALDG.4D [UR16], [UR38], desc[UR54] ;  /* 0x00003610260075b4 */ /* 0x0003e20008019000 */
[----:B------:R1:W-:Y:S02]  /*1e40*/  UTMALDG.4D.MULTICAST [UR8], [UR30], UR15, desc[UR54] ;  /* 0x000036081e0073b4 */ /* 0x0003e4000801980f */
[----:B-1----:R-:W-:Y:S01]  /*1e50*/  NOP ;  /* 0x0000000000007918 */ /* 0x002fe20000000000 */
.L_x_32:
[----:B------:R-:W-:Y:S05]  /*1e60*/  BSYNC.RECONVERGENT B0 ;  /* 0x0000000000007941 */ /* 0x000fea0003800200 */
.L_x_31:
[----:B------:R-:W-:Y:S01]  /*1e70*/  UIADD3 UR14, UPT, UPT, UR14, 0x1, URZ ;  /* 0x000000010e0e7890 */ /* 0x000fe2000fffe0ff */
[----:B------:R-:W-:Y:S01]  /*1e80*/  UMOV UR6, UR29 ;  /* 0x0000001d00067c82 */ /* 0x000fe20008000000 */
[----:B------:R-:W-:Y:S02]  /*1e90*/  UMOV UR15, UR45 ;  /* 0x0000002d000f7c82 */ /* 0x000fe40008000000 */
[----:B------:R-:W-:-:S09]  /*1ea0*/  UISETP.NE.AND UP0, UPT, UR14, UR45, UPT ;  /* 0x0000002d0e00728c */ /* 0x000fd2000bf05270 */
[----:B------:R-:W-:Y:S05]  /*1eb0*/  BRA.U UP0, `(.L_x_33) ;  /* 0xfffffff900b87547 */ /* 0x000fea000b83ffff */
.L_x_25:
[----:B------:R-:W-:Y:S01]  /*1ec0*/  ULEA UR4, UR29, UR7, 0x3 ;  /* 0x000000071d047291 */ /* 0x000fe2000f8e18ff */
[----:B-1----:R-:W-:Y:S01]  /*1ed0*/  SHF.L.U32 R2, R15, 0x1f, RZ ;  /* 0x0000001f0f027819 */ /* 0x002fe200000006ff */
[----:B------:R-:W-:Y:S01]  /*1ee0*/  @!P1 SYNCS.ARRIVE.TRANS64.A1T0 RZ, [UR7+0x78], RZ ;  /* 0x000078ffffff99a7 */ /* 0x000fe20008100007 */
[----:B------:R-:W-:-:S06]  /*1ef0*/  UISETP.GT.AND UP0, UPT, UR60, UR59, UPT ;  /* 0x0000003b3c00728c */ /* 0x000fcc000bf04270 */
[----:B------:R1:W1:Y:S03]  /*1f00*/  SYNCS.PHASECHK.TRANS64.TRYWAIT P1, [UR4+0x18], R2 ;  /* 0x00001802ff0075a7 */ /* 0x0002660008021104 */
[----:B------:R-:W-:Y:S05]  /*1f10*/  BRA.U !UP0, `(.L_x_34) ;  /* 0x00000005084c7547 */ /* 0x000fea000b800000 */
[----:B------:R-:W-:Y:S01]  /*1f20*/  UIADD3 UR14, UPT, UPT, UR61, UR15, URZ ;  /* 0x0000000f3d0e7290 */ /* 0x000fe2000fffe0ff */
[----:B------:R-:W-:-:S11]  /*1f30*/  UMOV UR6, UR29 ;  /* 0x0000001d00067c82 */ /* 0x000fd60008000000 */
.L_x_42:
[----:B------:R-:W-:Y:S01]  /*1f40*/  ULEA UR49, UR6, UR7, 0x3 ;  /* 0x0000000706317291 */ /* 0x000fe2000f8e18ff */
[----:B--2---:R-:W-:Y:S01]  /*1f50*/  @!P5 MOV R3, 0x10800 ;  /* 0x000108000003d802 */ /* 0x004fe20000000f00 */
[----:B-1----:R-:W-:Y:S10]  /*1f60*/  @P1 BRA `(.L_x_35) ;  /* 0x00000000000c1947 */ /* 0x002ff40003800000 */
[----:B------:R-:W-:-:S04]  /*1f70*/  SHF.L.U32 R4, R15, 0x1f, RZ ;  /* 0x0000001f0f047819 */ /* 0x000fc800000006ff */
[----:B------:R-:W1:Y:S02]  /*1f80*/  SYNCS.PHASECHK.TRANS64.TRYWAIT P0, [UR49+0x18], R4 ;  /* 0x00001804ff0075a7 */ /* 0x000e640008001131 */
[----:B-1----:R-:W-:Y:S05]  /*1f90*/  @!P0 BRA `(.L_x_36) ;  /* 0x000000c800a08947 */ /* 0x002fea0003800000 */
.L_x_35:
[----:B------:R2:W-:Y:S01]  /*1fa0*/  @!P5 SYNCS.ARRIVE.TRANS64 RZ, [UR49], R3 ;  /* 0x00000003ffffd9a7 */ /* 0x0005e20008000031 */
[----:B------:R-:W-:-:S04]  /*1fb0*/  ULOP3.LUT UR4, UR53, 0x2, URZ, 0xfc, !UPT ;  /* 0x0000000235047892 */ /* 0x000fc8000f8efcff */
[----:B------:R-:W-:-:S09]  /*1fc0*/  UISETP.NE.AND UP0, UPT, UR4, 0x2, UPT ;  /* 0x000000020400788c */ /* 0x000fd2000bf05270 */
[----:B------:R-:W-:Y:S05]  /*1fd0*/  BRA.U UP0, `(.L_x_37) ;  /* 0x0000000100047547 */ /* 0x000fea000b800000 */
[----:B------:R-:W-:Y:S05]  /*1fe0*/  BPT.TRAP 0x1 ;  /* 0x000000040000795c */ /* 0x000fea0000300000 */
.L_x_37:
[----:B------:R-:W-:Y:S04]  /*1ff0*/  BSSY.RECONVERGENT B0, `(.L_x_38) ;  /* 0x0000003000007945 */ /* 0x000fe80003800200 */
[----:B------:R-:W-:Y:S05]  /*2000*/  @P4 BRA `(.L_x_39) ;  /* 0x0000000000044947 */ /* 0x000fea0003800000 */
[----:B------:R-:W-:Y:S05]  /*2010*/  BPT.TRAP 0x1 ;  /* 0x000000040000795c */ /* 0x000fea0000300000 */
.L_x_39:
[----:B------:R-:W-:Y:S05]  /*2020*/  BSYNC.RECONVERGENT B0 ;  /* 0x0000000000007941 */ /* 0x000fea0003800200 */
.L_x_38:
        /* <DEDUP_REMOVED lines=9> */
[----:B------:R1:W1:Y:S01]  /*20c0*/  SYNCS.PHASECHK.TRANS64.TRYWAIT P1, [UR4+0x18], R2 ;  /* 0x00001802ff0075a7 */ /* 0x0002620008021104 */
        /* <DEDUP_REMOVED lines=14> */
[----:B------:R-:W-:Y:S02]  /*21b0*/  ULOP3.LUT UR8, UR16, UR37, URZ, 0xfc, !UPT ;  /* 0x0000002510087292 */ /* 0x000fe4000f8efcff */
[----:B------:R-:W-:Y:S02]  /*21c0*/  UIADD3 UR42, UPT, UPT, UR50, 0x80, URZ ;  /* 0x00000080322a7890 */ /* 0x000fe4000fffe0ff */
[----:B------:R-:W-:Y:S02]  /*21d0*/  UIADD3 UR40, UPT, UPT, UR40, 0x8300, URZ ;  /* 0x0000830028287890 */ /* 0x000fe4000fffe0ff */
        /* <DEDUP_REMOVED lines=32> */
[----:B------:R1:W-:Y:S01]  /*23e0*/  UTMALDG.4D.MULTICAST [UR8], [UR38], UR57, desc[UR54] ;  /* 0x00003608260073b4 */ /* 0x0003e20008019839 */
[----:B------:R-:W-:Y:S01]  /*23f0*/  NOP ;  /* 0x0000000000007918 */ /* 0x000fe20000000000 */
.L_x_41:
[----:B-1----:R-:W-:Y:S05]  /*2400*/  BSYNC.RECONVERGENT B0 ;  /* 0x0000000000007941 */ /* 0x002fea0003800200 */
.L_x_40:
[----:B------:R-:W-:Y:S01]  /*2410*/  UIADD3 UR15, UPT, UPT, UR15, 0x1, URZ ;  /* 0x000000010f0f7890 */ /* 0x000fe2000fffe0ff */
[----:B------:R-:W-:-:S03]  /*2420*/  UMOV UR6, UR29 ;  /* 0x0000001d00067c82 */ /* 0x000fc60008000000 */
[----:B------:R-:W-:-:S09]  /*2430*/  UISETP.NE.AND UP0, UPT, UR15, UR14, UPT ;  /* 0x0000000e0f00728c */ /* 0x000fd2000bf05270 */
[----:B------:R-:W-:Y:S05]  /*2440*/  BRA.U UP0, `(.L_x_42) ;  /* 0xfffffff900bc7547 */ /* 0x000fea000b83ffff */
.L_x_34:
[C---:B-1----:R-:W-:Y:S01]  /*2450*/  LEA R2, R14.reuse, UR7, 0x3 ;  /* 0x000000070e027c11 */ /* 0x042fe2000f8e18ff */
[----:B------:R-:W-:Y:S01]  /*2460*/  NOP ;  /* 0x0000000000007918 */ /* 0x000fe20000000000 */
[----:B--2---:R-:W-:Y:S02]  /*2470*/  SHF.L.U32 R3, R13, 0x1f, RZ ;  /* 0x0000001f0d037819 */ /* 0x004fe400000006ff */
[----:B------:R-:W-:Y:S02]  /*2480*/  LEA R4, R14, UR7, 0x4 ;  /* 0x000000070e047c11 */ /* 0x000fe4000f8e20ff */
[----:B------:R-:W1:Y:S02]  /*2490*/  SYNCS.PHASECHK.TRANS64.TRYWAIT P0, [R2+URZ+0x80], R3 ;  /* 0x00008003020075a7 */ /* 0x000e6400080011ff */
[----:B-1----:R-:W-:Y:S05]  /*24a0*/  @!P0 BRA `(.L_x_43) ;  /* 0x000000c400748947 */ /* 0x002fea0003800000 */
.L_x_194:
[----:B------:R-:W3:Y:S01]  /*24b0*/  LDS.128 R4, [R4+0xf0] ;  /* 0x0000f00004047984 */ /* 0x000ee20000000c00 */
[----:B------:R-:W-:Y:S01]  /*24c0*/  ISETP.GE.AND P0, PT, R43, 0x1, PT ;  /* 0x000000012b00780c */ /* 0x000fe20003f06270 */
[----:B-1----:R-:W-:Y:S01]  /*24d0*/  VIADD R2, R2, 0x90 ;  /* 0x0000009002027836 */ /* 0x002fe20000000000 */
[----:B------:R-:W-:Y:S01]  /*24e0*/  @!PT LDS RZ, [RZ] ;  /* 0x00000000fffff984 */ /* 0x000fe20000000800 */
[----:B------:R-:W-:Y:S01]  /*24f0*/  @!PT LDS RZ, [RZ] ;  /* 0x00000000fffff984 */ /* 0x000fe20000000800 */
[----:B------:R-:W-:Y:S01]  /*2500*/  @!PT LDS RZ, [RZ] ;  /* 0x00000000fffff984 */ /* 0x000fe20000000800 */
[----:B------:R-:W-:Y:S01]  /*2510*/  @!PT LDS RZ, [RZ] ;  /* 0x00000000fffff984 */ /* 0x000fe20000000800 */
[----:B------:R1:W-:Y:S06]  /*2520*/  MEMBAR.ALL.CTA ;  /* 0x0000000000007992 */ /* 0x0003ec0000008000 */
[----:B-1----:R-:W1:Y:S01]  /*2530*/  FENCE.VIEW.ASYNC.S ;  /* 0x00000000000073c6 */ /* 0x002e620000000000 */
[----:B------:R-:W-:-:S04]  /*2540*/  PRMT R2, RZ, 0x654, R2 ;  /* 0x00000654ff027816 */ /* 0x000fc80000000002 */
[----:B-1----:R1:W-:Y:S01]  /*2550*/  SYNCS.ARRIVE.TRANS64.RED.A1T0 RZ, [R2+URZ], RZ ;  /* 0x000000ff02ff79a7 */ /* 0x0023e200081004ff */
[----:B---3--:R-:W-:-:S13]  /*2560*/  LOP3.LUT P2, RZ, R6, 0x1, RZ, 0xc0, !PT ;  /* 0x0000000106ff7812 */ /* 0x008fda000784c0ff */
[----:B------:R-:W-:Y:S01]  /*2570*/  @P2 SHF.R.U32.HI R3, RZ, 0x10, R5 ;  /* 0x00000010ff032819 */ /* 0x000fe20000011605 */
[----:B------:R-:W-:Y:S01]  /*2580*/  VOTEU.ANY UP0, P2 ;  /* 0x0000000000ff7886 */ /* 0x000fe20001000100 */
[----:B------:R-:W-:Y:S02]  /*2590*/  @P2 MOV R10, R4 ;  /* 0x00000004000a2202 */ /* 0x000fe40000000f00 */
[----:B------:R-:W-:Y:S02]  /*25a0*/  @P2 R2UR.BROADCAST UR4, R3 ;  /* 0x00000000030422ca */ /* 0x000fe400008e0000 */
[----:B------:R-:W-:-:S11]  /*25b0*/  @P2 LOP3.LUT R9, R5, 0xffff, RZ, 0xc0, !PT ;  /* 0x0000ffff05092812 */ /* 0x000fd600078ec0ff */
[----:B------:R-:W-:Y:S01]  /*25c0*/  @UP0 UMOV UR52, UR4 ;  /* 0x0000000400340c82 */ /* 0x000fe20008000000 */
[----:B-1----:R-:W-:Y:S05]  /*25d0*/  @!P0 BRA `(.L_x_44) ;  /* 0x0000000000b88947 */ /* 0x002fea0003800000 */
[----:B------:R-:W4:Y:S01]  /*25e0*/  LDC.64 R4, c[0x0][0xf18] ;  /* 0x0003c600ff047b82 */ /* 0x000f220000000a00 */
[----:B------:R-:W-:-:S07]  /*25f0*/  ISETP.NE.AND P3, PT, R43, 0x1, PT ;  /* 0x000000012b00780c */ /* 0x000fce0003f65270 */
[----:B------:R-:W1:Y:S08]  /*2600*/  LDC.64 R6, c[0x0][0xf10] ;  /* 0x0003c400ff067b82 */ /* 0x000e700000000a00 */
[----:B------:R-:W2:Y:S08]  /*2610*/  LDC R16, c[0x0][0xf20] ;  /* 0x0003c800ff107b82 */ /* 0x000eb00000000800 */
[----:B------:R-:W3:Y:S01]  /*2620*/  LDC R17, c[0x0][0xf0c] ;  /* 0x0003c300ff117b82 */ /* 0x000ee20000000800 */
[----:B----4-:R-:W-:Y:S01]  /*2630*/  IMAD.HI.U32 R19, R0, R5, RZ ;  /* 0x0000000500137227 */ /* 0x010fe200078e00ff */
[----:B------:R-:W-:-:S03]  /*2640*/  ISETP.NE.AND P0, PT, R4, 0x1, PT ;  /* 0x000000010400780c */ /* 0x000fc60003f05270 */
[----:B------:R-:W-:-:S03]  /*2650*/  IMAD.HI.U32 R5, R9, R5, RZ ;  /* 0x0000000509057227 */ /* 0x000fc600078e00ff */
[----:B------:R-:W4:Y:S01]  /*2660*/  LDC.64 R2, c[0x0][0xf28] ;  /* 0x0003ca00ff027b82 */ /* 0x000f220000000a00 */
[----:B-1----:R-:W-:-:S04]  /*2670*/  IMAD.HI.U32 R20, R8, R6, RZ ;  /* 0x0000000608147227 */ /* 0x002fc800078e00ff */
[----:B------:R-:W-:Y:S01]  /*2680*/  IMAD.HI.U32 R21, R10, R6, RZ ;  /* 0x000000060a157227 */ /* 0x000fe200078e00ff */
[----:B------:R-:W-:Y:S02]  /*2690*/  SHF.R.U32.HI R20, RZ, R7, R20 ;  /* 0x00000007ff147219 */ /* 0x000fe40000011614 */
[-C--:B--2---:R-:W-:Y:S02]  /*26a0*/  SHF.R.U32.HI R19, RZ, R16.reuse, R19 ;  /* 0x00000010ff137219 */ /* 0x084fe40000011613 */
[----:B------:R-:W-:Y:S02]  /*26b0*/  SHF.R.U32.HI R5, RZ, R16, R5 ;  /* 0x00000010ff057219 */ /* 0x000fe40000011605 */
[----:B------:R-:W-:Y:S02]  /*26c0*/  SEL R19, R0, R19, !P0 ;  /* 0x0000001300137207 */ /* 0x000fe40004000000 */
[----:B------:R-:W-:Y:S02]  /*26d0*/  SHF.R.U32.HI R21, RZ, R7, R21 ;  /* 0x00000007ff157219 */ /* 0x000fe40000011615 */
[----:B---3--:R-:W-:-:S02]  /*26e0*/  ISETP.NE.AND P1, PT, R17, 0x1, PT ;  /* 0x000000011100780c */ /* 0x008fc40003f25270 */
[----:B------:R-:W-:Y:S02]  /*26f0*/  SEL R5, R9, R5, !P0 ;  /* 0x0000000509057207 */ /* 0x000fe40004000000 */
[----:B------:R-:W-:Y:S02]  /*2700*/  SEL R20, R8, R20, !P1 ;  /* 0x0000001408147207 */ /* 0x000fe40004800000 */
[----:B------:R-:W-:Y:S01]  /*2710*/  SEL R21, R10, R21, !P1 ;  /* 0x000000150a157207 */ /* 0x000fe20004800000 */
[----:B----4-:R-:W-:-:S04]  /*2720*/  IMAD.HI.U32 R18, R19, R2, RZ ;  /* 0x0000000213127227 */ /* 0x010fc800078e00ff */
[----:B------:R-:W-:Y:S01]  /*2730*/  IMAD.HI.U32 R6, R20, R2, RZ ;  /* 0x0000000214067227 */ /* 0x000fe200078e00ff */
[----:B------:R-:W-:-:S04]  /*2740*/  @P3 SHF.R.U32.HI R19, RZ, R3, R18 ;  /* 0x00000003ff133219 */ /* 0x000fc80000011612 */
[----:B------:R-:W-:Y:S01]  /*2750*/  @P3 SHF.R.U32.HI R20, RZ, R3, R6 ;  /* 0x00000003ff143219 */ /* 0x000fe20000011606 */
[----:B------:R-:W-:-:S04]  /*2760*/  IMAD R19, R43, R19, RZ ;  /* 0x000000132b137224 */ /* 0x000fc800078e02ff */
[----:B------:R-:W-:Y:S01]  /*2770*/  IMAD R6, R43, R20, RZ ;  /* 0x000000142b067224 */ /* 0x000fe200078e02ff */
[----:B------:R-:W-:-:S04]  /*2780*/  ISETP.GE.AND P0, PT, R5, R19, PT ;  /* 0x000000130500720c */ /* 0x000fc80003f06270 */
[----:B------:R-:W-:Y:S01]  /*2790*/  ISETP.GE.OR P0, PT, R21, R6, P0 ;  /* 0x000000061500720c */ /* 0x000fe20000706670 */
[----:B------:R-:W-:-:S05]  /*27a0*/  IMAD.HI.U32 R6, R5, R2, RZ ;  /* 0x0000000205067227 */ /* 0x000fca00078e00ff */
[----:B------:R-:W-:-:S04]  /*27b0*/  SHF.R.U32.HI R6, RZ, R3, R6 ;  /* 0x00000003ff067219 */ /* 0x000fc80000011606 */
[----:B------:R-:W-:-:S03]  /*27c0*/  SEL R6, R5, R6, !P3 ;  /* 0x0000000605067207 */ /* 0x000fc60005800000 */
[----:B------:R-:W-:-:S04]  /*27d0*/  @!P0 IMAD.HI.U32 R7, R21, R2, RZ ;  /* 0x0000000215078227 */ /* 0x000fc800078e00ff */
[----:B------:R-:W-:Y:S01]  /*27e0*/  IMAD.MOV R2, RZ, RZ, -R6 ;  /* 0x000000ffff027224 */ /* 0x000fe200078e0a06 */
[----:B------:R-:W-:Y:S02]  /*27f0*/  @!P0 SHF.R.U32.HI R3, RZ, R3, R7 ;  /* 0x00000003ff038219 */ /* 0x000fe40000011607 */
[----:B------:R-:W-:Y:S01]  /*2800*/  IADD3 R7, PT, PT, -R5, RZ, RZ ;  /* 0x000000ff05077210 */ /* 0x000fe20007ffe1ff */
[----:B------:R-:W-:Y:S01]  /*2810*/  IMAD R2, R43, R2, R5 ;  /* 0x000000022b027224 */ /* 0x000fe200078e0205 */
[----:B------:R-:W-:-:S03]  /*2820*/  @!P0 SEL R3, R21, R3, !P3 ;  /* 0x0000000315038207 */ /* 0x000fc60005800000 */
[----:B------:R-:W-:Y:S02]  /*2830*/  IMAD R7, R4, R7, R9 ;  /* 0x0000000704077224 */ /* 0x000fe400078e0209 */
[--C-:B------:R-:W-:Y:S02]  /*2840*/  @!P0 IMAD.IADD R6, R6, 0x1, -R3.reuse ;  /* 0x0000000106068824 */ /* 0x100fe400078e0a03 */
[----:B------:R-:W-:Y:S01]  /*2850*/  @!P0 IMAD R3, R2, R20, R3 ;  /* 0x0000001402038224 */ /* 0x000fe200078e0203 */
[----:B------:R-:W-:Y:S01]  /*2860*/  IADD3 R2, PT, PT, -R21, RZ, RZ ;  /* 0x000000ff15027210 */ /* 0x000fe20007ffe1ff */
[----:B------:R-:W-:Y:S02]  /*2870*/  @!P0 IMAD R5, R43, R6, R21 ;  /* 0x000000062b058224 */ /* 0x000fe400078e0215 */
[----:B------:R-:W-:Y:S02]  /*2880*/  @!P0 IMAD.MOV.U32 R21, RZ, RZ, R3 ;  /* 0x000000ffff158224 */ /* 0x000fe400078e0003 */
[----:B------:R-:W-:-:S02]  /*2890*/  IMAD R2, R17, R2, R10 ;  /* 0x0000000211027224 */ /* 0x000fc400078e020a */
[----:B------:R-:W-:Y:S02]  /*28a0*/  IMAD R9, R5, R4, R7 ;  /* 0x0000000405097224 */ /* 0x000fe400078e0207 */
[----:B------:R-:W-:Y:S02]  /*28b0*/  IMAD R10, R21, R17, R2 ;  /* 0x00000011150a7224 */ /* 0x000fe400078e0202 */
.L_x_44:
[----:B------:R-:W1:Y:S02]  /*28c0*/  LDCU UR4, c[0x0][0xf30] ;  /* 0x0001e600ff0477ac */ /* 0x000e640008000800 */
[----:B-1----:R-:W-:-:S09]  /*28d0*/  UISETP.NE.AND UP0, UPT, UR4, 0x1, UPT ;  /* 0x000000010400788c */ /* 0x002fd2000bf05270 */
[----:B------:R-:W-:Y:S05]  /*28e0*/  BRA.U UP0, `(.L_x_45) ;  /* 0x0000000100407547 */ /* 0x000fea000b800000 */
[----:B------:R-:W1:Y:S08]  /*28f0*/  LDC.64 R4, c[0x0][0xf10] ;  /* 0x0003c400ff047b82 */ /* 0x000e700000000a00 */
[----:B------:R-:W2:Y:S08]  /*2900*/  LDC.64 R2, c[0x0][0xf18] ;  /* 0x0003c600ff027b82 */ /* 0x000eb00000000a00 */
[----:B------:R-:W3:Y:S08]  /*2910*/  LDC R6, c[0x0][0xf20] ;  /* 0x0003c800ff067b82 */ /* 0x000ef00000000800 */
[----:B------:R-:W4:Y:S01]  /*2920*/  LDC R7, c[0x0][0xf0c] ;  /* 0x0003c300ff077b82 */ /* 0x000f220000000800 */
[----:B-1----:R-:W-:-:S05]  /*2930*/  IMAD.HI.U32 R4, R10, R4, RZ ;  /* 0x000000040a047227 */ /* 0x002fca00078e00ff */
[----:B------:R-:W-:Y:S01]  /*2940*/  SHF.R.U32.HI R4, RZ, R5, R4 ;  /* 0x00000005ff047219 */ /* 0x000fe20000011604 */
[----:B--2---:R-:W-:Y:S01]  /*2950*/  IMAD.HI.U32 R3, R9, R3, RZ ;  /* 0x0000000309037227 */ /* 0x004fe200078e00ff */
[----:B------:R-:W-:-:S04]  /*2960*/  ISETP.NE.AND P0, PT, R2, 0x1, PT ;  /* 0x000000010200780c */ /* 0x000fc80003f05270 */
[----:B---3--:R-:W-:-:S04]  /*2970*/  SHF.R.U32.HI R3, RZ, R6, R3 ;  /* 0x00000006ff037219 */ /* 0x008fc80000011603 */
[----:B------:R-:W-:Y:S02]  /*2980*/  SEL R3, R9, R3, !P0 ;  /* 0x0000000309037207 */ /* 0x000fe40004000000 */
[----:B----4-:R-:W-:-:S04]  /*2990*/  ISETP.NE.AND P1, PT, R7, 0x1, PT ;  /* 0x000000010700780c */ /* 0x010fc80003f25270 */
[----:B------:R-:W-:-:S05]  /*29a0*/  SEL R4, R10, R4, !P1 ;  /* 0x000000040a047207 */ /* 0x000fca0004800000 */
[----:B------:R-:W-:Y:S02]  /*29b0*/  IMAD.IADD R5, R3, 0x1, -R4 ;  /* 0x0000000103057824 */ /* 0x000fe400078e0a04 */
[----:B------:R-:W-:Y:S02]  /*29c0*/  IMAD.IADD R3, R4, 0x1, -R3 ;  /* 0x0000000104037824 */ /* 0x000fe400078e0a03 */
[----:B------:R-:W-:Y:S02]  /*29d0*/  IMAD R10, R5, R7, R10 ;  /* 0x00000007050a7224 */ /* 0x000fe400078e020a */
[----:B------:R-:W-:-:S07]  /*29e0*/  IMAD R9, R3, R2, R9 ;  /* 0x0000000203097224 */ /* 0x000fce00078e0209 */
.L_x_45:
[----:B------:R-:W-:Y:S01]  /*29f0*/  R2UR UR4, R87 ;  /* 0x00000000570472ca */ /* 0x000fe200000e0000 */
[----:B------:R-:W-:Y:S01]  /*2a00*/  VIADD R14, R14, 0x1 ;  /* 0x000000010e0e7836 */ /* 0x000fe20000000000 */
[----:B------:R-:W-:Y:S01]  /*2a10*/  PLOP3.LUT P1, PT, PT, PT, PT, 0x80, 0x8 ;  /* 0x000000000008781c */ /* 0x000fe20003f2f070 */
[----:B------:R-:W-:-:S03]  /*2a20*/  VIADD R3, R9, UR63 ;  /* 0x0000003f09037c36 */ /* 0x000fc60008000000 */
[C---:B------:R-:W-:Y:S02]  /*2a30*/  ISETP.NE.AND P0, PT, R14.reuse, 0x2, PT ;  /* 0x000000020e00780c */ /* 0x040fe40003f05270 */
[----:B------:R-:W-:Y:S02]  /*2a40*/  R2UR UR12, R3 ;  /* 0x00000000030c72ca */ /* 0x000fe400000e0000 */
[----:B------:R-:W-:-:S03]  /*2a50*/  SEL R14, R14, RZ, P0 ;  /* 0x000000ff0e0e7207 */ /* 0x000fc60000000000 */
[----:B------:R-:W-:-:S05]  /*2a60*/  VIADD R2, R10, UR4 ;  /* 0x000000040a027c36 */ /* 0x000fca0008000000 */
[----:B------:R-:W-:Y:S02]  /*2a70*/  R2UR UR20, R2 ;  /* 0x00000000021472ca */ /* 0x000fe400000e0000 */
[----:B------:R-:W-:-:S04]  /*2a80*/  SEL R2, RZ, 0x1, P0 ;  /* 0x00000001ff027807 */ /* 0x000fc80000000000 */
[----:B------:R-:W-:Y:S01]  /*2a90*/  LOP3.LUT R13, R13, R2, RZ, 0x3c, !PT ;  /* 0x000000020d0d7212 */ /* 0x000fe200078e3cff */
[----:B------:R-:W-:Y:S08]  /*2aa0*/  @P2 BRA `(.L_x_46) ;  /* 0xffffffec004c2947 */ /* 0x000ff0000383ffff */
[----:B------:R-:W-:Y:S01]  /*2ab0*/  UIADD3 UR7, UPT, UPT, UR7, 0x18, URZ ;  /* 0x0000001807077890 */ /* 0x000fe2000fffe0ff */
[----:B------:R-:W-:-:S03]  /*2ac0*/  SHF.L.U32 R2, R15, 0x1f, RZ ;  /* 0x0000001f0f027819 */ /* 0x000fc600000006ff */
[----:B------:R-:W-:-:S09]  /*2ad0*/  ULEA UR4, UR29, UR7, 0x3 ;  /* 0x000000071d047291 */ /* 0x000fd2000f8e18ff */
[----:B------:R-:W1:Y:S02]  /*2ae0*/  SYNCS.PHASECHK.TRANS64.TRYWAIT P0, [UR4], R2 ;  /* 0x00000002ff0075a7 */ /* 0x000e640008001104 */
[----:B-1----:R-:W-:Y:S05]  /*2af0*/  @!P0 BRA `(.L_x_47) ;  /* 0x000000bc00f48947 */ /* 0x002fea0003800000 */
.L_x_196:
[----:B------:R-:W-:-:S04]  /*2b00*/  UIADD3 UR4, UPT, UPT, UR29, 0x1, URZ ;  /* 0x000000011d047890 */ /* 0x000fc8000fffe0ff */
[----:B------:R-:W-:-:S04]  /*2b10*/  UISETP.NE.AND UP0, UPT, UR4, 0x3, UPT ;  /* 0x000000030400788c */ /* 0x000fc8000bf05270 */
[----:B------:R-:W-:Y:S02]  /*2b20*/  USEL UR6, URZ, 0x1, UP0 ;  /* 0x00000001ff067887 */ /* 0x000fe40008000000 */
[----:B------:R-:W-:-:S04]  /*2b30*/  USEL UR4, UR4, URZ, UP0 ;  /* 0x000000ff04047287 */ /* 0x000fc80008000000 */
[----:B------:R-:W-:Y:S01]  /*2b40*/  ULEA UR5, UR4, UR7, 0x3 ;  /* 0x0000000704057291 */ /* 0x000fe2000f8e18ff */
[----:B------:R-:W-:-:S04]  /*2b50*/  LOP3.LUT R15, R15, UR6, RZ, 0x3c, !PT ;  /* 0x000000060f0f7c12 */ /* 0x000fc8000f8e3cff */
[----:B-1----:R-:W-:-:S04]  /*2b60*/  SHF.L.U32 R2, R15, 0x1f, RZ ;  /* 0x0000001f0f027819 */ /* 0x002fc800000006ff */
[----:B------:R-:W1:Y:S02]  /*2b70*/  SYNCS.PHASECHK.TRANS64.TRYWAIT P0, [UR5], R2 ;  /* 0x00000002ff0075a7 */ /* 0x000e640008001105 */
[----:B-1----:R-:W-:Y:S05]  /*2b80*/  @!P0 BRA `(.L_x_48) ;  /* 0x000000bc00e88947 */ /* 0x002fea0003800000 */
.L_x_198:
[----:B------:R-:W-:-:S04]  /*2b90*/  UIADD3 UR4, UPT, UPT, UR4, 0x1, URZ ;  /* 0x0000000104047890 */ /* 0x000fc8000fffe0ff */
[----:B------:R-:W-:-:S04]  /*2ba0*/  UISETP.NE.AND UP0, UPT, UR4, 0x3, UPT ;  /* 0x000000030400788c */ /* 0x000fc8000bf05270 */
[----:B------:R-:W-:Y:S02]  /*2bb0*/  USEL UR5, URZ, 0x1, UP0 ;  /* 0x00000001ff057887 */ /* 0x000fe40008000000 */
[----:B------:R-:W-:-:S04]  /*2bc0*/  USEL UR4, UR4, URZ, UP0 ;  /* 0x000000ff04047287 */ /* 0x000fc80008000000 */
[----:B------:R-:W-:Y:S01]  /*2bd0*/  ULEA UR4, UR4, UR7, 0x3 ;  /* 0x0000000704047291 */ /* 0x000fe2000f8e18ff */
[----:B-1----:R-:W-:-:S04]  /*2be0*/  LOP3.LUT R2, R15, UR5, RZ, 0x3c, !PT ;  /* 0x000000050f027c12 */ /* 0x002fc8000f8e3cff */
[----:B------:R-:W-:Y:S01]  /*2bf0*/  SHF.L.U32 R2, R2, 0x1f, RZ ;  /* 0x0000001f02027819 */ /* 0x000fe200000006ff */
[----:B----4-:R-:W-:-:S07]  /*2c00*/  IMAD.U32 R0, RZ, RZ, UR4 ;  /* 0x00000004ff007e24 */ /* 0x010fce000f8e00ff */
.L_x_49:
[----:B-1----:R1:W2:Y:S02]  /*2c10*/  SYNCS.PHASECHK.TRANS64.TRYWAIT P0, [R0+URZ], R2 ;  /* 0x00000002000075a7 */ /* 0x0022a400080011ff */
[----:B--2---:R-:W-:Y:S05]  /*2c20*/  @!P0 NANOSLEEP.SYNCS 0x989680 ;  /* 0x009896800000895d */ /* 0x004fea0003900000 */
[----:B------:R-:W2:Y:S02]  /*2c30*/  @!P0 SYNCS.PHASECHK.TRANS64 P0, [R0+URZ], R2 ;  /* 0x00000002000085a7 */ /* 0x000ea400080010ff */
[----:B--2---:R-:W-:Y:S05]  /*2c40*/  @P0 EXIT ;  /* 0x000000000000094d */ /* 0x004fea0003800000 */
[----:B------:R-:W-:Y:S05]  /*2c50*/  BRA `(.L_x_49) ;  /* 0xfffffffc00ec7947 */ /* 0x000fea000383ffff */
.L_x_22:
[----:B------:R-:W-:-:S04]  /*2c60*/  UISETP.NE.AND UP1, UPT, UR58, URZ, UPT ;  /* 0x000000ff3a00728c */ /* 0x000fc8000bf25270 */
[----:B------:R-:W-:-:S09]  /*2c70*/  UISETP.NE.OR UP1, UPT, UR21, 0x1, UP1 ;  /* 0x000000011500788c */ /* 0x000fd20008f25670 */
[----:B------:R-:W-:Y:S05]  /*2c80*/  BRA.U UP1, `(.L_x_50) ;  /* 0x0000000501487547 */ /* 0x000fea000b800000 */
[----:B------:R-:W-:Y:S01]  /*2c90*/  ISETP.GE.U32.AND P2, PT, R2, 0x2, PT ;  /* 0x000000020200780c */ /* 0x000fe20003f46070 */
[----:B------:R-:W-:Y:S01]  /*2ca0*/  IMAD.MOV.U32 R12, RZ, RZ, 0x1 ;  /* 0x00000001ff0c7424 */ /* 0x000fe200078e00ff */
[----:B------:R-:W-:Y:S02]  /*2cb0*/  CS2R R10, SRZ ;  /* 0x00000000000a7805 */ /* 0x000fe4000001ff00 */
[----:B------:R-:W-:Y:S01]  /*2cc0*/  CS2R R8, SRZ ;  /* 0x0000000000087805 */ /* 0x000fe2000001ff00 */
[----:B------:R-:W-:Y:S01]  /*2cd0*/  UMOV UR6, 0x400 ;  /* 0x0000040000067882 */ /* 0x000fe20000000000 */
[----:B------:R-:W-:Y:S01]  /*2ce0*/  UMOV UR5, URZ ;  /* 0x000000ff00057c82 */ /* 0x000fe20008000000 */
[----:B------:R-:W-:-:S12]  /*2cf0*/  ULEA UR6, UR58, UR6, 0x18 ;  /* 0x000000063a067291 */ /* 0x000fd8000f8ec0ff */
.L_x_54:
[----:B------:R-:W-:Y:S02]  /*2d00*/  LEA R0, R8, UR6, 0x3 ;  /* 0x0000000608007c11 */ /* 0x000fe4000f8e18ff */
[----:B------:R-:W-:-:S03]  /*2d10*/  SHF.L.U32 R4, R9, 0x1f, RZ ;  /* 0x0000001f09047819 */ /* 0x000fc600000006ff */
[----:B------:R-:W-:Y:S01]  /*2d20*/  VIADD R5, R0, 0xd0 ;  /* 0x000000d000057836 */ /* 0x000fe20000000000 */
[----:B------:R-:W2:Y:S02]  /*2d30*/  SYNCS.PHASECHK.TRANS64.TRYWAIT P0, [R0+URZ+0xc0], R4 ;  /* 0x0000c004000075a7 */ /* 0x000ea400080011ff */
[----:B--2---:R-:W-:Y:S05]  /*2d40*/  @!P0 BRA `(.L_x_51) ;  /* 0x000000bc00908947 */ /* 0x004fea0003800000 */
.L_x_199:
[----:B------:R-:W-:Y:S01]  /*2d50*/  ULEA UR4, UR5, UR6, 0x3 ;  /* 0x0000000605047291 */ /* 0x000fe2000f8e18ff */
[----:B--2---:R-:W-:Y:S01]  /*2d60*/  PRMT R0, RZ, 0x654, R5 ;  /* 0x00000654ff007816 */ /* 0x004fe20000000005 */
[----:B------:R-:W-:Y:S01]  /*2d70*/  @!P2 IMAD.MOV.U32 R4, RZ, RZ, 0x10 ;  /* 0x00000010ff04a424 */ /* 0x000fe200078e00ff */
[----:B------:R-:W-:Y:S01]  /*2d80*/  SHF.L.U32 R5, R12, 0x1f, RZ ;  /* 0x0000001f0c057819 */ /* 0x000fe200000006ff */
[----:B------:R-:W-:Y:S01]  /*2d90*/  UIADD3 UR7, UPT, UPT, UR4, 0x80, URZ ;  /* 0x0000008004077890 */ /* 0x000fe2000fffe0ff */
[----:B------:R2:W-:Y:S05]  /*2da0*/  SYNCS.ARRIVE.TRANS64.RED.A1T0 RZ, [R0+URZ], RZ ;  /* 0x000000ff00ff79a7 */ /* 0x0005ea00081004ff */
[----:B------:R-:W-:Y:S01]  /*2db0*/  IMAD.U32 R6, RZ, RZ, UR7 ;  /* 0x00000007ff067e24 */ /* 0x000fe2000f8e00ff */
[----:B------:R-:W3:Y:S04]  /*2dc0*/  SYNCS.PHASECHK.TRANS64.TRYWAIT P0, [UR4+0x90], R5 ;  /* 0x00009005ff0075a7 */ /* 0x000ee80008001104 */
[----:B------:R-:W-:Y:S01]  /*2dd0*/  PRMT R6, R2, 0x654, R6 ;  /* 0x0000065402067816 */ /* 0x000fe20000000006 */
[----:B--23--:R-:W-:Y:S06]  /*2de0*/  @!P0 BRA `(.L_x_52) ;  /* 0x000000bc007c8947 */ /* 0x00cfec0003800000 */
.L_x_201:
[----:B------:R-:W-:Y:S01]  /*2df0*/  ULEA UR8, UR5, UR6, 0x4 ;  /* 0x0000000605087291 */ /* 0x000fe2000f8e20ff */
[----:B------:R-:W-:Y:S01]  /*2e00*/  SEL R3, R6, R3, !P2 ;  /* 0x0000000306037207 */ /* 0x000fe20005000000 */
[----:B------:R-:W-:Y:S01]  /*2e10*/  UIADD3 UR9, UPT, UPT, UR4, 0x80, URZ ;  /* 0x0000008004097890 */ /* 0x000fe2000fffe0ff */
[----:B--2---:R-:W-:Y:S01]  /*2e20*/  LEA R0, R11, UR6, 0x3 ;  /* 0x000000060b007c11 */ /* 0x004fe2000f8e18ff */
[----:B------:R-:W-:Y:S01]  /*2e30*/  UIADD3 UR8, UPT, UPT, UR8, 0xf0, URZ ;  /* 0x000000f008087890 */ /* 0x000fe2000fffe0ff */
[----:B------:R2:W-:Y:S01]  /*2e40*/  @!P2 SYNCS.ARRIVE.TRANS64.RED RZ, [R3+URZ], R4 ;  /* 0x0000000403ffa9a7 */ /* 0x0005e200080004ff */
[----:B------:R-:W-:Y:S01]  /*2e50*/  UIADD3 UR4, UPT, UPT, UR5, 0x1, URZ ;  /* 0x0000000105047890 */ /* 0x000fe2000fffe0ff */
[----:B------:R-:W-:-:S03]  /*2e60*/  VIADD R8, R8, 0x1 ;  /* 0x0000000108087836 */ /* 0x000fc60000000000 */
[----:B------:R-:W-:Y:S02]  /*2e70*/  UISETP.NE.AND UP0, UPT, UR4, 0x2, UPT ;  /* 0x000000020400788c */ /* 0x000fe4000bf05270 */
[----:B------:R-:W-:Y:S01]  /*2e80*/  ISETP.NE.AND P0, PT, R8, 0x2, PT ;  /* 0x000000020800780c */ /* 0x000fe20003f05270 */
[----:B------:R-:W-:Y:S06]  /*2e90*/  UGETNEXTWORKID.BROADCAST [UR8], [UR9] ;  /* 0x00000000080073ca */ /* 0x000fec0008000100 */
[----:B------:R-:W-:Y:S02]  /*2ea0*/  USEL UR7, URZ, 0x1, UP0 ;  /* 0x00000001ff077887 */ /* 0x000fe40008000000 */
[----:B------:R-:W-:-:S04]  /*2eb0*/  USEL UR5, UR4, URZ, UP0 ;  /* 0x000000ff04057287 */ /* 0x000fc80008000000 */
[----:B------:R-:W-:Y:S02]  /*2ec0*/  LOP3.LUT R12, R12, UR7, RZ, 0x3c, !PT ;  /* 0x000000070c0c7c12 */ /* 0x000fe4000f8e3cff */
[----:B--2---:R-:W-:-:S04]  /*2ed0*/  SHF.L.U32 R4, R10, 0x1f, RZ ;  /* 0x0000001f0a047819 */ /* 0x004fc800000006ff */
[----:B------:R-:W2:Y:S02]  /*2ee0*/  SYNCS.PHASECHK.TRANS64.TRYWAIT P1, [R0+URZ+0x80], R4 ;  /* 0x00008004000075a7 */ /* 0x000ea400080211ff */
[----:B--2---:R-:W-:Y:S05]  /*2ef0*/  @!P1 BRA `(.L_x_53) ;  /* 0x000000bc00509947 */ /* 0x004fea0003800000 */
.L_x_202:
[C---:B--2---:R-:W-:Y:S01]  /*2f00*/  LEA R4, R11.reuse, UR6, 0x4 ;  /* 0x000000060b047c11 */ /* 0x044fe2000f8e20ff */
[----:B------:R-:W-:Y:S01]  /*2f10*/  VIADD R0, R0, 0x90 ;  /* 0x0000009000007836 */ /* 0x000fe20000000000 */
[----:B------:R-:W-:Y:S01]  /*2f20*/  SEL R8, R8, RZ, P0 ;  /* 0x000000ff08087207 */ /* 0x000fe20000000000 */
[----:B------:R-:W-:-:S03]  /*2f30*/  VIADD R11, R11, 0x1 ;  /* 0x000000010b0b7836 */ /* 0x000fc60000000000 */
[----:B------:R-:W2:Y:S01]  /*2f40*/  LDS.128 R4, [R4+0xf0] ;  /* 0x0000f00004047984 */ /* 0x000ea20000000c00 */
[----:B------:R-:W-:Y:S02]  /*2f50*/  PRMT R0, RZ, 0x654, R0 ;  /* 0x00000654ff007816 */ /* 0x000fe40000000000 */
[C---:B------:R-:W-:Y:S01]  /*2f60*/  ISETP.NE.AND P1, PT, R11.reuse, 0x2, PT ;  /* 0x000000020b00780c */ /* 0x040fe20003f25270 */
[----:B------:R-:W-:Y:S01]  /*2f70*/  @!PT LDS RZ, [RZ] ;  /* 0x00000000fffff984 */ /* 0x000fe20000000800 */
[----:B------:R-:W-:Y:S01]  /*2f80*/  @!PT LDS RZ, [RZ] ;  /* 0x00000000fffff984 */ /* 0x000fe20000000800 */
[----:B------:R-:W-:Y:S01]  /*2f90*/  @!PT LDS RZ, [RZ] ;  /* 0x00000000fffff984 */ /* 0x000fe20000000800 */
[----:B------:R-:W-:Y:S01]  /*2fa0*/  @!PT LDS RZ, [RZ] ;  /* 0x00000000fffff984 */ /* 0x000fe20000000800 */
[----:B------:R3:W-:Y:S06]  /*2fb0*/  MEMBAR.ALL.CTA ;  /* 0x0000000000007992 */ /* 0x0007ec0000008000 */
[----:B---3--:R-:W3:Y:S01]  /*2fc0*/  FENCE.VIEW.ASYNC.S ;  /* 0x00000000000073c6 */ /* 0x008ee20000000000 */
[----:B------:R-:W-:Y:S01]  /*2fd0*/  SEL R11, R11, RZ, P1 ;  /* 0x000000ff0b0b7207 */ /* 0x000fe20000800000 */
[----:B---3--:R3:W-:Y:S01]  /*2fe0*/  SYNCS.ARRIVE.TRANS64.RED.A1T0 RZ, [R0+URZ], RZ ;  /* 0x000000ff00ff79a7 */ /* 0x0087e200081004ff */
[----:B--2---:R-:W-:-:S02]  /*2ff0*/  LOP3.LUT P3, RZ, R6, 0x1, RZ, 0xc0, !PT ;  /* 0x0000000106ff7812 */ /* 0x004fc4000786c0ff */
[----:B------:R-:W-:-:S04]  /*3000*/  SEL R4, RZ, 0x1, P1 ;  /* 0x00000001ff047807 */ /* 0x000fc80000800000 */
[----:B------:R-:W-:Y:S02]  /*3010*/  LOP3.LUT R10, R10, R4, RZ, 0x3c, !PT ;  /* 0x000000040a0a7212 */ /* 0x000fe400078e3cff */
[----:B---3--:R-:W-:-:S04]  /*3020*/  SEL R0, RZ, 0x1, P0 ;  /* 0x00000001ff007807 */ /* 0x008fc80000000000 */
[----:B------:R-:W-:Y:S01]  /*3030*/  LOP3.LUT R9, R9, R0, RZ, 0x3c, !PT ;  /* 0x0000000009097212 */ /* 0x000fe200078e3cff */
[----:B------:R-:W-:Y:S06]  /*3040*/  @P3 BRA `(.L_x_54) ;  /* 0xfffffffc002c3947 */ /* 0x000fec000383ffff */
[----:B------:R-:W-:Y:S01]  /*3050*/  ULEA UR4, UR5, UR6, 0x3 ;  /* 0x0000000605047291 */ /* 0x000fe2000f8e18ff */
[----:B------:R-:W-:-:S08]  /*3060*/  SHF.L.U32 R2, R12, 0x1f, RZ ;  /* 0x0000001f0c027819 */ /* 0x000fd000000006ff */
[----:B------:R-:W2:Y:S02]  /*3070*/  SYNCS.PHASECHK.TRANS64 P0, [UR4+0x90], R2 ;  /* 0x00009002ff0075a7 */ /* 0x000ea40008001004 */
[----:B--2---:R-:W-:Y:S05]  /*3080*/  @P0 BRA `(.L_x_55) ;  /* 0x0000000000080947 */ /* 0x004fea0003800000 */
[----:B------:R-:W2:Y:S02]  /*3090*/  SYNCS.PHASECHK.TRANS64.TRYWAIT P0, [UR4+0x90], R2 ;  /* 0x00009002ff0075a7 */ /* 0x000ea40008001104 */
[----:B--2---:R-:W-:Y:S05]  /*30a0*/  @!P0 BRA `(.L_x_56) ;  /* 0x000000b800f88947 */ /* 0x004fea0003800000 */
.L_x_55:
[----:B------:R-:W-:-:S04]  /*30b0*/  UIADD3 UR7, UPT, UPT, UR5, 0x1, URZ ;  /* 0x0000000105077890 */ /* 0x000fc8000fffe0ff */
[----:B------:R-:W-:-:S04]  /*30c0*/  UISETP.NE.AND UP0, UPT, UR7, 0x2, UPT ;  /* 0x000000020700788c */ /* 0x000fc8000bf05270 */
[----:B------:R-:W-:Y:S02]  /*30d0*/  USEL UR8, URZ, 0x1, UP0 ;  /* 0x00000001ff087887 */ /* 0x000fe40008000000 */
[----:B------:R-:W-:-:S04]  /*30e0*/  USEL UR7, UR7, URZ, UP0 ;  /* 0x000000ff07077287 */ /* 0x000fc80008000000 */
[----:B------:R-:W-:Y:S01]  /*30f0*/  ULEA UR7, UR7, UR6, 0x3 ;  /* 0x0000000607077291 */ /* 0x000fe2000f8e18ff */
[----:B--2---:R-:W-:-:S04]  /*3100*/  LOP3.LUT R2, R12, UR8, RZ, 0x3c, !PT ;  /* 0x000000080c027c12 */ /* 0x004fc8000f8e3cff */
[----:B------:R-:W-:-:S04]  /*3110*/  SHF.L.U32 R0, R2, 0x1f, RZ ;  /* 0x0000001f02007819 */ /* 0x000fc800000006ff */
[----:B------:R-:W2:Y:S02]  /*3120*/  SYNCS.PHASECHK.TRANS64 P0, [UR7+0x90], R0 ;  /* 0x00009000ff0075a7 */ /* 0x000ea40008001007 */
[----:B-12---:R-:W-:Y:S05]  /*3130*/  @P0 EXIT ;  /* 0x000000000000094d */ /* 0x006fea0003800000 */
[----:B------:R-:W-:Y:S02]  /*3140*/  SHF.L.U32 R2, R2, 0x1f, RZ ;  /* 0x0000001f02027819 */ /* 0x000fe400000006ff */
[----:B------:R-:W-:-:S07]  /*3150*/  MOV R0, UR7 ;  /* 0x0000000700007c02 */ /* 0x000fce0008000f00 */
.L_x_57:
[----:B-1----:R1:W2:Y:S02]  /*3160*/  SYNCS.PHASECHK.TRANS64.TRYWAIT P0, [R0+URZ+0x90], R2 ;  /* 0x00009002000075a7 */ /* 0x0022a400080011ff */
[----:B--2---:R-:W-:Y:S05]  /*3170*/  @!P0 NANOSLEEP.SYNCS 0x989680 ;  /* 0x009896800000895d */ /* 0x004fea0003900000 */
[----:B------:R-:W2:Y:S02]  /*3180*/  @!P0 SYNCS.PHASECHK.TRANS64 P0, [R0+URZ+0x90], R2 ;  /* 0x00009002000085a7 */ /* 0x000ea400080010ff */
[----:B--2---:R-:W-:Y:S05]  /*3190*/  @P0 EXIT ;  /* 0x000000000000094d */ /* 0x004fea0003800000 */
[----:B------:R-:W-:Y:S05]  /*31a0*/  BRA `(.L_x_57) ;  /* 0xfffffffc00ec7947 */ /* 0x000fea000383ffff */
.L_x_50:
[----:B------:R-:W-:Y:S05]  /*31b0*/  BRA.U UP3, `(.L_x_58) ;  /* 0x0000001503947547 */ /* 0x000fea000b800000 */
[----:B------:R-:W-:Y:S01]  /*31c0*/  UMOV UR4, 0x40 ;  /* 0x0000004000047882 */ /* 0x000fe20000000000 */
[----:B------:R-:W-:Y:S01]  /*31d0*/  NOP ;  /* 0x0000000000007918 */ /* 0x000fe20000000000 */
[----:B------:R-:W-:Y:S01]  /*31e0*/  ULEA UR5, UR58, UR4, 0x18 ;  /* 0x000000043a057291 */ /* 0x000fe2000f8ec0ff */
[----:B------:R-:W-:Y:S02]  /*31f0*/  UMOV UR6, 0x400 ;  /* 0x0000040000067882 */ /* 0x000fe40000000000 */
[----:B------:R-:W-:-:S06]  /*3200*/  ULEA UR6, UR58, UR6, 0x18 ;  /* 0x000000063a067291 */ /* 0x000fcc000f8ec0ff */
[----:B------:R-:W2:Y:S02]  /*3210*/  LDS.U8 R2, [UR5+0x1c] ;  /* 0x00001c05ff027984 */ /* 0x000ea40008000000 */
[----:B--2---:R-:W-:-:S13]  /*3220*/  ISETP.NE.AND P0, PT, R2, RZ, PT ;  /* 0x000000ff0200720c */ /* 0x004fda0003f05270 */
[----:B------:R-:W-:Y:S05]  /*3230*/  @P0 BRA `(.L_x_59) ;  /* 0x0000000000580947 */ /* 0x000fea0003800000 */
[----:B------:R-:W-:-:S13]  /*3240*/  ELECT P0, URZ, PT ;  /* 0x0000000000ff782f */ /* 0x000fda0003800000 */
[----:B------:R-:W-:Y:S05]  /*3250*/  @!P0 BRA `(.L_x_60) ;  /* 0x0000000000608947 */ /* 0x000fea0003800000 */
[----:B------:R-:W-:Y:S01]  /*3260*/  UMOV UR4, 0x10 ;  /* 0x0000001000047882 */ /* 0x000fe20000000000 */
[----:B------:R-:W-:Y:S01]  /*3270*/  HFMA2 R2, -RZ, RZ, 0, 5.9604644775390625e-08 ;  /* 0x00000001ff027431 */ /* 0x000fe200000001ff */
[----:B------:R-:W-:-:S03]  /*3280*/  MOV R3, 0xffff ;  /* 0x0000ffff00037802 */ /* 0x000fc60000000f00 */
[----:B------:R-:W-:Y:S04]  /*3290*/  DEPBAR.LE SB2, 0x36 ;  /* 0x0000ad800000791a */ /* 0x000fe80000000000 */
[----:B------:R-:W2:Y:S02]  /*32a0*/  UTCATOMSWS.FIND_AND_SET.ALIGN UP0, UR4, UR4 ;  /* 0x00000004000475e3 */ /* 0x000ea40008000800 */
[----:B--2---:R-:W-:Y:S01]  /*32b0*/  MOV R4, UR4 ;  /* 0x0000000400047c02 */ /* 0x004fe20008000f00 */
[----:B------:R-:W-:Y:S06]  /*32c0*/  BRA.U UP0, `(.L_x_61) ;  /* 0x0000000100187547 */ /* 0x000fec000b800000 */
.L_x_62:
[----:B------:R-:W-:Y:S05]  /*32d0*/  NANOSLEEP 0x64 ;  /* 0x000000640000795d */ /* 0x000fea0003800000 */
[----:B------:R-:W-:-:S05]  /*32e0*/  UMOV UR4, 0x10 ;  /* 0x0000001000047882 */ /* 0x000fca0000000000 */
[----:B------:R-:W-:Y:S04]  /*32f0*/  DEPBAR.LE SB2, 0x36 ;  /* 0x0000ad800000791a */ /* 0x000fe80000000000 */
[----:B------:R-:W2:Y:S02]  /*3300*/  UTCATOMSWS.FIND_AND_SET.ALIGN UP0, UR4, UR4 ;  /* 0x00000004000475e3 */ /* 0x000ea40008000800 */
[----:B--2---:R-:W-:Y:S01]  /*3310*/  MOV R4, UR4 ;  /* 0x0000000400047c02 */ /* 0x004fe20008000f00 */
[----:B------:R-:W-:Y:S05]  /*3320*/  BRA.U !UP0, `(.L_x_62) ;  /* 0xfffffffd08e87547 */ /* 0x000fea000b83ffff */
.L_x_61:
[-C--:B------:R-:W-:Y:S02]  /*3330*/  SHF.L.U32 R3, R3, R4.reuse, RZ ;  /* 0x0000000403037219 */ /* 0x080fe400000006ff */
[----:B------:R-:W-:Y:S01]  /*3340*/  SHF.L.U32 R2, R2, R4, RZ ;  /* 0x0000000402027219 */ /* 0x000fe200000006ff */
[----:B------:R-:W-:Y:S02]  /*3350*/  IMAD.SHL.U32 R4, R4, 0x20, RZ ;  /* 0x0000002004047824 */ /* 0x000fe400078e00ff */
[----:B------:R2:W-:Y:S04]  /*3360*/  ATOMS.OR RZ, [UR5+0x14], R3 ;  /* 0x00001403ffff798c */ /* 0x0005e8000b000005 */
[----:B------:R2:W-:Y:S04]  /*3370*/  ATOMS.OR RZ, [UR5+0x18], R2 ;  /* 0x00001802ffff798c */ /* 0x0005e8000b000005 */
[----:B------:R2:W-:Y:S01]  /*3380*/  STS [UR6+0x110], R4 ;  /* 0x00011004ff007988 */ /* 0x0005e20008000806 */
[----:B------:R-:W-:Y:S05]  /*3390*/  BRA `(.L_x_60) ;  /* 0x0000000000107947 */ /* 0x000fea0003800000 */
.L_x_59:
[----:B------:R-:W-:-:S05]  /*33a0*/  MOV R2, 0xffffffff ;  /* 0xffffffff00027802 */ /* 0x000fca0000000f00 */
[----:B------:R2:W-:Y:S02]  /*33b0*/  STS [UR6+0x110], R2 ;  /* 0x00011002ff007988 */ /* 0x0005e40008000806 */
[----:B--2---:R-:W-:Y:S02]  /*33c0*/  MOV R2, 0x33e0 ;  /* 0x000033e000027802 */ /* 0x004fe40000000f00 */
[----:B-1---5:R-:W-:Y:S05]  /*33d0*/  CALL.REL.NOINC `($__internal_1_$__cuda_sm10x_tcgen05_guardrail_trap_phase_invalid_during_alloc) ;  /* 0x000000c000c87944 */ /* 0x022fea0003c00000 */
.L_x_60:
[----:B------:R-:W-:Y:S05]  /*33e0*/  WARPSYNC.ALL ;  /* 0x0000000000007948 */ /* 0x000fea0003800000 */
[----:B------:R-:W3:Y:S01]  /*33f0*/  S2UR UR4, SR_CgaCtaId ;  /* 0x00000000000479c3 */ /* 0x000ee20000008800 */
[----:B------:R-:W-:Y:S01]  /*3400*/  UMOV UR49, 0x400 ;  /* 0x0000040000317882 */ /* 0x000fe20000000000 */
[----:B------:R-:W-:-:S06]  /*3410*/  NOP ;  /* 0x0000000000007918 */ /* 0x000fcc0000000000 */
[----:B------:R-:W-:Y:S06]  /*3420*/  BAR.ARV 0x6, 0xa0 ;  /* 0x0182800000007b1d */ /* 0x000fec0000002000 */
[----:B------:R-:W4:Y:S01]  /*3430*/  LDCU UR7, c[0x0][0x38c] ;  /* 0x00007180ff0777ac */ /* 0x000f220008000800 */
[----:B------:R-:W-:Y:S01]  /*3440*/  LOP3.LUT R0, R0, 0xffff, RZ, 0xc0, !PT ;  /* 0x0000ffff00007812 */ /* 0x000fe200078ec0ff */
[----:B------:R-:W-:Y:S02]  /*3450*/  HFMA2 R10, -RZ, RZ, 0, 0 ;  /* 0x00000000ff0a7431 */ /* 0x000fe400000001ff */
[----:B------:R-:W-:Y:S01]  /*3460*/  IMAD.MOV.U32 R11, RZ, RZ, 0x1 ;  /* 0x00000001ff0b7424 */ /* 0x000fe200078e00ff */
[----:B------:R-:W-:Y:S01]  /*3470*/  UMOV UR5, URZ ;  /* 0x000000ff00057c82 */ /* 0x000fe20008000000 */
[----:B------:R-:W-:Y:S01]  /*3480*/  R2UR UR51, R0 ;  /* 0x00000000003372ca */ /* 0x000fe200000e0000 */
[----:B------:R-:W-:Y:S01]  /*3490*/  IMAD.U32 R19, RZ, RZ, UR5 ;  /* 0x00000005ff137e24 */ /* 0x000fe2000f8e00ff */
[----:B------:R-:W-:Y:S01]  /*34a0*/  CS2R R8, SRZ ;  /* 0x0000000000087805 */ /* 0x000fe2000001ff00 */
[----:B------:R-:W-:Y:S01]  /*34b0*/  UMOV UR46, URZ ;  /* 0x000000ff002e7c82 */ /* 0x000fe20008000000 */
[----:B------:R-:W-:Y:S01]  /*34c0*/  UMOV UR58, URZ ;  /* 0x000000ff003a7c82 */ /* 0x000fe20008000000 */
[----:B---3--:R-:W-:Y:S01]  /*34d0*/  ULEA UR49, UR4, UR49, 0x18 ;  /* 0x0000003104317291 */ /* 0x008fe2000f8ec0ff */
[----:B------:R-:W3:Y:S03]  /*34e0*/  LDCU UR4, c[0x0][0x38c] ;  /* 0x00007180ff0477ac */ /* 0x000ee60008000800 */
[----:B------:R-:W-:-:S02]  /*34f0*/  UIADD3 UR6, UPT, UPT, UR49, 0x4300, URZ ;  /* 0x0000430031067890 */ /* 0x000fc4000fffe0ff */
[----:B----4-:R-:W-:-:S03]  /*3500*/  UIADD3 UR7, UPT, UPT, UR7, 0xff, URZ ;  /* 0x000000ff07077890 */ /* 0x010fc6000fffe0ff */
[----:B--2---:R-:W2:Y:S01]  /*3510*/  LDS R2, [UR49+0x110] ;  /* 0x00011031ff027984 */ /* 0x004ea20008000800 */
[----:B------:R-:W-:Y:S02]  /*3520*/  UIADD3 UR10, UPT, UPT, UR49, 0x34f00, URZ ;  /* 0x00034f00310a7890 */ /* 0x000fe4000fffe0ff */
[----:B------:R-:W-:Y:S02]  /*3530*/  UIADD3 UR5, UPT, UPT, UR49, 0x1c300, URZ ;  /* 0x0001c30031057890 */ /* 0x000fe4000fffe0ff */
[----:B------:R-:W-:Y:S02]  /*3540*/  UIADD3 UR8, UPT, UPT, UR49, 0x34300, URZ ;  /* 0x0003430031087890 */ /* 0x000fe4000fffe0ff */
[----:B------:R-:W-:Y:S02]  /*3550*/  USHF.R.U32.HI UR9, URZ, 0x4, UR6 ;  /* 0x00000004ff097899 */ /* 0x000fe40008011606 */
[----:B------:R-:W-:Y:S02]  /*3560*/  USHF.R.U32.HI UR6, URZ, 0x4, UR5 ;  /* 0x00000004ff067899 */ /* 0x000fe40008011605 */
[----:B---3--:R-:W-:-:S02]  /*3570*/  UISETP.GE.AND UP3, UPT, UR4, 0x1, UPT ;  /* 0x000000010400788c */ /* 0x008fc4000bf66270 */
[----:B------:R-:W-:Y:S02]  /*3580*/  USHF.R.S32.HI UR4, URZ, 0x1f, UR7 ;  /* 0x0000001fff047899 */ /* 0x000fe40008011407 */
[----:B------:R-:W-:Y:S02]  /*3590*/  USHF.R.U32.HI UR5, URZ, 0x4, UR8 ;  /* 0x00000004ff057899 */ /* 0x000fe40008011608 */
[----:B------:R-:W-:Y:S02]  /*35a0*/  ULEA.HI UR7, UR4, UR7, URZ, 0x8 ;  /* 0x0000000704077291 */ /* 0x000fe4000f8f40ff */
[----:B------:R-:W-:Y:S02]  /*35b0*/  USHF.R.U32.HI UR4, URZ, 0x4, UR10 ;  /* 0x00000004ff047899 */ /* 0x000fe4000801160a */
[----:B------:R-:W-:Y:S02]  /*35c0*/  ULOP3.LUT UR6, UR6, 0x3fff, URZ, 0xc0, !UPT ;  /* 0x00003fff06067892 */ /* 0x000fe4000f8ec0ff */
[----:B------:R-:W-:-:S02]  /*35d0*/  ULOP3.LUT UR4, UR4, 0x3fff, URZ, 0xc0, !UPT ;  /* 0x00003fff04047892 */ /* 0x000fc4000f8ec0ff */
[----:B------:R-:W-:Y:S02]  /*35e0*/  ULOP3.LUT UR9, UR9, 0x3fff, URZ, 0xc0, !UPT ;  /* 0x00003fff09097892 */ /* 0x000fe4000f8ec0ff */
[----:B------:R-:W-:Y:S02]  /*35f0*/  ULOP3.LUT UR5, UR5, 0x3fff, URZ, 0xc0, !UPT ;  /* 0x00003fff05057892 */ /* 0x000fe4000f8ec0ff */
[----:B------:R-:W-:Y:S02]  /*3600*/  ULOP3.LUT UR4, UR4, 0x10000, URZ, 0xfc, !UPT ;  /* 0x0001000004047892 */ /* 0x000fe4000f8efcff */
[----:B------:R-:W-:Y:S02]  /*3610*/  USHF.R.S32.HI UR20, URZ, 0x8, UR7 ;  /* 0x00000008ff147899 */ /* 0x000fe40008011407 */
[----:B------:R-:W-:Y:S02]  /*3620*/  ULOP3.LUT UR6, UR6, 0x10000, URZ, 0xfc, !UPT ;  /* 0x0001000006067892 */ /* 0x000fe4000f8efcff */
[----:B------:R-:W-:Y:S01]  /*3630*/  ULOP3.LUT UR7, UR9, 0x10000, URZ, 0xfc, !UPT ;  /* 0x0001000009077892 */ /* 0x000fe2000f8efcff */
[----:B------:R-:W-:Y:S01]  /*3640*/  IMAD.U32 R18, RZ, RZ, UR4 ;  /* 0x00000004ff127e24 */ /* 0x000fe2000f8e00ff */
[----:B------:R-:W-:Y:S01]  /*3650*/  ULOP3.LUT UR5, UR5, 0x10000, URZ, 0xfc, !UPT ;  /* 0x0001000005057892 */ /* 0x000fe2000f8efcff */
[----:B------:R-:W-:Y:S01]  /*3660*/  IMAD.U32 R12, RZ, RZ, UR20 ;  /* 0x00000014ff0c7e24 */ /* 0x000fe2000f8e00ff */
[----:B------:R-:W-:Y:S01]  /*3670*/  UISETP.LT.AND UP0, UPT, UR20, 0x1, UPT ;  /* 0x000000011400788c */ /* 0x000fe2000bf01270 */
[----:B--2---:R-:W-:Y:S01]  /*3680*/  R2UR UR45, R2 ;  /* 0x00000000022d72ca */ /* 0x004fe200000e0000 */
[----:B------:R-:W-:Y:S01]  /*3690*/  IMAD.U32 R16, RZ, RZ, UR6 ;  /* 0x00000006ff107e24 */ /* 0x000fe2000f8e00ff */
[----:B------:R-:W-:Y:S01]  /*36a0*/  MOV R15, UR7 ;  /* 0x00000007000f7c02 */ /* 0x000fe20008000f00 */
[----:B------:R-:W-:Y:S01]  /*36b0*/  USEL UR20, UR20, 0x1, !UP0 ;  /* 0x0000000114147887 */ /* 0x000fe2000c000000 */
[----:B------:R-:W-:Y:S01]  /*36c0*/  MOV R17, UR5 ;  /* 0x0000000500117c02 */ /* 0x000fe20008000f00 */
[----:B------:R-:W-:Y:S01]  /*36d0*/  UMOV UR56, URZ ;  /* 0x000000ff00387c82 */ /* 0x000fe20008000000 */
[----:B------:R-:W-:Y:S01]  /*36e0*/  UMOV UR54, URZ ;  /* 0x000000ff00367c82 */ /* 0x000fe20008000000 */
[----:B-1----:R-:W-:-:S06]  /*36f0*/  UMOV UR52, URZ ;  /* 0x000000ff00347c82 */ /* 0x002fcc0008000000 */
[----:B------:R-:W-:Y:S02]  /*3700*/  UIADD3 UR12, UPT, UPT, UR45, 0x100, URZ ;  /* 0x000001002d0c7890 */ /* 0x000fe4000fffe0ff */
[----:B------:R-:W-:Y:S02]  /*3710*/  UIADD3 UR14, UPT, UPT, UR45, 0x104, URZ ;  /* 0x000001042d0e7890 */ /* 0x000fe4000fffe0ff */
[----:B------:R-:W-:Y:S02]  /*3720*/  UIADD3 UR13, UPT, UPT, UR45, 0x10c, URZ ;  /* 0x0000010c2d0d7890 */ /* 0x000fe4000fffe0ff */
[----:B------:R-:W-:Y:S01]  /*3730*/  UIADD3 UR16, UPT, UPT, UR45, 0x40000100, URZ ;  /* 0x400001002d107890 */ /* 0x000fe2000fffe0ff */
[----:B------:R-:W-:Y:S01]  /*3740*/  MOV R25, UR12 ;  /* 0x0000000c00197c02 */ /* 0x000fe20008000f00 */
[----:B------:R-:W-:Y:S01]  /*3750*/  UIADD3 UR15, UPT, UPT, UR45, 0x40000108, URZ ;  /* 0x400001082d0f7890 */ /* 0x000fe2000fffe0ff */
[----:B------:R-:W-:Y:S01]  /*3760*/  MOV R23, UR14 ;  /* 0x0000000e00177c02 */ /* 0x000fe20008000f00 */
[----:B------:R-:W-:Y:S01]  /*3770*/  UIADD3 UR76, UPT, UPT, UR45, -0x7fffff00, URZ ;  /* 0x800001002d4c7890 */ /* 0x000fe2000fffe0ff */
[----:B------:R-:W-:Y:S01]  /*3780*/  IMAD.U32 R22, RZ, RZ, UR13 ;  /* 0x0000000dff167e24 */ /* 0x000fe2000f8e00ff */
[----:B------:R-:W-:Y:S01]  /*3790*/  UIADD3 UR74, UPT, UPT, UR45, -0x3fffff00, URZ ;  /* 0xc00001002d4a7890 */ /* 0x000fe2000fffe0ff */
[----:B------:R-:W-:Y:S01]  /*37a0*/  MOV R21, UR16 ;  /* 0x0000001000157c02 */ /* 0x000fe20008000f00 */
[----:B------:R-:W-:Y:S01]  /*37b0*/  UIADD3 UR77, UPT, UPT, UR45, -0x7ffffef8, URZ ;  /* 0x800001082d4d7890 */ /* 0x000fe2000fffe0ff */
[----:B------:R-:W-:Y:S01]  /*37c0*/  IMAD.U32 R20, RZ, RZ, UR15 ;  /* 0x0000000fff147e24 */ /* 0x000fe2000f8e00ff */
[----:B------:R-:W-:-:S02]  /*37d0*/  UIADD3 UR72, UPT, UPT, UR45, 0x40000104, URZ ;  /* 0x400001042d487890 */ /* 0x000fc4000fffe0ff */
[----:B------:R-:W-:Y:S02]  /*37e0*/  UIADD3 UR75, UPT, UPT, UR45, -0x3ffffef8, URZ ;  /* 0xc00001082d4b7890 */ /* 0x000fe4000fffe0ff */
[----:B------:R-:W-:Y:S02]  /*37f0*/  UIADD3 UR11, UPT, UPT, UR45, 0x108, URZ ;  /* 0x000001082d0b7890 */ /* 0x000fe4000fffe0ff */
[----:B------:R-:W-:Y:S02]  /*3800*/  UIADD3 UR70, UPT, UPT, UR45, -0x7ffffefc, URZ ;  /* 0x800001042d467890 */ /* 0x000fe4000fffe0ff */
[----:B------:R-:W-:Y:S02]  /*3810*/  UIADD3 UR68, UPT, UPT, UR45, -0x3ffffefc, URZ ;  /* 0xc00001042d447890 */ /* 0x000fe4000fffe0ff */
[----:B------:R-:W-:Y:S01]  /*3820*/  USHF.R.U32.HI UR4, URZ, 0x11, UR14 ;  /* 0x00000011ff047899 */ /* 0x000fe2000801160e */
[----:B------:R-:W-:Y:S01]  /*3830*/  IMAD.U32 R24, RZ, RZ, UR11 ;  /* 0x0000000bff187e24 */ /* 0x000fe2000f8e00ff */
[----:B------:R-:W-:-:S02]  /*3840*/  USHF.R.U32.HI UR12, URZ, 0x11, UR12 ;  /* 0x00000011ff0c7899 */ /* 0x000fc4000801160c */
[----:B------:R-:W-:Y:S02]  /*3850*/  USHF.R.U32.HI UR10, URZ, 0x11, UR16 ;  /* 0x00000011ff0a7899 */ /* 0x000fe40008011610 */
[----:B------:R-:W-:Y:S02]  /*3860*/  USHF.R.U32.HI UR8, URZ, 0x11, UR76 ;  /* 0x00000011ff087899 */ /* 0x000fe4000801164c */
[----:B------:R-:W-:Y:S02]  /*3870*/  USHF.R.U32.HI UR6, URZ, 0x11, UR74 ;  /* 0x00000011ff067899 */ /* 0x000fe4000801164a */
[----:B------:R-:W-:Y:S02]  /*3880*/  USHF.R.U32.HI UR14, URZ, 0x1a, UR13 ;  /* 0x0000001aff0e7899 */ /* 0x000fe4000801160d */
[----:B------:R-:W-:Y:S02]  /*3890*/  USHF.R.U32.HI UR7, URZ, 0x1a, UR77 ;  /* 0x0000001aff077899 */ /* 0x000fe4000801164d */
[----:B------:R-:W-:-:S02]  /*38a0*/  USHF.R.U32.HI UR13, URZ, 0x11, UR72 ;  /* 0x00000011ff0d7899 */ /* 0x000fc40008011648 */
[----:B------:R-:W-:Y:S02]  /*38b0*/  USHF.R.U32.HI UR9, URZ, 0x1a, UR15 ;  /* 0x0000001aff097899 */ /* 0x000fe4000801160f */
[----:B------:R-:W-:Y:S02]  /*38c0*/  USHF.R.U32.HI UR5, URZ, 0x1a, UR75 ;  /* 0x0000001aff057899 */ /* 0x000fe4000801164b */
[----:B------:R-:W-:Y:S02]  /*38d0*/  UIADD3 UR73, UPT, UPT, UR45, 0x4000010c, URZ ;  /* 0x4000010c2d497890 */ /* 0x000fe4000fffe0ff */
[----:B------:R-:W-:Y:S02]  /*38e0*/  UIADD3 UR71, UPT, UPT, UR45, -0x7ffffef4, URZ ;  /* 0x8000010c2d477890 */ /* 0x000fe4000fffe0ff */
[----:B------:R-:W-:Y:S02]  /*38f0*/  UIADD3 UR69, UPT, UPT, UR45, -0x3ffffef4, URZ ;  /* 0xc000010c2d457890 */ /* 0x000fe4000fffe0ff */
[----:B------:R-:W-:-:S02]  /*3900*/  USHF.R.U32.HI UR15, URZ, 0x11, UR70 ;  /* 0x00000011ff0f7899 */ /* 0x000fc40008011646 */
[----:B------:R-:W-:Y:S02]  /*3910*/  USHF.R.U32.HI UR17, URZ, 0x11, UR68 ;  /* 0x00000011ff117899 */ /* 0x000fe40008011644 */
[----:B------:R-:W-:Y:S02]  /*3920*/  ULOP3.LUT UR12, UR12, 0x6000, URZ, 0xc0, !UPT ;  /* 0x000060000c0c7892 */ /* 0x000fe4000f8ec0ff */
[----:B------:R-:W-:Y:S02]  /*3930*/  ULOP3.LUT UR10, UR10, 0x6000, URZ, 0xc0, !UPT ;  /* 0x000060000a0a7892 */ /* 0x000fe4000f8ec0ff */
[----:B------:R-:W-:Y:S02]  /*3940*/  ULOP3.LUT UR8, UR8, 0x6000, URZ, 0xc0, !UPT ;  /* 0x0000600008087892 */ /* 0x000fe4000f8ec0ff */
[----:B------:R-:W-:Y:S02]  /*3950*/  ULOP3.LUT UR60, UR6, 0x6000, URZ, 0xc0, !UPT ;  /* 0x00006000063c7892 */ /* 0x000fe4000f8ec0ff */
[----:B------:R-:W-:-:S02]  /*3960*/  ULOP3.LUT UR63, UR7, 0x30, URZ, 0xc0, !UPT ;  /* 0x00000030073f7892 */ /* 0x000fc4000f8ec0ff */
[----:B------:R-:W-:Y:S02]  /*3970*/  ULOP3.LUT UR6, UR13, 0x6000, URZ, 0xc0, !UPT ;  /* 0x000060000d067892 */ /* 0x000fe4000f8ec0ff */
[----:B------:R-:W-:Y:S02]  /*3980*/  USHF.R.U32.HI UR11, URZ, 0x1a, UR11 ;  /* 0x0000001aff0b7899 */ /* 0x000fe4000801160b */
[----:B------:R-:W-:Y:S02]  /*3990*/  ULOP3.LUT UR61, UR5, 0x30, URZ, 0xc0, !UPT ;  /* 0x00000030053d7892 */ /* 0x000fe4000f8ec0ff */
[----:B------:R-:W-:Y:S02]  /*39a0*/  ULOP3.LUT UR7, UR4, 0x6000, URZ, 0xc0, !UPT ;  /* 0x0000600004077892 */ /* 0x000fe4000f8ec0ff */
[----:B------:R-:W-:Y:S02]  /*39b0*/  UIADD3 UR13, UPT, UPT, -UR20, URZ, URZ ;  /* 0x000000ff140d7290 */ /* 0x000fe4000fffe1ff */
[----:B------:R-:W-:-:S02]  /*39c0*/  USHF.R.U32.HI UR16, URZ, 0x1a, UR73 ;  /* 0x0000001aff107899 */ /* 0x000fc40008011649 */
[----:B------:R-:W-:Y:S02]  /*39d0*/  USHF.R.U32.HI UR18, URZ, 0x1a, UR71 ;  /* 0x0000001aff127899 */ /* 0x000fe40008011647 */
[----:B------:R-:W-:Y:S01]  /*39e0*/  USHF.R.U32.HI UR19, URZ, 0x1a, UR69 ;  /* 0x0000001aff137899 */ /* 0x000fe20008011645 */
[----:B------:R-:W-:Y:S01]  /*39f0*/  MOV R14, UR13 ;  /* 0x0000000d000e7c02 */ /* 0x000fe20008000f00 */
[----:B------:R-:W-:Y:S02]  /*3a00*/  ULOP3.LUT UR5, UR15, 0x6000, URZ, 0xc0, !UPT ;  /* 0x000060000f057892 */ /* 0x000fe4000f8ec0ff */
[----:B------:R-:W-:Y:S02]  /*3a10*/  ULOP3.LUT UR4, UR17, 0x6000, URZ, 0xc0, !UPT ;  /* 0x0000600011047892 */ /* 0x000fe4000f8ec0ff */
[----:B------:R-:W-:Y:S02]  /*3a20*/  ULOP3.LUT UR66, UR12, 0x8a0, URZ, 0xfc, !UPT ;  /* 0x000008a00c427892 */ /* 0x000fe4000f8efcff */
[----:B------:R-:W-:-:S02]  /*3a30*/  ULOP3.LUT UR64, UR10, 0x8a0, URZ, 0xfc, !UPT ;  /* 0x000008a00a407892 */ /* 0x000fc4000f8efcff */
[----:B------:R-:W-:Y:S02]  /*3a40*/  ULOP3.LUT UR62, UR8, 0x8a0, URZ, 0xfc, !UPT ;  /* 0x000008a0083e7892 */ /* 0x000fe4000f8efcff */
[----:B------:R-:W-:Y:S02]  /*3a50*/  ULOP3.LUT UR60, UR60, 0x8a0, URZ, 0xfc, !UPT ;  /* 0x000008a03c3c7892 */ /* 0x000fe4000f8efcff */
        /* <DEDUP_REMOVED lines=10> */
[----:B------:R-:W-:Y:S02]  /*3b00*/  UPRMT UR67, UR11, 0x5410, UR66 ;  /* 0x000054100b437896 */ /* 0x000fe40008000042 */
[----:B------:R-:W-:Y:S02]  /*3b10*/  UPRMT UR65, UR9, 0x5410, UR64 ;  /* 0x0000541009417896 */ /* 0x000fe40008000040 */
[----:B------:R-:W-:Y:S02]  /*3b20*/  UPRMT UR63, UR63, 0x5410, UR62 ;  /* 0x000054103f3f7896 */ /* 0x000fe4000800003e */
[----:B------:R-:W-:Y:S02]  /*3b30*/  UPRMT UR61, UR61, 0x5410, UR60 ;  /* 0x000054103d3d7896 */ /* 0x000fe4000800003c */
[----:B------:R-:W-:Y:S02]  /*3b40*/  UPRMT UR59, UR14, 0x5410, UR7 ;  /* 0x000054100e3b7896 */ /* 0x000fe40008000007 */
[----:B------:R-:W-:-:S02]  /*3b50*/  UPRMT UR57, UR16, 0x5410, UR6 ;  /* 0x0000541010397896 */ /* 0x000fc40008000006 */
[----:B------:R-:W-:Y:S02]  /*3b60*/  UPRMT UR55, UR18, 0x5410, UR5 ;  /* 0x0000541012377896 */ /* 0x000fe40008000005 */
[----:B------:R-:W-:Y:S01]  /*3b70*/  UPRMT UR53, UR19, 0x5410, UR4 ;  /* 0x0000541013357896 */ /* 0x000fe20008000004 */
[----:B------:R-:W-:Y:S01]  /*3b80*/  UMOV UR66, URZ ;  /* 0x000000ff00427c82 */ /* 0x000fe20008000000 */
[----:B------:R-:W-:Y:S01]  /*3b90*/  UMOV UR64, URZ ;  /* 0x000000ff00407c82 */ /* 0x000fe20008000000 */
[----:B------:R-:W-:Y:S01]  /*3ba0*/  UMOV UR62, URZ ;  /* 0x000000ff003e7c82 */ /* 0x000fe20008000000 */
[----:B------:R-:W-:-:S08]  /*3bb0*/  UMOV UR60, URZ ;  /* 0x000000ff003c7c82 */ /* 0x000fd00008000000 */
.L_x_69:
[----:B------:R-:W-:Y:S02]  /*3bc0*/  LEA R0, R10, UR49, 0x3 ;  /* 0x000000310a007c11 */ /* 0x000fe4000f8e18ff */
[----:B------:R-:W-:Y:S02]  /*3bd0*/  SHF.L.U32 R2, R9, 0x1f, RZ ;  /* 0x0000001f09027819 */ /* 0x000fe400000006ff */
[----:B------:R-:W-:Y:S01]  /*3be0*/  PLOP3.LUT P0, PT, PT, PT, UP3, 0x80, 0x8 ;  /* 0x000000000008781c */ /* 0x000fe20003f0f038 */
[----:B------:R-:W-:Y:S01]  /*3bf0*/  VIADD R3, R0, 0x90 ;  /* 0x0000009000037836 */ /* 0x000fe20000000000 */
[----:B-1----:R-:W1:Y:S02]  /*3c00*/  SYNCS.PHASECHK.TRANS64.TRYWAIT P1, [R0+URZ+0x80], R2 ;  /* 0x00008002000075a7 */ /* 0x002e6400080211ff */
[----:B-1-3--:R-:W-:Y:S09]  /*3c10*/  @!P1 BRA `(.L_x_63) ;  /* 0x000000b000349947 */ /* 0x00aff20003800000 */
.L_x_204:
[----:B------:R-:W-:Y:S01]  /*3c20*/  LEA R4, R10, UR49, 0x4 ;  /* 0x000000310a047c11 */ /* 0x000fe2000f8e20ff */
[----:B------:R-:W-:Y:S01]  /*3c30*/  @UP3 ULEA UR4, UR46, UR49, 0x3 ;  /* 0x000000312e043291 */ /* 0x000fe2000f8e18ff */
[----:B------:R-:W-:Y:S02]  /*3c40*/  R2UR UR5, R19 ;  /* 0x00000000130572ca */ /* 0x000fe400000e0000 */
[----:B------:R-:W-:Y:S02]  /*3c50*/  PLOP3.LUT P2, PT, PT, PT, PT, 0x80, 0x8 ;  /* 0x000000000008781c */ /* 0x000fe40003f4f070 */
[----:B------:R-:W2:Y:S01]  /*3c60*/  LDS.128 R4, [R4+0xf0] ;  /* 0x0000f00004047984 */ /* 0x000ea20000000c00 */
[----:B------:R-:W-:Y:S02]  /*3c70*/  PRMT R3, RZ, 0x654, R3 ;  /* 0x00000654ff037816 */ /* 0x000fe40000000003 */
[----:B-1----:R-:W-:Y:S01]  /*3c80*/  @P0 SHF.L.U32 R2, R8, 0x1f, RZ ;  /* 0x0000001f08020819 */ /* 0x002fe200000006ff */
[----:B------:R-:W-:Y:S01]  /*3c90*/  @!PT LDS RZ, [RZ] ;  /* 0x00000000fffff984 */ /* 0x000fe20000000800 */
[----:B------:R-:W-:Y:S01]  /*3ca0*/  @!PT LDS RZ, [RZ] ;  /* 0x00000000fffff984 */ /* 0x000fe20000000800 */
[----:B------:R-:W-:Y:S01]  /*3cb0*/  @!PT LDS RZ, [RZ] ;  /* 0x00000000fffff984 */ /* 0x000fe20000000800 */
[----:B------:R-:W-:Y:S01]  /*3cc0*/  @!PT LDS RZ, [RZ] ;  /* 0x00000000fffff984 */ /* 0x000fe20000000800 */
[----:B------:R1:W-:Y:S06]  /*3cd0*/  MEMBAR.ALL.CTA ;  /* 0x0000000000007992 */ /* 0x0003ec0000008000 */
[----:B-1----:R-:W1:Y:S01]  /*3ce0*/  FENCE.VIEW.ASYNC.S ;  /* 0x00000000000073c6 */ /* 0x002e620000000000 */
[----:B------:R-:W-:Y:S01]  /*3cf0*/  SHF.L.U32 R0, R11, 0x1f, RZ ;  /* 0x0000001f0b007819 */ /* 0x000fe200000006ff */
[----:B------:R-:W-:-:S02]  /*3d00*/  ULEA UR6, UR5, UR49, 0x3 ;  /* 0x0000003105067291 */ /* 0x000fc4000f8e18ff */
[----:B------:R-:W-:-:S04]  /*3d10*/  ULEA UR44, UR5, UR45, 0x7 ;  /* 0x0000002d052c7291 */ /* 0x000fc8000f8e38ff */
[----:B------:R-:W-:Y:S01]  /*3d20*/  IMAD.U32 R13, RZ, RZ, UR6 ;  /* 0x00000006ff0d7e24 */ /* 0x000fe2000f8e00ff */
[----:B-1----:R1:W-:Y:S01]  /*3d30*/  SYNCS.ARRIVE.TRANS64.RED.A1T0 RZ, [R3+URZ], RZ ;  /* 0x000000ff03ff79a7 */ /* 0x0023e200081004ff */
[----:B------:R1:W3:Y:S01]  /*3d40*/  @P0 SYNCS.PHASECHK.TRANS64.TRYWAIT P2, [UR4], R2 ;  /* 0x00000002ff0005a7 */ /* 0x0002e20008041104 */
[----:B--2---:R-:W-:Y:S01]  /*3d50*/  LOP3.LUT P1, RZ, R6, 0x1, RZ, 0xc0, !PT ;  /* 0x0000000106ff7812 */ /* 0x004fe2000782c0ff */
[----:B------:R-:W2:Y:S02]  /*3d60*/  SYNCS.PHASECHK.TRANS64.TRYWAIT P0, [UR6+0xb0], R0 ;  /* 0x0000b000ff0075a7 */ /* 0x000ea40008001106 */
[----:B-123--:R-:W-:Y:S10]  /*3d70*/  @!P0 BRA `(.L_x_64) ;  /* 0x000000ac00f08947 */ /* 0x00eff40003800000 */
.L_x_206:
[----:B------:R-:W-:Y:S01]  /*3d80*/  IADD3 R10, PT, PT, R10, 0x1, RZ ;  /* 0x000000010a0a7810 */ /* 0x000fe20007ffe0ff */
[----:B------:R-:W-:Y:S06]  /*3d90*/  BRA.U !UP3, `(.L_x_65) ;  /* 0x000000050b707547 */ /* 0x000fec000b800000 */
[----:B------:R-:W-:Y:S01]  /*3da0*/  R2UR UR48, R14 ;  /* 0x000000000e3072ca */ /* 0x000fe200000e0000 */
[----:B------:R-:W-:Y:S01]  /*3db0*/  UMOV UR9, URZ ;  /* 0x000000ff00097c82 */ /* 0x000fe20008000000 */
[----:B------:R-:W-:Y:S01]  /*3dc0*/  R2UR UR47, R12 ;  /* 0x000000000c2f72ca */ /* 0x000fe200000e0000 */
[----:B------:R-:W-:-:S14]  /*3dd0*/  UMOV UR5, UR46 ;  /* 0x0000002e00057c82 */ /* 0x000fdc0008000000 */
.L_x_68:
[----:B------:R-:W-:Y:S02]  /*3de0*/  UIADD3 UR48, UPT, UPT, UR48, 0x1, URZ ;  /* 0x0000000130307890 */ /* 0x000fe4000fffe0ff */
[----:B------:R-:W-:Y:S02]  /*3df0*/  ULEA UR7, UR5, UR49, 0x3 ;  /* 0x0000003105077291 */ /* 0x000fe4000f8e18ff */
[----:B------:R-:W-:Y:S01]  /*3e00*/  UISETP.NE.AND UP0, UPT, UR48, URZ, UPT ;  /* 0x000000ff3000728c */ /* 0x000fe2000bf05270 */
[----:B--23--:R-:W-:Y:S10]  /*3e10*/  @P2 BRA `(.L_x_66) ;  /* 0x00000000000c2947 */ /* 0x00cff40003800000 */
[----:B-1----:R-:W-:Y:S04]  /*3e20*/  SHF.L.U32 R2, R8, 0x1f, RZ ;  /* 0x0000001f08027819 */ /* 0x002fe800000006ff */
[----:B------:R-:W1:Y:S02]  /*3e30*/  SYNCS.PHASECHK.TRANS64.TRYWAIT P0, [UR7], R2 ;  /* 0x00000002ff0075a7 */ /* 0x000e640008001107 */
[----:B-1----:R-:W-:Y:S05]  /*3e40*/  @!P0 BRA `(.L_x_67) ;  /* 0x000000ac00d88947 */ /* 0x002fea0003800000 */
.L_x_66:
[----:B------:R-:W-:Y:S01]  /*3e50*/  UISETP.NE.AND UP1, UPT, UR47, 0x1, UPT ;  /* 0x000000012f00788c */ /* 0x000fe2000bf25270 */
[----:B------:R-:W-:Y:S01]  /*3e60*/  PLOP3.LUT P2, PT, PT, PT, PT, 0x80, 0x8 ;  /* 0x000000000008781c */ /* 0x000fe20003f4f070 */
[----:B------:R-:W-:Y:S01]  /*3e70*/  UIADD3 UR4, UPT, UPT, UR5, 0x1, URZ ;  /* 0x0000000105047890 */ /* 0x000fe2000fffe0ff */
[----:B------:R-:W-:Y:S01]  /*3e80*/  R2UR UR10, R17 ;  /* 0x00000000110a72ca */ /* 0x000fe200000e0000 */
[----:B------:R-:W-:Y:S01]  /*3e90*/  UIADD3 UR50, UPT, UPT, UR7, 0x18, URZ ;  /* 0x0000001807327890 */ /* 0x000fe2000fffe0ff */
[----:B------:R-:W-:Y:S01]  /*3ea0*/  R2UR UR8, R18 ;  /* 0x00000000120872ca */ /* 0x000fe200000e0000 */
[----:B------:R-:W-:Y:S01]  /*3eb0*/  UISETP.NE.AND UP2, UPT, UR4, 0x3, UPT ;  /* 0x000000030400788c */ /* 0x000fe2000bf45270 */
[----:B------:R-:W-:Y:S01]  /*3ec0*/  PLOP3.LUT P0, PT, PT, PT, UP1, 0x80, 0x8 ;  /* 0x000000000008781c */ /* 0x000fe20003f0f018 */
[----:B------:R-:W-:Y:S01]  /*3ed0*/  UIADD3 UR47, UPT, UPT, UR47, -0x1, URZ ;  /* 0xffffffff2f2f7890 */ /* 0x000fe2000fffe0ff */
[----:B------:R-:W-:Y:S01]  /*3ee0*/  R2UR UR14, R16 ;  /* 0x00000000100e72ca */ /* 0x000fe200000e0000 */
[----:B------:R-:W-:Y:S01]  /*3ef0*/  USEL UR6, URZ, 0x1, UP2 ;  /* 0x00000001ff067887 */ /* 0x000fe20009000000 */
[----:B------:R-:W-:Y:S01]  /*3f00*/  R2UR UR12, R15 ;  /* 0x000000000f0c72ca */ /* 0x000fe200000e0000 */
[----:B------:R-:W-:Y:S01]  /*3f10*/  USEL UR46, UR4, URZ, UP2 ;  /* 0x000000ff042e7287 */ /* 0x000fe20009000000 */
[----:B------:R-:W-:Y:S01]  /*3f20*/  UMOV UR11, 0x4008 ;  /* 0x00004008000b7882 */ /* 0x000fe20000000000 */
[----:B------:R-:W-:Y:S02]  /*3f30*/  UMOV UR43, 0x4008 ;  /* 0x00004008002b7882 */ /* 0x000fe40000000000 */
[----:B------:R-:W-:Y:S01]  /*3f40*/  @UP1 ULEA UR4, UR46, UR49, 0x3 ;  /* 0x000000312e041291 */ /* 0x000fe2000f8e18ff */
[----:B------:R-:W-:Y:S01]  /*3f50*/  LOP3.LUT R8, R8, UR6, RZ, 0x3c, !PT ;  /* 0x0000000608087c12 */ /* 0x000fe2000f8e3cff */
[----:B------:R-:W-:Y:S02]  /*3f60*/  ULEA UR10, UR5, UR10, 0x6 ;  /* 0x0000000a050a7291 */ /* 0x000fe4000f8e30ff */
[----:B------:R-:W-:Y:S01]  /*3f70*/  ULEA UR8, UR5, UR8, 0x6 ;  /* 0x0000000805087291 */ /* 0x000fe2000f8e30ff */
[----:B-1----:R-:W-:Y:S01]  /*3f80*/  @P0 SHF.L.U32 R0, R8, 0x1f, RZ ;  /* 0x0000001f08000819 */ /* 0x002fe200000006ff */
[----:B------:R-:W-:Y:S02]  /*3f90*/  UIADD3 UR42, UPT, UPT, UR10, 0x20, URZ ;  /* 0x000000200a2a7890 */ /* 0x000fe4000fffe0ff */
[----:B------:R-:W-:Y:S01]  /*3fa0*/  UISETP.NE.U32.AND UP1, UPT, UR9, URZ, UPT ;  /* 0x000000ff0900728c */ /* 0x000fe2000bf25070 */
[----:B------:R2:W3:Y:S01]  /*3fb0*/  @P0 SYNCS.PHASECHK.TRANS64.TRYWAIT P2, [UR4], R0 ;  /* 0x00000000ff0005a7 */ /* 0x0004e20008041104 */
[----:B------:R-:W-:Y:S01]  /*3fc0*/  UIADD3 UR40, UPT, UPT, UR8, 0x20, URZ ;  /* 0x0000002008287890 */ /* 0x000fe2000fffe0ff */
[----:B------:R1:W-:Y:S01]  /*3fd0*/  UTCCP.T.S.4x32dp128bit tmem[UR45+0x100], gdesc[UR10] ;  /* 0x0001000a2d0079e7 */ /* 0x0003e20009100000 */
[----:B------:R-:W-:Y:S02]  /*3fe0*/  ULEA UR6, UR5, UR14, 0xb ;  /* 0x0000000e05067291 */ /* 0x000fe4000f8e58ff */
[----:B------:R-:W-:Y:S01]  /*3ff0*/  ULEA UR4, UR5, UR12, 0xb ;  /* 0x0000000c05047291 */ /* 0x000fe2000f8e58ff */
[----:B------:R4:W-:Y:S01]  /*4000*/  UTCCP.T.S.4x32dp128bit tmem[UR45+0x104], gdesc[UR42] ;  /* 0x0001042a2d0079e7 */ /* 0x0009e20009100000 */
[----:B------:R-:W-:Y:S02]  /*4010*/  UIADD3 UR38, UPT, UPT, UR6, 0x2, URZ ;  /* 0x0000000206267890 */ /* 0x000fe4000fffe0ff */
        /* <DEDUP_REMOVED lines=8> */
[----:B------:R-:W-:Y:S01]  /*40a0*/  UIADD3 UR20, UPT, UPT, UR4, 0x402, URZ ;  /* 0x0000040204147890 */ /* 0x000fe2000fffe0ff */
[----:B-1----:R-:W-:Y:S01]  /*40b0*/  R2UR UR10, R23 ;  /* 0x00000000170a72ca */ /* 0x002fe200000e0000 */
[----:B------:R-:W-:Y:S01]  /*40c0*/  UIADD3 UR18, UPT, UPT, UR6, 0x404, URZ ;  /* 0x0000040406127890 */ /* 0x000fe2000fffe0ff */
[----:B------:R-:W-:Y:S01]  /*40d0*/  R2UR UR11, R22 ;  /* 0x00000000160b72ca */ /* 0x000fe200000e0000 */
[----:B------:R-:W-:Y:S01]  /*40e0*/  UIADD3 UR16, UPT, UPT, UR4, 0x404, URZ ;  /* 0x0000040404107890 */ /* 0x000fe2000fffe0ff */
[----:B----4-:R-:W-:Y:S01]  /*40f0*/  R2UR UR42, R21 ;  /* 0x00000000152a72ca */ /* 0x010fe200000e0000 */
[----:B------:R-:W-:Y:S01]  /*4100*/  UIADD3 UR14, UPT, UPT, UR6, 0x406, URZ ;  /* 0x00000406060e7890 */ /* 0x000fe2000fffe0ff */
[----:B------:R-:W-:Y:S01]  /*4110*/  R2UR UR43, R20 ;  /* 0x00000000142b72ca */ /* 0x000fe200000e0000 */
[----:B------:R-:W-:Y:S01]  /*4120*/  UIADD3 UR12, UPT, UPT, UR4, 0x406, URZ ;  /* 0x00000406040c7890 */ /* 0x000fe2000fffe0ff */
[----:B------:R-:W-:Y:S01]  /*4130*/  UMOV UR9, 0x4008 ;  /* 0x0000400800097882 */ /* 0x000fe20000000000 */
[----:B------:R-:W-:Y:S01]  /*4140*/  UMOV UR41, 0x4008 ;  /* 0x0000400800297882 */ /* 0x000fe20000000000 */
[----:B------:R1:W-:Y:S01]  /*4150*/  UTCCP.T.S.4x32dp128bit tmem[UR45+0x108], gdesc[UR8] ;  /* 0x000108082d0079e7 */ /* 0x0003e20009100000 */
[----:B------:R-:W-:Y:S01]  /*4160*/  UTCCP.T.S.4x32dp128bit tmem[UR45+0x10c], gdesc[UR40] ;  /* 0x00010c282d0079e7 */ /* 0x000fe20009100000 */
[----:B------:R-:W-:Y:S01]  /*4170*/  UMOV UR7, 0x40004040 ;  /* 0x4000404000077882 */ /* 0x000fe20000000000 */
        /* <DEDUP_REMOVED lines=15> */
[----:B-1----:R-:W-:Y:S02]  /*4270*/  R2UR UR8, R25 ;  /* 0x00000000190872ca */ /* 0x002fe400000e0000 */
[----:B------:R-:W-:Y:S11]  /*4280*/  R2UR UR9, R24 ;  /* 0x00000000180972ca */ /* 0x000ff600000e0000 */
[----:B------:R-:W-:Y:S02]  /*4290*/  @!UPT UIADD3 URZ, UPT, UPT, URZ, URZ, URZ ;  /* 0x000000fffffff290 */ /* 0x000fe4000fffe0ff */
[----:B------:R1:W-:Y:S01]  /*42a0*/  UTCQMMA gdesc[UR4], gdesc[UR6], tmem[UR44], tmem[UR66], idesc[UR67], tmem[UR8], UP1 ;  /* 0x0008420604007dea */ /* 0x0003e2000880032c */
[----:B------:R2:W-:Y:S01]  /*42b0*/  UTCQMMA gdesc[UR36], gdesc[UR38], tmem[UR44], tmem[UR64], idesc[UR65], tmem[UR42], UPT ;  /* 0x002a402624007dea */ /* 0x0005e2000b80032c */
[----:B------:R2:W-:Y:S01]  /*42c0*/  UTCQMMA gdesc[UR32], gdesc[UR34], tmem[UR44], tmem[UR62], idesc[UR63], tmem[UR76], UPT ;  /* 0x004c3e2220007dea */ /* 0x0005e2000b80032c */
[----:B------:R2:W-:Y:S01]  /*42d0*/  UTCQMMA gdesc[UR28], gdesc[UR30], tmem[UR44], tmem[UR60], idesc[UR61], tmem[UR74], UPT ;  /* 0x004a3c1e1c007dea */ /* 0x0005e2000b80032c */
[----:B------:R2:W-:Y:S01]  /*42e0*/  UTCQMMA gdesc[UR24], gdesc[UR26], tmem[UR44], tmem[UR58], idesc[UR59], tmem[UR10], UPT ;  /* 0x000a3a1a18007dea */ /* 0x0005e2000b80032c */
[----:B------:R2:W-:Y:S01]  /*42f0*/  UTCQMMA gdesc[UR20], gdesc[UR22], tmem[UR44], tmem[UR56], idesc[UR57], tmem[UR72], UPT ;  /* 0x0048381614007dea */ /* 0x0005e2000b80032c */
[----:B------:R2:W-:Y:S01]  /*4300*/  UTCQMMA gdesc[UR16], gdesc[UR18], tmem[UR44], tmem[UR54], idesc[UR55], tmem[UR70], UPT ;  /* 0x0046361210007dea */ /* 0x0005e2000b80032c */
[----:B------:R2:W-:Y:S01]  /*4310*/  UTCQMMA gdesc[UR12], gdesc[UR14], tmem[UR44], tmem[UR52], idesc[UR53], tmem[UR68], UPT ;  /* 0x0044340e0c007dea */ /* 0x0005e2000b80032c */
[----:B------:R2:W-:Y:S01]  /*4320*/  UTCBAR.MULTICAST [UR50], URZ, UR51 ;  /* 0x000000ff320073e9 */ /* 0x0005e20008000833 */
[----:B-1----:R-:W-:Y:S01]  /*4330*/  UMOV UR9, 0x1 ;  /* 0x0000000100097882 */ /* 0x002fe20000000000 */
[----:B------:R-:W-:Y:S01]  /*4340*/  UMOV UR5, UR46 ;  /* 0x0000002e00057c82 */ /* 0x000fe20008000000 */
[----:B------:R-:W-:Y:S05]  /*4350*/  BRA.U UP0, `(.L_x_68) ;  /* 0xfffffff900a07547 */ /* 0x000fea000b83ffff */
.L_x_65:
[----:B------:R-:W-:Y:S02]  /*4360*/  R2UR UR4, R19 ;  /* 0x00000000130472ca */ /* 0x000fe400000e0000 */
[----:B------:R-:W-:Y:S02]  /*4370*/  R2UR UR5, R13 ;  /* 0x000000000d0572ca */ /* 0x000fe400000e0000 */
[----:B------:R-:W-:-:S04]  /*4380*/  ISETP.NE.AND P0, PT, R10, 0x2, PT ;  /* 0x000000020a00780c */ /* 0x000fc80003f05270 */
[----:B-12---:R-:W-:Y:S02]  /*4390*/  SEL R0, RZ, 0x1, P0 ;  /* 0x00000001ff007807 */ /* 0x006fe40000000000 */
[----:B------:R-:W-:Y:S02]  /*43a0*/  SEL R10, R10, RZ, P0 ;  /* 0x000000ff0a0a7207 */ /* 0x000fe40000000000 */
[----:B------:R-:W-:Y:S01]  /*43b0*/  LOP3.LUT R9, R9, R0, RZ, 0x3c, !PT ;  /* 0x0000000009097212 */ /* 0x000fe200078e3cff */
[----:B------:R-:W-:Y:S02]  /*43c0*/  UIADD3 UR4, UPT, UPT, UR4, 0x1, URZ ;  /* 0x0000000104047890 */ /* 0x000fe4000fffe0ff */
[----:B------:R-:W-:Y:S02]  /*43d0*/  UIADD3 UR5, UPT, UPT, UR5, 0xa0, URZ ;  /* 0x000000a005057890 */ /* 0x000fe4000fffe0ff */
[----:B------:R-:W-:-:S04]  /*43e0*/  UISETP.NE.AND UP0, UPT, UR4, 0x2, UPT ;  /* 0x000000020400788c */ /* 0x000fc8000bf05270 */
[----:B------:R-:W-:Y:S02]  /*43f0*/  USEL UR6, URZ, 0x1, UP0 ;  /* 0x00000001ff067887 */ /* 0x000fe40008000000 */
[----:B------:R-:W-:Y:S01]  /*4400*/  USEL UR4, UR4, URZ, UP0 ;  /* 0x000000ff04047287 */ /* 0x000fe20008000000 */
[----:B------:R1:W-:Y:S03]  /*4410*/  UTCBAR [UR5], URZ ;  /* 0x000000ff050073e9 */ /* 0x0003e600080000ff */
[----:B------:R-:W-:Y:S02]  /*4420*/  LOP3.LUT R11, R11, UR6, RZ, 0x3c, !PT ;  /* 0x000000060b0b7c12 */ /* 0x000fe4000f8e3cff */
[----:B------:R-:W-:Y:S01]  /*4430*/  IMAD.U32 R19, RZ, RZ, UR4 ;  /* 0x00000004ff137e24 */ /* 0x000fe2000f8e00ff */
[----:B------:R-:W-:Y:S06]  /*4440*/  @P1 BRA `(.L_x_69) ;  /* 0xfffffff400dc1947 */ /* 0x000fec000383ffff */
[----:B------:R-:W2:Y:S01]  /*4450*/  S2UR UR7, SR_CgaCtaId ;  /* 0x00000000000779c3 */ /* 0x000ea20000008800 */
[----:B-1----:R-:W-:Y:S02]  /*4460*/  R2UR UR5, R19 ;  /* 0x00000000130572ca */ /* 0x002fe400000e0000 */
[----:B------:R-:W-:Y:S01]  /*4470*/  ELECT P0, URZ, PT ;  /* 0x0000000000ff782f */ /* 0x000fe20003800000 */
[----:B------:R-:W-:Y:S01]  /*4480*/  IMAD.MOV.U32 R0, RZ, RZ, 0x1 ;  /* 0x00000001ff007424 */ /* 0x000fe200078e00ff */
[----:B------:R-:W-:Y:S01]  /*4490*/  UIADD3 UR49, UPT, UPT, UR49, 0xb0, URZ ;  /* 0x000000b031317890 */ /* 0x000fe2000fffe0ff */
[----:B------:R-:W-:Y:S01]  /*44a0*/  SHF.L.U32 R2, R11, 0x1f, RZ ;  /* 0x0000001f0b027819 */ /* 0x000fe200000006ff */
[----:B------:R-:W-:Y:S01]  /*44b0*/  UMOV UR4, 0x40 ;  /* 0x0000004000047882 */ /* 0x000fe20000000000 */
[----:B------:R-:W-:Y:S01]  /*44c0*/  UVIRTCOUNT.DEALLOC.SMPOOL 0x80 ;  /* 0x000000800000784c */ /* 0x000fe20000000000 */
[----:B--2---:R-:W-:-:S05]  /*44d0*/  ULEA UR7, UR7, UR4, 0x18 ;  /* 0x0000000407077291 */ /* 0x004fca000f8ec0ff */
[----:B------:R-:W-:-:S04]  /*44e0*/  ULEA UR4, UR5, UR49, 0x3 ;  /* 0x0000003105047291 */ /* 0x000fc8000f8e18ff */
[----:B------:R1:W-:Y:S05]  /*44f0*/  @P0 STS.U8 [UR7+0x1c], R0 ;  /* 0x00001c00ff000988 */ /* 0x0003ea0008000007 */
[----:B------:R-:W2:Y:S02]  /*4500*/  SYNCS.PHASECHK.TRANS64.TRYWAIT P0, [UR4], R2 ;  /* 0x00000002ff0075a7 */ /* 0x000ea40008001104 */
[----:B-12---:R-:W-:Y:S05]  /*4510*/  @!P0 BRA `(.L_x_70) ;  /* 0x000000a8003c8947 */ /* 0x006fea0003800000 */
.L_x_209:
[----:B------:R-:W-:-:S13]  /*4520*/  R2UR UR4, R19 ;  /* 0x00000000130472ca */ /* 0x000fda00000e0000 */
[----:B------:R-:W-:-:S04]  /*4530*/  UIADD3 UR4, UPT, UPT, UR4, 0x1, URZ ;  /* 0x0000000104047890 */ /* 0x000fc8000fffe0ff */
[----:B------:R-:W-:-:S04]  /*4540*/  UISETP.NE.AND UP0, UPT, UR4, 0x2, UPT ;  /* 0x000000020400788c */ /* 0x000fc8000bf05270 */
[----:B------:R-:W-:Y:S02]  /*4550*/  USEL UR5, URZ, 0x1, UP0 ;  /* 0x00000001ff057887 */ /* 0x000fe40008000000 */
[----:B------:R-:W-:-:S04]  /*4560*/  USEL UR4, UR4, URZ, UP0 ;  /* 0x000000ff04047287 */ /* 0x000fc80008000000 */
[----:B------:R-:W-:Y:S01]  /*4570*/  ULEA UR4, UR4, UR49, 0x3 ;  /* 0x0000003104047291 */ /* 0x000fe2000f8e18ff */
[----:B-1----:R-:W-:-:S04]  /*4580*/  LOP3.LUT R2, R11, UR5, RZ, 0x3c, !PT ;  /* 0x000000050b027c12 */ /* 0x002fc8000f8e3cff */
[----:B------:R-:W-:-:S04]  /*4590*/  SHF.L.U32 R2, R2, 0x1f, RZ ;  /* 0x0000001f02027819 */ /* 0x000fc800000006ff */
[----:B------:R-:W1:Y:S02]  /*45a0*/  SYNCS.PHASECHK.TRANS64.TRYWAIT P0, [UR4], R2 ;  /* 0x00000002ff0075a7 */ /* 0x000e640008001104 */
[----:B-1----:R-:W-:Y:S05]  /*45b0*/  @!P0 BRA `(.L_x_71) ;  /* 0x000000a8002c8947 */ /* 0x002fea0003800000 */
.L_x_211:
[----:B------:R-:W-:Y:S01]  /*45c0*/  NOP ;  /* 0x0000000000007918 */ /* 0x000fe20000000000 */
[----:B-1----:R-:W1:Y:S01]  /*45d0*/  LDS R0, [UR7+0x14] ;  /* 0x00001407ff007984 */ /* 0x002e620008000800 */
[----:B------:R-:W-:Y:S01]  /*45e0*/  ULOP3.LUT UR4, UR45, 0xffff, URZ, 0xc0, !UPT ;  /* 0x0000ffff2d047892 */ /* 0x000fe2000f8ec0ff */
[----:B------:R-:W-:Y:S01]  /*45f0*/  UMOV UR5, 0xffff ;  /* 0x0000ffff00057882 */ /* 0x000fe20000000000 */
[----:B------:R-:W-:Y:S02]  /*4600*/  UMOV UR6, 0x1 ;  /* 0x0000000100067882 */ /* 0x000fe40000000000 */
[----:B------:R-:W-:-:S04]  /*4610*/  USHF.R.U32.HI UR4, URZ, 0x5, UR4 ;  /* 0x00000005ff047899 */ /* 0x000fc80008011604 */
[----:B------:R-:W-:Y:S02]  /*4620*/  USHF.L.U32 UR5, UR5, UR4, URZ ;  /* 0x0000000405057299 */ /* 0x000fe400080006ff */
[----:B------:R-:W-:-:S04]  /*4630*/  USHF.L.U32 UR4, UR6, UR4, URZ ;  /* 0x0000000406047299 */ /* 0x000fc800080006ff */
[----:B-1----:R-:W-:-:S04]  /*4640*/  LOP3.LUT R0, R0, UR5, RZ, 0xc0, !PT ;  /* 0x0000000500007c12 */ /* 0x002fc8000f8ec0ff */
[----:B------:R-:W-:-:S13]  /*4650*/  ISETP.NE.AND P0, PT, R0, UR5, PT ;  /* 0x0000000500007c0c */ /* 0x000fda000bf05270 */
[----:B------:R-:W-:Y:S05]  /*4660*/  @P0 BRA `(.L_x_72) ;  /* 0x0000000000580947 */ /* 0x000fea0003800000 */
[----:B------:R-:W1:Y:S02]  /*4670*/  LDS R0, [UR7+0x18] ;  /* 0x00001807ff007984 */ /* 0x000e640008000800 */
[----:B-1----:R-:W-:-:S04]  /*4680*/  LOP3.LUT R0, R0, UR4, RZ, 0xc0, !PT ;  /* 0x0000000400007c12 */ /* 0x002fc8000f8ec0ff */
[----:B------:R-:W-:-:S13]  /*4690*/  ISETP.NE.AND P0, PT, R0, UR4, PT ;  /* 0x0000000400007c0c */ /* 0x000fda000bf05270 */
[----:B------:R-:W-:Y:S05]  /*46a0*/  @P0 BRA `(.L_x_73) ;  /* 0x00000000003c0947 */ /* 0x000fea0003800000 */
[----:B------:R-:W1:Y:S01]  /*46b0*/  S2R R2, SR_LANEID ;  /* 0x0000000000027919 */ /* 0x000e620000000000 */
[----:B------:R-:W-:-:S06]  /*46c0*/  ULOP3.LUT UR5, URZ, UR5, URZ, 0x33, !UPT ;  /* 0x00000005ff057292 */ /* 0x000fcc000f8e33ff */
[----:B------:R-:W-:-:S04]  /*46d0*/  IMAD.U32 R0, RZ, RZ, UR5 ;  /* 0x00000005ff007e24 */ /* 0x000fc8000f8e00ff */
[----:B------:R2:W4:Y:S02]  /*46e0*/  REDUX UR8, R0 ;  /* 0x00000000000873c4 */ /* 0x0005240000000000 */
[----:B------:R1:W-:Y:S01]  /*46f0*/  UTCATOMSWS.AND URZ, UR5 ;  /* 0x0000000500ff79e3 */ /* 0x0003e20008000000 */
[----:B--2---:R-:W-:Y:S01]  /*4700*/  LOP3.LUT R0, RZ, UR4, RZ, 0x33, !PT ;  /* 0x00000004ff007c12 */ /* 0x004fe2000f8e33ff */
[----:B------:R-:W-:Y:S02]  /*4710*/  VOTEU.ANY UR4, UPT, PT ;  /* 0x0000000000047886 */ /* 0x000fe400038e0100 */
[----:B------:R-:W-:Y:S02]  /*4720*/  UFLO.U32 UR4, UR4 ;  /* 0x00000004000472bd */ /* 0x000fe400080e0000 */
[----:B------:R-:W2:Y:S04]  /*4730*/  REDUX UR6, R0 ;  /* 0x00000000000673c4 */ /* 0x000ea80000000000 */
[----:B-1----:R-:W-:-:S02]  /*4740*/  ISETP.EQ.U32.AND P0, PT, R2, UR4, PT ;  /* 0x0000000402007c0c */ /* 0x002fc4000bf02070 */
[----:B----4-:R-:W-:-:S11]  /*4750*/  MOV R2, UR8 ;  /* 0x0000000800027c02 */ /* 0x010fd60008000f00 */
[----:B------:R1:W-:Y:S01]  /*4760*/  @P0 ATOMS.AND RZ, [UR7+0x14], R2 ;  /* 0x00001402ffff098c */ /* 0x0003e2000a800007 */
[----:B--2---:R-:W-:-:S05]  /*4770*/  IMAD.U32 R0, RZ, RZ, UR6 ;  /* 0x00000006ff007e24 */ /* 0x004fca000f8e00ff */
[----:B------:R1:W-:Y:S01]  /*4780*/  @P0 ATOMS.AND RZ, [UR7+0x18], R0 ;  /* 0x00001800ffff098c */ /* 0x0003e2000a800007 */
[----:B------:R-:W-:Y:S05]  /*4790*/  BRA `(.L_x_74) ;  /* 0x0000000000147947 */ /* 0x000fea0003800000 */
.L_x_73:
[----:B------:R-:W-:Y:S02]  /*47a0*/  MOV R2, 0x47c0 ;  /* 0x000047c000027802 */ /* 0x000fe40000000f00 */
[----:B---3-5:R-:W-:Y:S05]  /*47b0*/  CALL.REL.NOINC `($__internal_0_$__cuda_sm10x_tcgen05_guardrail_trap_col_being_dealloced_not_returned_by_alloc) ;  /* 0x000000ac00c47944 */ /* 0x028fea0003c00000 */
[----:B------:R-:W-:Y:S05]  /*47c0*/  BRA `(.L_x_74) ;  /* 0x0000000000087947 */ /* 0x000fea0003800000 */
.L_x_72:
[----:B------:R-:W-:Y:S02]  /*47d0*/  MOV R2, 0x47f0 ;  /* 0x000047f000027802 */ /* 0x000fe40000000f00 */
[----:B---3-5:R-:W-:Y:S05]  /*47e0*/  CALL.REL.NOINC `($__internal_2_$__cuda_sm10x_tcgen05_guardrail_trap_unallocated_columns_being_dealloced) ;  /* 0x000000ac00d07944 */ /* 0x028fea0003c00000 */
.L_x_74:
[----:B------:R-:W-:Y:S01]  /*47f0*/  NOP ;  /* 0x0000000000007918 */ /* 0x000fe20000000000 */
[----:B------:R-:W-:Y:S05]  /*4800*/  EXIT ;  /* 0x000000000000794d */ /* 0x000fea0003800000 */
.L_x_58:
[----:B------:R-:W-:-:S09]  /*4810*/  UISETP.NE.OR UP6, UPT, UR21, 0x3, !UP6 ;  /* 0x000000031500788c */ /* 0x000fd2000f7c5670 */
[----:B------:R-:W-:Y:S05]  /*4820*/  BRA.U UP6, `(.L_x_75) ;  /* 0x0000001906547547 */ /* 0x000fea000b800000 */
[----:B------:R-:W2:Y:S01]  /*4830*/  LDC R0, c[0x0][0xf30] ;  /* 0x0003cc00ff007b82 */ /* 0x000ea20000000800 */
[----:B------:R-:W3:Y:S01]  /*4840*/  LDCU.64 UR4, c[0x0][0xc88] ;  /* 0x00019100ff0477ac */ /* 0x000ee20008000a00 */
[----:B------:R-:W-:Y:S01]  /*4850*/  CS2R R26, SRZ ;  /* 0x00000000001a7805 */ /* 0x000fe2000001ff00 */
[----:B------:R-:W-:Y:S01]  /*4860*/  IMAD.MOV.U32 R23, RZ, RZ, 0x1000 ;  /* 0x00001000ff177424 */ /* 0x000fe200078e00ff */
[----:B------:R-:W4:Y:S04]  /*4870*/  LDCU.64 UR22, c[0x0][0xc90] ;  /* 0x00019200ff1677ac */ /* 0x000f280008000a00 */
[----:B------:R-:W1:Y:S01]  /*4880*/  LDC R22, c[0x0][0x370] ;  /* 0x0000dc00ff167b82 */ /* 0x000e620000000800 */
[----:B------:R-:W-:Y:S02]  /*4890*/  USEL UR29, URZ, 0x1, UP4 ;  /* 0x00000001ff1d7887 */ /* 0x000fe4000a000000 */
[----:B------:R-:W-:-:S05]  /*48a0*/  UPLOP3.LUT UP2, UPT, UPT, UPT, UPT, 0x40, 0x4 ;  /* 0x000000000004789c */ /* 0x000fca0003f4e870 */
[----:B------:R-:W1:Y:S01]  /*48b0*/  LDC R3, c[0x0][0xf0c] ;  /* 0x0003c300ff037b82 */ /* 0x000e620000000800 */
[----:B---3--:R-:W-:-:S03]  /*48c0*/  UISETP.NE.U32.AND UP1, UPT, UR4, URZ, UPT ;  /* 0x000000ff0400728c */ /* 0x008fc6000bf25070 */
[----:B------:R-:W-:Y:S01]  /*48d0*/  UMOV UR4, 0x400 ;  /* 0x0000040000047882 */ /* 0x000fe20000000000 */
[----:B----4-:R-:W-:-:S03]  /*48e0*/  UISETP.NE.U32.AND UP4, UPT, UR22, URZ, UPT ;  /* 0x000000ff1600728c */ /* 0x010fc6000bf85070 */
[----:B------:R-:W3:Y:S01]  /*48f0*/  LDC R20, c[0x0][0xf20] ;  /* 0x0003c800ff147b82 */ /* 0x000ee20000000800 */
[----:B------:R-:W-:Y:S01]  /*4900*/  ULEA UR4, UR58, UR4, 0x18 ;  /* 0x000000043a047291 */ /* 0x000fe2000f8ec0ff */
[----:B--2---:R-:W-:Y:S01]  /*4910*/  ISETP.NE.AND P1, PT, R0, 0x1, PT ;  /* 0x000000010000780c */ /* 0x004fe20003f25270 */
[----:B------:R-:W-:Y:S02]  /*4920*/  UISETP.NE.AND.EX UP1, UPT, UR5, URZ, UPT, UP1 ;  /* 0x000000ff0500728c */ /* 0x000fe4000bf25310 */
[----:B------:R-:W-:Y:S02]  /*4930*/  UIADD3 UR49, UPT, UPT, UR4, 0x30, URZ ;  /* 0x0000003004317890 */ /* 0x000fe4000fffe0ff */
[----:B------:R-:W-:Y:S01]  /*4940*/  UIADD3 UR41, UPT, UPT, UR4, 0x38, URZ ;  /* 0x0000003804297890 */ /* 0x000fe2000fffe0ff */
[----:B------:R-:W2:Y:S01]  /*4950*/  LDC.64 R28, c[0x0][0x348] ;  /* 0x0000d200ff1c7b82 */ /* 0x000ea20000000a00 */
[----:B------:R-:W-:Y:S02]  /*4960*/  UIADD3 UR33, UPT, UPT, UR4, 0x40, URZ ;  /* 0x0000004004217890 */ /* 0x000fe4000fffe0ff */
[----:B------:R-:W-:-:S02]  /*4970*/  UIADD3 UR25, UPT, UPT, UR4, 0x48, URZ ;  /* 0x0000004804197890 */ /* 0x000fc4000fffe0ff */
[----:B------:R-:W-:-:S03]  /*4980*/  UISETP.NE.AND.EX UP4, UPT, UR23, URZ, UPT, UP4 ;  /* 0x000000ff1700728c */ /* 0x000fc6000bf85340 */
[----:B------:R-:W4:Y:S08]  /*4990*/  LDC.64 R14, c[0x0][0xf10] ;  /* 0x0003c400ff0e7b82 */ /* 0x000f300000000a00 */
[----:B------:R-:W1:Y:S08]  /*49a0*/  LDC.64 R6, c[0x0][0xf18] ;  /* 0x0003c600ff067b82 */ /* 0x000e700000000a00 */
[----:B------:R-:W1:Y:S08]  /*49b0*/  LDC.64 R4, c[0x0][0xf28] ;  /* 0x0003ca00ff047b82 */ /* 0x000e700000000a00 */
[----:B---3--:R-:W1:Y:S02]  /*49c0*/  LDC R21, c[0x0][0x374] ;  /* 0x0000dd00ff157b82 */ /* 0x008e640000000800 */
.L_x_90:
[C---:B------:R-:W-:Y:S02]  /*49d0*/  LEA R0, R27.reuse, UR4, 0x3 ;  /* 0x000000041b007c11 */ /* 0x040fe4000f8e18ff */
[----:B------:R-:W-:Y:S02]  /*49e0*/  SHF.L.U32 R2, R26, 0x1f, RZ ;  /* 0x0000001f1a027819 */ /* 0x000fe400000006ff */
[----:B------:R-:W-:Y:S02]  /*49f0*/  LEA R16, R27, UR4, 0x4 ;  /* 0x000000041b107c11 */ /* 0x000fe4000f8e20ff */
[----:B---3--:R-:W3:Y:S02]  /*4a00*/  SYNCS.PHASECHK.TRANS64.TRYWAIT P0, [R0+URZ+0x80], R2 ;  /* 0x00008002000075a7 */ /* 0x008ee400080011ff */
[----:B---3--:R-:W-:Y:S05]  /*4a10*/  @!P0 BRA `(.L_x_76) ;  /* 0x000000a4002c8947 */ /* 0x008fea0003800000 */
.L_x_212:
[----:B------:R-:W-:Y:S01]  /*4a20*/  ISETP.GE.AND P0, PT, R43, 0x1, PT ;  /* 0x000000012b00780c */ /* 0x000fe20003f06270 */
[----:B------:R-:W1:Y:S01]  /*4a30*/  LDS.128 R16, [R16+0xf0] ;  /* 0x0000f00010107984 */ /* 0x000e620000000c00 */
[----:B------:R-:W-:Y:S01]  /*4a40*/  ISETP.NE.U32.AND P4, PT, RZ, UR22, PT ;  /* 0x00000016ff007c0c */ /* 0x000fe2000bf85070 */
[----:B---3--:R-:W-:Y:S01]  /*4a50*/  VIADD R0, R0, 0x90 ;  /* 0x0000009000007836 */ /* 0x008fe20000000000 */
[----:B------:R-:W-:Y:S01]  /*4a60*/  USHF.L.U32 UR50, UR12, 0x7, URZ ;  /* 0x000000070c327899 */ /* 0x000fe200080006ff */
[----:B------:R-:W-:Y:S01]  /*4a70*/  IMAD.MOV.U32 R24, RZ, RZ, 0x1 ;  /* 0x00000001ff187424 */ /* 0x000fe200078e00ff */
[----:B------:R-:W-:Y:S01]  /*4a80*/  ISETP.NE.AND.EX P4, PT, RZ, UR23, PT, P4 ;  /* 0x00000017ff007c0c */ /* 0x000fe2000bf85340 */
[----:B------:R-:W-:Y:S01]  /*4a90*/  USHF.L.U32 UR51, UR20, 0x7, URZ ;  /* 0x0000000714337899 */ /* 0x000fe200080006ff */
[----:B------:R-:W-:Y:S01]  /*4aa0*/  PRMT R0, RZ, 0x654, R0 ;  /* 0x00000654ff007816 */ /* 0x000fe20000000000 */
[----:B------:R-:W-:Y:S01]  /*4ab0*/  @!PT LDS RZ, [RZ] ;  /* 0x00000000fffff984 */ /* 0x000fe20000000800 */
[----:B------:R-:W-:Y:S01]  /*4ac0*/  @!PT LDS RZ, [RZ] ;  /* 0x00000000fffff984 */ /* 0x000fe20000000800 */
[----:B------:R-:W-:Y:S01]  /*4ad0*/  @!PT LDS RZ, [RZ] ;  /* 0x00000000fffff984 */ /* 0x000fe20000000800 */
[----:B------:R-:W-:Y:S01]  /*4ae0*/  @!PT LDS RZ, [RZ] ;  /* 0x00000000fffff984 */ /* 0x000fe20000000800 */
[----:B------:R3:W-:Y:S06]  /*4af0*/  MEMBAR.ALL.CTA ;  /* 0x0000000000007992 */ /* 0x0007ec0000008000 */
[----:B---3--:R-:W3:Y:S01]  /*4b00*/  FENCE.VIEW.ASYNC.S ;  /* 0x00000000000073c6 */ /* 0x008ee20000000000 */
[----:B------:R-:W-:Y:S01]  /*4b10*/  SHF.L.U32 R24, R24, 0x1f, RZ ;  /* 0x0000001f18187819 */ /* 0x000fe200000006ff */
[----:B---3--:R3:W-:Y:S01]  /*4b20*/  SYNCS.ARRIVE.TRANS64.RED.A1T0 RZ, [R0+URZ], RZ ;  /* 0x000000ff00ff79a7 */ /* 0x0087e200081004ff */
[----:B-1----:R-:W-:Y:S11]  /*4b30*/  LOP3.LUT P3, RZ, R18, 0x1, RZ, 0xc0, !PT ;  /* 0x0000000112ff7812 */ /* 0x002ff6000786c0ff */
[----:B------:R-:W-:Y:S02]  /*4b40*/  @!UPT UIADD3 URZ, UPT, UPT, URZ, URZ, URZ ;  /* 0x000000fffffff290 */ /* 0x000fe4000fffe0ff */
[----:B------:R-:W-:Y:S02]  /*4b50*/  @P3 MOV R11, R16 ;  /* 0x00000010000b3202 */ /* 0x000fe40000000f00 */
[----:B------:R-:W-:Y:S01]  /*4b60*/  @P3 LOP3.LUT R10, R17, 0xffff, RZ, 0xc0, !PT ;  /* 0x0000ffff110a3812 */ /* 0x000fe200078ec0ff */
[----:B---3--:R-:W-:Y:S06]  /*4b70*/  @!P0 BRA `(.L_x_77) ;  /* 0x0000000000a48947 */ /* 0x008fec0003800000 */
[-C--:B------:R-:W-:Y:S01]  /*4b80*/  IMAD.HI.U32 R0, R21, R7.reuse, RZ ;  /* 0x0000000715007227 */ /* 0x080fe200078e00ff */
[----:B------:R-:W-:Y:S02]  /*4b90*/  ISETP.NE.AND P0, PT, R6, 0x1, PT ;  /* 0x000000010600780c */ /* 0x000fe40003f05270 */
[----:B------:R-:W-:Y:S01]  /*4ba0*/  ISETP.NE.AND P2, PT, R43, 0x1, PT ;  /* 0x000000012b00780c */ /* 0x000fe20003f45270 */
[----:B----4-:R-:W-:Y:S01]  /*4bb0*/  IMAD.HI.U32 R9, R22, R14, RZ ;  /* 0x0000000e16097227 */ /* 0x010fe200078e00ff */
[----:B------:R-:W-:Y:S02]  /*4bc0*/  SHF.R.U32.HI R0, RZ, R20, R0 ;  /* 0x00000014ff007219 */ /* 0x000fe40000011600 */
[----:B------:R-:W-:Y:S01]  /*4bd0*/  ISETP.NE.AND P5, PT, R3, 0x1, PT ;  /* 0x000000010300780c */ /* 0x000fe20003fa5270 */
[----:B------:R-:W-:Y:S01]  /*4be0*/  IMAD.HI.U32 R13, R10, R7, RZ ;  /* 0x000000070a0d7227 */ /* 0x000fe200078e00ff */
[----:B------:R-:W-:Y:S02]  /*4bf0*/  SHF.R.U32.HI R9, RZ, R15, R9 ;  /* 0x0000000fff097219 */ /* 0x000fe40000011609 */
[----:B------:R-:W-:Y:S01]  /*4c00*/  SEL R0, R21, R0, !P0 ;  /* 0x0000000015007207 */ /* 0x000fe20004000000 */
[----:B------:R-:W-:Y:S01]  /*4c10*/  IMAD.HI.U32 R12, R11, R14, RZ ;  /* 0x0000000e0b0c7227 */ /* 0x000fe200078e00ff */
[----:B------:R-:W-:Y:S03]  /*4c20*/  SEL R9, R22, R9, !P5 ;  /* 0x0000000916097207 */ /* 0x000fe60006800000 */
[-C--:B------:R-:W-:Y:S01]  /*4c30*/  IMAD.HI.U32 R8, R0, R4.reuse, RZ ;  /* 0x0000000400087227 */ /* 0x080fe200078e00ff */
[----:B------:R-:W-:Y:S03]  /*4c40*/  SHF.R.U32.HI R12, RZ, R15, R12 ;  /* 0x0000000fff0c7219 */ /* 0x000fe6000001160c */
[----:B------:R-:W-:Y:S01]  /*4c50*/  IMAD.HI.U32 R2, R9, R4, RZ ;  /* 0x0000000409027227 */ /* 0x000fe200078e00ff */
[-C--:B------:R-:W-:Y:S02]  /*4c60*/  @P2 SHF.R.U32.HI R0, RZ, R5.reuse, R8 ;  /* 0x00000005ff002219 */ /* 0x080fe40000011608 */
[----:B------:R-:W-:Y:S02]  /*4c70*/  SHF.R.U32.HI R8, RZ, R20, R13 ;  /* 0x00000014ff087219 */ /* 0x000fe4000001160d */
[----:B------:R-:W-:Y:S01]  /*4c80*/  @P2 SHF.R.U32.HI R9, RZ, R5, R2 ;  /* 0x00000005ff092219 */ /* 0x000fe20000011602 */
[----:B------:R-:W-:Y:S01]  /*4c90*/  IMAD R0, R43, R0, RZ ;  /* 0x000000002b007224 */ /* 0x000fe200078e02ff */
[----:B------:R-:W-:Y:S02]  /*4ca0*/  SEL R8, R10, R8, !P0 ;  /* 0x000000080a087207 */ /* 0x000fe40004000000 */
[----:B------:R-:W-:Y:S01]  /*4cb0*/  SEL R2, R11, R12, !P5 ;  /* 0x0000000c0b027207 */ /* 0x000fe20006800000 */
[C---:B------:R-:W-:Y:S01]  /*4cc0*/  IMAD R12, R43.reuse, R9, RZ ;  /* 0x000000092b0c7224 */ /* 0x040fe200078e02ff */
[C---:B------:R-:W-:Y:S01]  /*4cd0*/  ISETP.GE.AND P0, PT, R8.reuse, R0, PT ;  /* 0x000000000800720c */ /* 0x040fe20003f06270 */
[----:B------:R-:W-:Y:S03]  /*4ce0*/  IMAD.HI.U32 R0, R8, R4, RZ ;  /* 0x0000000408007227 */ /* 0x000fe600078e00ff */
[----:B------:R-:W-:Y:S02]  /*4cf0*/  ISETP.GE.OR P0, PT, R2, R12, P0 ;  /* 0x0000000c0200720c */ /* 0x000fe40000706670 */
[-C--:B------:R-:W-:Y:S04]  /*4d00*/  SHF.R.U32.HI R0, RZ, R5.reuse, R0 ;  /* 0x00000005ff007219 */ /* 0x080fe80000011600 */
[----:B------:R-:W-:Y:S05]  /*4d10*/  SEL R13, R8, R0, !P2 ;  /* 0x00000000080d7207 */ /* 0x000fea0005000000 */
[----:B------:R-:W-:Y:S02]  /*4d20*/  IMAD.MOV R12, RZ, RZ, -R13 ;  /* 0x000000ffff0c7224 */ /* 0x000fe400078e0a0d */
[C---:B------:R-:W-:Y:S04]  /*4d30*/  @!P0 IMAD.HI.U32 R0, R2.reuse, R4, RZ ;  /* 0x0000000402008227 */ /* 0x040fe800078e00ff */
[----:B------:R-:W-:Y:S01]  /*4d40*/  IMAD R12, R43, R12, R8 ;  /* 0x0000000c2b0c7224 */ /* 0x000fe200078e0208 */
[----:B------:R-:W-:Y:S04]  /*4d50*/  @!P0 SHF.R.U32.HI R0, RZ, R5, R0 ;  /* 0x00000005ff008219 */ /* 0x000fe80000011600 */
[----:B------:R-:W-:Y:S04]  /*4d60*/  @!P0 SEL R0, R2, R0, !P2 ;  /* 0x0000000002008207 */ /* 0x000fe80005000000 */
[----:B------:R-:W-:Y:S01]  /*4d70*/  @!P0 IADD3 R13, PT, PT, R13, -R0, RZ ;  /* 0x800000000d0d8210 */ /* 0x000fe20007ffe0ff */
[----:B------:R-:W-:Y:S01]  /*4d80*/  @!P0 IMAD R0, R9, R12, R0 ;  /* 0x0000000c09008224 */ /* 0x000fe200078e0200 */
[----:B------:R-:W-:Y:S01]  /*4d90*/  IADD3 R9, PT, PT, -R8, RZ, RZ ;  /* 0x000000ff08097210 */ /* 0x000fe20007ffe1ff */
[--C-:B------:R-:W-:Y:S02]  /*4da0*/  IMAD.MOV R12, RZ, RZ, -R2.reuse ;  /* 0x000000ffff0c7224 */ /* 0x100fe400078e0a02 */
[----:B------:R-:W-:Y:S02]  /*4db0*/  @!P0 IMAD R8, R13, R43, R2 ;  /* 0x0000002b0d088224 */ /* 0x000fe400078e0202 */
[----:B------:R-:W-:Y:S02]  /*4dc0*/  @!P0 IMAD.MOV.U32 R2, RZ, RZ, R0 ;  /* 0x000000ffff028224 */ /* 0x000fe400078e0000 */
[----:B------:R-:W-:Y:S02]  /*4dd0*/  IMAD R11, R3, R12, R11 ;  /* 0x0000000c030b7224 */ /* 0x000fe400078e020b */
[----:B------:R-:W-:Y:S02]  /*4de0*/  IMAD R10, R6, R9, R10 ;  /* 0x00000009060a7224 */ /* 0x000fe400078e020a */
[----:B------:R-:W-:Y:S02]  /*4df0*/  IMAD R11, R2, R3, R11 ;  /* 0x00000003020b7224 */ /* 0x000fe400078e020b */
[----:B------:R-:W-:Y:S02]  /*4e00*/  IMAD R10, R8, R6, R10 ;  /* 0x00000006080a7224 */ /* 0x000fe400078e020a */
.L_x_77:
[----:B------:R-:W-:Y:S05]  /*4e10*/  BRA.U UP2, `(.L_x_78) ;  /* 0x0000000102107547 */ /* 0x000fea000b800000 */
[----:B------:R-:W-:Y:S04]  /*4e20*/  MOV R2, UR29 ;  /* 0x0000001d00027c02 */ /* 0x000fe80008000f00 */
[----:B------:R-:W-:Y:S04]  /*4e30*/  SHF.L.U32 R2, R2, 0x1f, RZ ;  /* 0x0000001f02027819 */ /* 0x000fe800000006ff */
[----:B------:R-:W1:Y:S02]  /*4e40*/  SYNCS.PHASECHK.TRANS64.TRYWAIT P0, [UR4+0x78], R2 ;  /* 0x00007802ff0075a7 */ /* 0x000e640008001104 */
[----:B-1----:R-:W-:Y:S05]  /*4e50*/  @!P0 BRA `(.L_x_79) ;  /* 0x000000a000308947 */ /* 0x002fea0003800000 */
.L_x_78:
[----:B------:R-:W-:Y:S05]  /*4e60*/  BRA.U !UP4, `(.L_x_80) ;  /* 0x000000010c347547 */ /* 0x000fea000b800000 */
[----:B------:R-:W-:Y:S01]  /*4e70*/  UPLOP3.LUT UP0, UPT, UPT, UPT, UP1, 0x80, 0x8 ;  /* 0x000000000008789c */ /* 0x000fe20003f0f010 */
[----:B-1----:R-:W-:Y:S02]  /*4e80*/  HFMA2 R0, -RZ, RZ, 0, 5.9604644775390625e-08 ;  /* 0x00000001ff007431 */ /* 0x002fe400000001ff */
[----:B------:R-:W-:Y:S03]  /*4e90*/  IMAD.MOV.U32 R86, RZ, RZ, 0x1 ;  /* 0x00000001ff567424 */ /* 0x000fe600078e00ff */
[----:B------:R-:W-:Y:S05]  /*4ea0*/  PLOP3.LUT P0, PT, PT, PT, UP0, 0x80, 0x8 ;  /* 0x000000000008781c */ /* 0x000fea0003f0f008 */
[----:B------:R-:W1:Y:S01]  /*4eb0*/  @UP0 LDCU.64 UR6, c[0x0][0xc88] ;  /* 0x00019100ff0607ac */ /* 0x000e620008000a00 */
[----:B------:R-:W-:Y:S07]  /*4ec0*/  @UP0 UIMAD UR5, UR52, UR22, URZ ;  /* 0x00000016340502a4 */ /* 0x000fee000f8e02ff */
[----:B------:R-:W-:Y:S01]  /*4ed0*/  @!P0 PRMT R86, R0, 0x7610, R86 ;  /* 0x0000761000568816 */ /* 0x000fe20000000056 */
[----:B-1----:R-:W-:Y:S03]  /*4ee0*/  @UP0 UIMAD.WIDE UR6, UR5, 0x4, UR6 ;  /* 0x00000004050608a5 */ /* 0x002fe6000f8e0206 */
[----:B------:R-:W1:Y:S03]  /*4ef0*/  @!UP0 LDCU UR5, c[0x0][0xc80] ;  /* 0x00019000ff0587ac */ /* 0x000e660008000800 */
[----:B------:R-:W-:Y:S01]  /*4f00*/  IMAD.U32 R8, RZ, RZ, UR6 ;  /* 0x00000006ff087e24 */ /* 0x000fe2000f8e00ff */
[----:B------:R-:W-:Y:S05]  /*4f10*/  MOV R9, UR7 ;  /* 0x0000000700097c02 */ /* 0x000fea0008000f00 */
[----:B-----5:R3:W5:Y:S02]  /*4f20*/  @P0 LDG.E R53, desc[UR60][R8.64] ;  /* 0x0000003c08350981 */ /* 0x020764000c1e1900 */
[----:B-1-3--:R-:W-:Y:S07]  /*4f30*/  @!P0 IMAD.U32 R53, RZ, RZ, UR5 ;  /* 0x00000005ff358e24 */ /* 0x00afee000f8e00ff */
.L_x_80:
[----:B-----5:R-:W-:Y:S01]  /*4f40*/  @!P4 FSETP.EQ.AND P0, PT, R53, RZ, PT ;  /* 0x000000ff3500c20b */ /* 0x020fe20003f02000 */
[----:B------:R-:W-:Y:S01]  /*4f50*/  @!UPT UIADD3 URZ, UPT, UPT, URZ, URZ, URZ ;  /* 0x000000fffffff290 */ /* 0x000fe2000fffe0ff */
[----:B------:R-:W-:Y:S11]  /*4f60*/  @!P4 BRA `(.L_x_81) ;  /* 0x000000000014c947 */ /* 0x000ff60003800000 */
[----:B------:R-:W-:Y:S02]  /*4f70*/  LOP3.LUT P2, RZ, R86, 0xff, RZ, 0xc0, !PT ;  /* 0x000000ff56ff7812 */ /* 0x000fe4000784c0ff */
[----:B------:R-:W-:Y:S04]  /*4f80*/  PLOP3.LUT P0, PT, PT, PT, UP0, 0x80, 0x8 ;  /* 0x000000000008781c */ /* 0x000fe80003f0f008 */
[----:B------:R-:W-:Y:S07]  /*4f90*/  PLOP3.LUT P0, PT, P0, PT, PT, 0x8, 0x80 ;  /* 0x000000000080781c */ /* 0x000fee000070e170 */
[----:B------:R-:W-:Y:S11]  /*4fa0*/  @P2 FSETP.EQ.AND P0, PT, R53, RZ, PT ;  /* 0x000000ff3500220b */ /* 0x000ff60003f02000 */
[----:B------:R-:W-:Y:S02]  /*4fb0*/  @!UPT UIADD3 URZ, UPT, UPT, URZ, URZ, URZ ;  /* 0x000000fffffff290 */ /* 0x000fe4000fffe0ff */
.L_x_81:
[----:B------:R-:W3:Y:S01]  /*4fc0*/  SYNCS.PHASECHK.TRANS64.TRYWAIT P2, [UR4+0x50], R24 ;  /* 0x00005018ff0075a7 */ /* 0x000ee20008041104 */
[----:B------:R-:W-:Y:S04]  /*4fd0*/  ELECT P4, URZ, PT ;  /* 0x0000000000ff782f */ /* 0x000fe80003880000 */
[----:B------:R-:W-:Y:S11]  /*4fe0*/  PLOP3.LUT P4, PT, P0, P4, PT, 0xf2, 0x2f ;  /* 0x00000000002f781c */ /* 0x000ff60000789e72 */
[----:B------:R-:W-:Y:S02]  /*4ff0*/  @!UPT UIADD3 URZ, UPT, UPT, URZ, URZ, URZ ;  /* 0x000000fffffff290 */ /* 0x000fe4000fffe0ff */
[----:B--2---:R-:W-:Y:S05]  /*5000*/  @!P4 IADD3 R8, P0, PT, R28, 0x980, RZ ;  /* 0x000009801c08c810 */ /* 0x004fea0007f1e0ff */
[----:B-1----:R-:W-:Y:S01]  /*5010*/  @!P4 IMAD.X R2, RZ, RZ, R29, P0 ;  /* 0x000000ffff02c224 */ /* 0x002fe200000e061d */
[----:B---3--:R-:W-:Y:S07]  /*5020*/  @!P2 BRA `(.L_x_82) ;  /* 0x0000009c00d4a947 */ /* 0x008fee0003800000 */
.L_x_215:
[----:B------:R-:W-:Y:S01]  /*5030*/  @!P4 R2UR UR6, R8 ;  /* 0x000000000806c2ca */ /* 0x000fe200000e0000 */
[----:B------:R-:W-:Y:S01]  /*5040*/  VOTEU.ALL UP2, P4 ;  /* 0x0000000000ff7886 */ /* 0x000fe20002040000 */
[----:B------:R-:W-:Y:S01]  /*5050*/  @!P4 R2UR UR5, R2 ;  /* 0x000000000205c2ca */ /* 0x000fe200000e0000 */
[----:B------:R-:W-:Y:S01]  /*5060*/  VOTEU.ALL UP3, P4 ;  /* 0x0000000000ff7886 */ /* 0x000fe20002060000 */
[----:B------:R-:W-:Y:S01]  /*5070*/  UMOV UR14, 0x0 ;  /* 0x00000000000e7882 */ /* 0x000fe20000000000 */
[----:B------:R-:W-:Y:S01]  /*5080*/  UMOV UR15, 0x10000000 ;  /* 0x10000000000f7882 */ /* 0x000fe20000000000 */
[----:B------:R-:W-:Y:S01]  /*5090*/  @!UP2 UIADD3 UR48, UPT, UPT, UR4, 0x200, URZ ;  /* 0x000002000430a890 */ /* 0x000fe2000fffe0ff */
[----:B-1----:R-:W-:Y:S01]  /*50a0*/  @!P4 IMAD.MOV.U32 R0, RZ, RZ, 0x1000 ;  /* 0x00001000ff00c424 */ /* 0x002fe200078e00ff */
[----:B------:R-:W-:Y:S02]  /*50b0*/  @!UP2 UIADD3 UR10, UPT, UPT, UR50, 0x40, URZ ;  /* 0x00000040320aa890 */ /* 0x000fe4000fffe0ff */
[----:B------:R-:W-:Y:S01]  /*50c0*/  @!UP2 UIADD3 UR8, UPT, UPT, UR4, 0xa00, URZ ;  /* 0x00000a000408a890 */ /* 0x000fe2000fffe0ff */
[----:B------:R-:W-:Y:S02]  /*50d0*/  VOTEU.ALL UP2, P4 ;  /* 0x0000000000ff7886 */ /* 0x000fe40002040000 */
[----:B------:R-:W-:Y:S01]  /*50e0*/  IMAD.U32 R8, RZ, RZ, UR6 ;  /* 0x00000006ff087e24 */ /* 0x000fe2000f8e00ff */
[----:B------:R-:W-:Y:S01]  /*50f0*/  UMOV UR9, UR49 ;  /* 0x0000003100097c82 */ /* 0x000fe20008000000 */
[----:B------:R-:W-:Y:S01]  /*5100*/  IMAD.U32 R9, RZ, RZ, UR5 ;  /* 0x00000005ff097e24 */ /* 0x000fe2000f8e00ff */
[----:B------:R-:W-:Y:S01]  /*5110*/  UMOV UR11, UR51 ;  /* 0x00000033000b7c82 */ /* 0x000fe20008000000 */
[----:B------:R-:W-:Y:S01]  /*5120*/  UMOV UR12, UR52 ;  /* 0x00000034000c7c82 */ /* 0x000fe20008000000 */
[----:B------:R-:W-:Y:S01]  /*5130*/  @!P4 R2UR UR6, R8 ;  /* 0x000000000806c2ca */ /* 0x000fe200000e0000 */
[----:B------:R-:W-:Y:S01]  /*5140*/  UPRMT UR13, UR58, 0x654, UR49 ;  /* 0x000006543a0d7896 */ /* 0x000fe20008000031 */
[----:B------:R-:W-:Y:S02]  /*5150*/  @!P4 R2UR UR7, R9 ;  /* 0x000000000907c2ca */ /* 0x000fe400000e0000 */
[----:B------:R-:W-:Y:S05]  /*5160*/  @!P4 IADD3 R8, P0, PT, R28, 0x980, RZ ;  /* 0x000009801c08c810 */ /* 0x000fea0007f1e0ff */
[----:B------:R-:W-:Y:S06]  /*5170*/  @!P4 IMAD.X R2, RZ, RZ, R29, P0 ;  /* 0x000000ffff02c224 */ /* 0x000fec00000e061d */
[----:B------:R1:W-:Y:S01]  /*5180*/  @!UP3 UTMALDG.3D [UR48], [UR6], desc[UR14] ;  /* 0x00000e300600b5b4 */ /* 0x0003e20008011000 */
[----:B------:R1:W-:Y:S01]  /*5190*/  @!UP2 UTMALDG.3D [UR8], [UR6], desc[UR14] ;  /* 0x00000e080600a5b4 */ /* 0x0003e20008011000 */
[----:B------:R1:W-:Y:S01]  /*51a0*/  @!P4 SYNCS.ARRIVE.TRANS64.RED.A0TR RZ, [UR4+0x30], R0 ;  /* 0x00003000ffffc9a7 */ /* 0x0003e20008300404 */
[----:B------:R-:W-:Y:S01]  /*51b0*/  SYNCS.ARRIVE.TRANS64.RED.A1T0 RZ, [UR13], RZ ;  /* 0x000000ffffff79a7 */ /* 0x000fe2000810040d */
[----:B------:R-:W2:Y:S02]  /*51c0*/  SYNCS.PHASECHK.TRANS64.TRYWAIT P2, [UR4+0x58], R24 ;  /* 0x00005818ff0075a7 */ /* 0x000ea40008041104 */
[----:B-12---:R-:W-:Y:S05]  /*51d0*/  @!P2 BRA `(.L_x_83) ;  /* 0x0000009c0080a947 */ /* 0x006fea0003800000 */
.L_x_217:
        /* <DEDUP_REMOVED lines=8> */
[----:B------:R-:W-:Y:S01]  /*5260*/  @!UP2 UIADD3 UR40, UPT, UPT, UR4, 0x1200, URZ ;  /* 0x000012000428a890 */ /* 0x000fe2000fffe0ff */
[----:B------:R-:W-:Y:S01]  /*5270*/  UMOV UR42, UR50 ;  /* 0x00000032002a7c82 */ /* 0x000fe20008000000 */
[----:B------:R-:W-:Y:S01]  /*5280*/  UMOV UR44, UR52 ;  /* 0x00000034002c7c82 */ /* 0x000fe20008000000 */
[----:B------:R-:W-:Y:S02]  /*5290*/  @!UP2 UIADD3 UR10, UPT, UPT, UR50, 0x40, URZ ;  /* 0x00000040320aa890 */ /* 0x000fe4000fffe0ff */
[----:B------:R-:W-:Y:S01]  /*52a0*/  IMAD.U32 R8, RZ, RZ, UR6 ;  /* 0x00000006ff087e24 */ /* 0x000fe2000f8e00ff */
[----:B------:R-:W-:Y:S01]  /*52b0*/  @!UP2 UIADD3 UR8, UPT, UPT, UR4, 0x1a00, URZ ;  /* 0x00001a000408a890 */ /* 0x000fe2000fffe0ff */
[----:B------:R-:W-:Y:S01]  /*52c0*/  IMAD.U32 R9, RZ, RZ, UR5 ;  /* 0x00000005ff097e24 */ /* 0x000fe2000f8e00ff */
[----:B------:R-:W-:Y:S01]  /*52d0*/  VOTEU.ALL UP2, P4 ;  /* 0x0000000000ff7886 */ /* 0x000fe20002040000 */
[----:B------:R-:W-:Y:S01]  /*52e0*/  UMOV UR9, UR41 ;  /* 0x0000002900097c82 */ /* 0x000fe20008000000 */
[----:B------:R-:W-:Y:S01]  /*52f0*/  @!P4 R2UR UR6, R8 ;  /* 0x000000000806c2ca */ /* 0x000fe200000e0000 */
[----:B------:R-:W-:Y:S01]  /*5300*/  UMOV UR12, UR52 ;  /* 0x00000034000c7c82 */ /* 0x000fe20008000000 */
[----:B------:R-:W-:Y:S01]  /*5310*/  @!P4 R2UR UR7, R9 ;  /* 0x000000000907c2ca */ /* 0x000fe200000e0000 */
[----:B------:R-:W-:Y:S01]  /*5320*/  UMOV UR11, UR43 ;  /* 0x0000002b000b7c82 */ /* 0x000fe20008000000 */
[----:B------:R-:W-:Y:S01]  /*5330*/  UPRMT UR14, UR58, 0x654, UR41 ;  /* 0x000006543a0e7896 */ /* 0x000fe20008000029 */
[----:B------:R-:W-:Y:S05]  /*5340*/  @!P4 IADD3 R8, P0, PT, R28, 0x980, RZ ;  /* 0x000009801c08c810 */ /* 0x000fea0007f1e0ff */
[----:B------:R-:W-:Y:S05]  /*5350*/  @!P4 IMAD.X R2, RZ, RZ, R29, P0 ;  /* 0x000000ffff02c224 */ /* 0x000fea00000e061d */
[----:B------:R1:W-:Y:S01]  /*5360*/  @!UP3 UTMALDG.3D [UR40], [UR6], desc[UR16] ;  /* 0x000010280600b5b4 */ /* 0x0003e20008011000 */
[----:B------:R1:W-:Y:S01]  /*5370*/  @!UP2 UTMALDG.3D [UR8], [UR6], desc[UR16] ;  /* 0x000010080600a5b4 */ /* 0x0003e20008011000 */
[----:B------:R1:W-:Y:S01]  /*5380*/  @!P4 SYNCS.ARRIVE.TRANS64.RED.A0TR RZ, [UR4+0x38], R0 ;  /* 0x00003800ffffc9a7 */ /* 0x0003e20008300404 */
[----:B------:R-:W-:Y:S01]  /*5390*/  SYNCS.ARRIVE.TRANS64.RED.A1T0 RZ, [UR14], RZ ;  /* 0x000000ffffff79a7 */ /* 0x000fe2000810040e */
[----:B------:R-:W2:Y:S02]  /*53a0*/  SYNCS.PHASECHK.TRANS64.TRYWAIT P2, [UR4+0x60], R24 ;  /* 0x00006018ff0075a7 */ /* 0x000ea40008041104 */
[----:B-12---:R-:W-:Y:S05]  /*53b0*/  @!P2 BRA `(.L_x_84) ;  /* 0x0000009c0020a947 */ /* 0x006fea0003800000 */
.L_x_219:
[----:B------:R-:W-:Y:S01]  /*53c0*/  @!P4 R2UR UR6, R8 ;  /* 0x000000000806c2ca */ /* 0x000fe200000e0000 */
[----:B------:R-:W-:Y:S01]  /*53d0*/  VOTEU.ALL UP2, P4 ;  /* 0x0000000000ff7886 */ /* 0x000fe20002040000 */
[----:B------:R-:W-:Y:S01]  /*53e0*/  @!P4 R2UR UR5, R2 ;  /* 0x000000000205c2ca */ /* 0x000fe200000e0000 */
[----:B------:R-:W-:Y:S01]  /*53f0*/  UIADD3 UR34, UPT, UPT, UR50, 0x10, URZ ;  /* 0x0000001032227890 */ /* 0x000fe2000fffe0ff */
[----:B-1----:R-:W-:Y:S01]  /*5400*/  @!P4 IMAD.MOV.U32 R0, RZ, RZ, 0x1000 ;  /* 0x00001000ff00c424 */ /* 0x002fe200078e00ff */
[----:B------:R-:W-:Y:S01]  /*5410*/  VOTEU.ALL UP3, P4 ;  /* 0x0000000000ff7886 */ /* 0x000fe20002060000 */
[----:B------:R-:W-:Y:S01]  /*5420*/  @!UP2 UIADD3 UR32, UPT, UPT, UR4, 0x2200, URZ ;  /* 0x000022000420a890 */ /* 0x000fe2000fffe0ff */
[----:B------:R-:W-:Y:S01]  /*5430*/  UMOV UR16, 0x0 ;  /* 0x0000000000107882 */ /* 0x000fe20000000000 */
[----:B------:R-:W-:Y:S01]  /*5440*/  UMOV UR17, 0x10000000 ;  /* 0x1000000000117882 */ /* 0x000fe20000000000 */
        /* <DEDUP_REMOVED lines=21> */
.L_x_221:
        /* <DEDUP_REMOVED lines=9> */
[----:B------:R-:W-:Y:S01]  /*5630*/  SHF.L.U32 R30, RZ, 0x1f, RZ ;  /* 0x0000001fff1e7819 */ /* 0x000fe200000006ff */
[----:B------:R-:W-:Y:S01]  /*5640*/  UMOV UR26, UR34 ;  /* 0x00000022001a7c82 */ /* 0x000fe20008000000 */
[----:B------:R-:W-:Y:S01]  /*5650*/  UMOV UR28, UR52 ;  /* 0x00000034001c7c82 */ /* 0x000fe20008000000 */
[----:B------:R-:W-:Y:S01]  /*5660*/  @!UP2 UIADD3 UR10, UPT, UPT, UR50, 0x50, URZ ;  /* 0x00000050320aa890 */ /* 0x000fe2000fffe0ff */
        /* <DEDUP_REMOVED lines=18> */
.L_x_223:
        /* <DEDUP_REMOVED lines=11> */
[----:B------:R-:W-:Y:S02]  /*5840*/  UMOV UR20, UR52 ;  /* 0x0000003400147c82 */ /* 0x000fe40008000000 */
[----:B------:R-:W-:Y:S01]  /*5850*/  IMAD.U32 R8, RZ, RZ, UR6 ;  /* 0x00000006ff087e24 */ /* 0x000fe2000f8e00ff */
[----:B------:R-:W-:Y:S01]  /*5860*/  @!UP2 UIADD3 UR10, UPT, UPT, UR50, 0x60, URZ ;  /* 0x00000060320aa890 */ /* 0x000fe2000fffe0ff */
[----:B------:R-:W-:Y:S01]  /*5870*/  IMAD.U32 R9, RZ, RZ, UR5 ;  /* 0x00000005ff097e24 */ /* 0x000fe2000f8e00ff */
[----:B------:R-:W-:Y:S02]  /*5880*/  @!UP2 UIADD3 UR8, UPT, UPT, UR4, 0xa00, URZ ;  /* 0x00000a000408a890 */ /* 0x000fe4000fffe0ff */
[----:B------:R-:W-:Y:S01]  /*5890*/  @!P4 R2UR UR6, R8 ;  /* 0x000000000806c2ca */ /* 0x000fe200000e0000 */
[----:B------:R-:W-:Y:S01]  /*58a0*/  VOTEU.ALL UP2, P4 ;  /* 0x0000000000ff7886 */ /* 0x000fe20002040000 */
[----:B------:R-:W-:Y:S01]  /*58b0*/  @!P4 R2UR UR7, R9 ;  /* 0x000000000907c2ca */ /* 0x000fe200000e0000 */
[----:B------:R-:W-:Y:S01]  /*58c0*/  UMOV UR9, UR49 ;  /* 0x0000003100097c82 */ /* 0x000fe20008000000 */
[----:B------:R-:W-:Y:S01]  /*58d0*/  UMOV UR11, UR51 ;  /* 0x00000033000b7c82 */ /* 0x000fe20008000000 */
[----:B------:R-:W-:Y:S01]  /*58e0*/  UMOV UR12, UR52 ;  /* 0x00000034000c7c82 */ /* 0x000fe20008000000 */
[----:B------:R-:W-:Y:S05]  /*58f0*/  @!P4 IADD3 R8, P0, PT, R28, 0x980, RZ ;  /* 0x000009801c08c810 */ /* 0x000fea0007f1e0ff */
[----:B------:R-:W-:Y:S04]  /*5900*/  @!P4 IMAD.X R2, RZ, RZ, R29, P0 ;  /* 0x000000ffff02c224 */ /* 0x000fe800000e061d */
[----:B------:R1:W-:Y:S01]  /*5910*/  @!UP3 UTMALDG.3D [UR16], [UR6], desc[UR26] ;  /* 0x00001a100600b5b4 */ /* 0x0003e20008011000 */
[----:B------:R1:W-:Y:S01]  /*5920*/  @!UP2 UTMALDG.3D [UR8], [UR6], desc[UR26] ;  /* 0x00001a080600a5b4 */ /* 0x0003e20008011000 */
[----:B------:R1:W-:Y:S01]  /*5930*/  @!P4 SYNCS.ARRIVE.TRANS64.RED.A0TR RZ, [UR4+0x30], R0 ;  /* 0x00003000ffffc9a7 */ /* 0x0003e20008300404 */
[----:B------:R-:W-:Y:S01]  /*5940*/  SYNCS.ARRIVE.TRANS64.RED.A1T0 RZ, [UR13], RZ ;  /* 0x000000ffffff79a7 */ /* 0x000fe2000810040d */
[----:B------:R-:W2:Y:S02]  /*5950*/  SYNCS.PHASECHK.TRANS64.TRYWAIT P2, [UR4+0x58], R30 ;  /* 0x0000581eff0075a7 */ /* 0x000ea40008041104 */
[----:B-12---:R-:W-:Y:S05]  /*5960*/  @!P2 BRA `(.L_x_87) ;  /* 0x0000009400fca947 */ /* 0x006fea0003800000 */
.L_x_225:
        /* <DEDUP_REMOVED lines=29> */
.L_x_227:
[----:B------:R-:W2:Y:S01]  /*5b40*/  LDC.64 R12, c[0x0][0xf18] ;  /* 0x0003c600ff0c7b82 */ /* 0x000ea20000000a00 */
[----:B------:R-:W-:Y:S01]  /*5b50*/  @!P4 R2UR UR5, R2 ;  /* 0x000000000205c2ca */ /* 0x000fe200000e0000 */
[----:B------:R-:W-:Y:S01]  /*5b60*/  VOTEU.ALL UP2, P4 ;  /* 0x0000000000ff7886 */ /* 0x000fe20002040000 */
[----:B------:R-:W-:Y:S01]  /*5b70*/  @!P4 R2UR UR6, R8 ;  /* 0x000000000806c2ca */ /* 0x000fe200000e0000 */
[----:B------:R-:W-:Y:S01]  /*5b80*/  UIADD3 UR18, UPT, UPT, UR50, 0x30, URZ ;  /* 0x0000003032127890 */ /* 0x000fe2000fffe0ff */
[----:B-1----:R-:W-:Y:S03]  /*5b90*/  @!P4 IMAD.MOV.U32 R0, RZ, RZ, 0x1000 ;  /* 0x00001000ff00c424 */ /* 0x002fe600078e00ff */
[----:B------:R-:W1:Y:S01]  /*5ba0*/  @!P1 LDC R2, c[0x0][0xf0c] ;  /* 0x0003c300ff029b82 */ /* 0x000e620000000800 */
[----:B------:R-:W-:Y:S01]  /*5bb0*/  @!UP2 UIADD3 UR16, UPT, UPT, UR4, 0x2200, URZ ;  /* 0x000022000410a890 */ /* 0x000fe2000fffe0ff */
[----:B------:R-:W-:Y:S01]  /*5bc0*/  @P3 SHF.R.U32.HI R25, RZ, 0x10, R17 ;  /* 0x00000010ff193819 */ /* 0x000fe20000011611 */
[----:B------:R-:W-:Y:S01]  /*5bd0*/  VOTEU.ALL UP3, P4 ;  /* 0x0000000000ff7886 */ /* 0x000fe20002060000 */
[----:B------:R-:W-:Y:S01]  /*5be0*/  UMOV UR26, 0x0 ;  /* 0x00000000001a7882 */ /* 0x000fe20000000000 */
[----:B------:R-:W-:Y:S01]  /*5bf0*/  UMOV UR27, 0x10000000 ;  /* 0x10000000001b7882 */ /* 0x000fe20000000000 */
[----:B------:R-:W-:Y:S01]  /*5c00*/  UMOV UR17, UR33 ;  /* 0x0000002100117c82 */ /* 0x000fe20008000000 */
[----:B------:R-:W-:Y:S01]  /*5c10*/  UMOV UR19, UR51 ;  /* 0x0000003300137c82 */ /* 0x000fe20008000000 */
[----:B------:R-:W-:Y:S01]  /*5c20*/  IMAD.U32 R9, RZ, RZ, UR5 ;  /* 0x00000005ff097e24 */ /* 0x000fe2000f8e00ff */
[----:B------:R-:W-:Y:S01]  /*5c30*/  UMOV UR20, UR52 ;  /* 0x0000003400147c82 */ /* 0x000fe20008000000 */
[----:B------:R-:W-:Y:S01]  /*5c40*/  IMAD.U32 R8, RZ, RZ, UR6 ;  /* 0x00000006ff087e24 */ /* 0x000fe2000f8e00ff */
[----:B------:R-:W-:Y:S01]  /*5c50*/  @!UP2 UIADD3 UR10, UPT, UPT, UR50, 0x70, URZ ;  /* 0x00000070320aa890 */ /* 0x000fe2000fffe0ff */
[----:B------:R-:W-:Y:S01]  /*5c60*/  VIADD R27, R27, 0x1 ;  /* 0x000000011b1b7836 */ /* 0x000fe20000000000 */
[----:B------:R-:W-:Y:S01]  /*5c70*/  @!P4 R2UR UR7, R9 ;  /* 0x000000000907c2ca */ /* 0x000fe200000e0000 */
[----:B------:R-:W-:Y:S01]  /*5c80*/  @!UP2 UIADD3 UR8, UPT, UPT, UR4, 0x2a00, URZ ;  /* 0x00002a000408a890 */ /* 0x000fe2000fffe0ff */
[----:B------:R-:W-:Y:S01]  /*5c90*/  @!P4 R2UR UR6, R8 ;  /* 0x000000000806c2ca */ /* 0x000fe200000e0000 */
[----:B------:R-:W-:Y:S01]  /*5ca0*/  VOTEU.ALL UP2, P4 ;  /* 0x0000000000ff7886 */ /* 0x000fe20002040000 */
[----:B------:R-:W3:Y:S01]  /*5cb0*/  LDC.64 R8, c[0x0][0xf10] ;  /* 0x0003c400ff087b82 */ /* 0x000ee20000000a00 */
[----:B------:R-:W-:Y:S01]  /*5cc0*/  UMOV UR9, UR33 ;  /* 0x0000002100097c82 */ /* 0x000fe20008000000 */
[----:B------:R-:W-:Y:S01]  /*5cd0*/  UMOV UR11, UR51 ;  /* 0x00000033000b7c82 */ /* 0x000fe20008000000 */
[----:B------:R-:W-:Y:S08]  /*5ce0*/  UMOV UR12, UR52 ;  /* 0x00000034000c7c82 */ /* 0x000ff00008000000 */
[----:B------:R1:W-:Y:S01]  /*5cf0*/  @!UP3 UTMALDG.3D [UR16], [UR6], desc[UR26] ;  /* 0x00001a100600b5b4 */ /* 0x0003e20008011000 */
[----:B------:R1:W-:Y:S01]  /*5d00*/  @!UP2 UTMALDG.3D [UR8], [UR6], desc[UR26] ;  /* 0x00001a080600a5b4 */ /* 0x0003e20008011000 */
[----:B------:R5:W-:Y:S01]  /*5d10*/  @!P4 SYNCS.ARRIVE.TRANS64.RED.A0TR RZ, [UR4+0x40], R0 ;  /* 0x00004000ffffc9a7 */ /* 0x000be20008300404 */
[C---:B---3--:R-:W-:Y:S01]  /*5d20*/  @!P1 IMAD.HI.U32 R8, R11.reuse, R8, RZ ;  /* 0x000000080b089227 */ /* 0x048fe200078e00ff */
[----:B--2---:R-:W-:Y:S02]  /*5d30*/  @!P1 ISETP.NE.AND P0, PT, R12, 0x1, PT ;  /* 0x000000010c00980c */ /* 0x004fe40003f05270 */
[----:B-1----:R-:W-:Y:S01]  /*5d40*/  @!P1 ISETP.NE.AND P2, PT, R2, 0x1, PT ;  /* 0x000000010200980c */ /* 0x002fe20003f45270 */
[C---:B------:R-:W-:Y:S01]  /*5d50*/  @!P1 IMAD.HI.U32 R13, R10.reuse, R13, RZ ;  /* 0x0000000d0a0d9227 */ /* 0x040fe200078e00ff */
[----:B------:R-:W-:Y:S04]  /*5d60*/  @!P1 SHF.R.U32.HI R8, RZ, R9, R8 ;  /* 0x00000009ff089219 */ /* 0x000fe80000011608 */
[----:B------:R-:W-:Y:S01]  /*5d70*/  @!P1 SEL R8, R11, R8, !P2 ;  /* 0x000000080b089207 */ /* 0x000fe20005000000 */
[----:B------:R-:W-:Y:S01]  /*5d80*/  SYNCS.ARRIVE.TRANS64.RED.A1T0 RZ, [UR15], RZ ;  /* 0x000000ffffff79a7 */ /* 0x000fe2000810040f */
[----:B------:R-:W1:Y:S01]  /*5d90*/  SYNCS.PHASECHK.TRANS64.TRYWAIT P5, [UR4+0x68], R30 ;  /* 0x0000681eff0075a7 */ /* 0x000e6200080a1104 */
[----:B-----5:R-:W2:Y:S02]  /*5da0*/  @!P1 LDC R0, c[0x0][0xf20] ;  /* 0x0003c800ff009b82 */ /* 0x020ea40000000800 */
[----:B--2---:R-:W-:Y:S04]  /*5db0*/  @!P1 SHF.R.U32.HI R0, RZ, R0, R13 ;  /* 0x00000000ff009219 */ /* 0x004fe8000001160d */
[----:B------:R-:W-:Y:S05]  /*5dc0*/  @!P1 SEL R9, R10, R0, !P0 ;  /* 0x000000000a099207 */ /* 0x000fea0004000000 */
[----:B------:R-:W-:Y:S02]  /*5dd0*/  @!P1 IMAD.IADD R0, R9, 0x1, -R8 ;  /* 0x0000000109009824 */ /* 0x000fe400078e0a08 */
[----:B------:R-:W-:Y:S02]  /*5de0*/  @!P1 IMAD.IADD R8, R8, 0x1, -R9 ;  /* 0x0000000108089824 */ /* 0x000fe400078e0a09 */
[----:B------:R-:W-:Y:S02]  /*5df0*/  @!P1 IMAD R11, R0, R2, R11 ;  /* 0x00000002000b9224 */ /* 0x000fe400078e020b */
[----:B------:R-:W-:Y:S01]  /*5e00*/  @!P1 IMAD R10, R8, R12, R10 ;  /* 0x0000000c080a9224 */ /* 0x000fe200078e020a */
[----:B-1----:R-:W-:Y:S06]  /*5e10*/  @!P5 BRA `(.L_x_89) ;  /* 0x000000940000d947 */ /* 0x002fec0003800000 */
.L_x_229:
[----:B------:R-:W-:Y:S01]  /*5e20*/  @!P4 IADD3 R2, P0, PT, R28, 0x980, RZ ;  /* 0x000009801c02c810 */ /* 0x000fe20007f1e0ff */
[----:B------:R-:W-:Y:S01]  /*5e30*/  VOTEU.ALL UP2, P4 ;  /* 0x0000000000ff7886 */ /* 0x000fe20002040000 */
[----:B------:R-:W-:Y:S01]  /*5e40*/  VOTEU.ALL UP3, P4 ;  /* 0x0000000000ff7886 */ /* 0x000fe20002060000 */
[----:B------:R-:W-:Y:S01]  /*5e50*/  UMOV UR14, 0x0 ;  /* 0x00000000000e7882 */ /* 0x000fe20000000000 */
[----:B------:R-:W-:Y:S01]  /*5e60*/  @!P4 R2UR UR6, R2 ;  /* 0x000000000206c2ca */ /* 0x000fe200000e0000 */
[----:B-1----:R-:W-:Y:S01]  /*5e70*/  @!P4 IMAD.X R0, RZ, RZ, R29, P0 ;  /* 0x000000ffff00c224 */ /* 0x002fe200000e061d */
[----:B------:R-:W-:Y:S01]  /*5e80*/  @!UP2 UIADD3 UR19, UPT, UPT, UR51, 0x40, URZ ;  /* 0x000000403313a890 */ /* 0x000fe2000fffe0ff */
[----:B------:R-:W-:Y:S01]  /*5e90*/  R2UR UR13, R87 ;  /* 0x00000000570d72ca */ /* 0x000fe200000e0000 */
[----:B------:R-:W-:Y:S01]  /*5ea0*/  @!UP2 UIADD3 UR16, UPT, UPT, UR4, 0x3200, URZ ;  /* 0x000032000410a890 */ /* 0x000fe2000fffe0ff */
[----:B------:R-:W-:Y:S01]  /*5eb0*/  VIADD R2, R10, UR63 ;  /* 0x0000003f0a027c36 */ /* 0x000fe20008000000 */
[----:B------:R-:W-:Y:S01]  /*5ec0*/  @!P4 R2UR UR5, R0 ;  /* 0x000000000005c2ca */ /* 0x000fe200000e0000 */
[----:B------:R-:W-:Y:S01]  /*5ed0*/  UMOV UR15, 0x10000000 ;  /* 0x10000000000f7882 */ /* 0x000fe20000000000 */
[----:B------:R-:W-:Y:S01]  /*5ee0*/  UMOV UR17, UR25 ;  /* 0x0000001900117c82 */ /* 0x000fe20008000000 */
[----:B------:R-:W-:Y:S01]  /*5ef0*/  UMOV UR20, UR52 ;  /* 0x0000003400147c82 */ /* 0x000fe20008000000 */
[----:B------:R-:W-:Y:S01]  /*5f00*/  @!UP2 UIADD3 UR10, UPT, UPT, UR50, 0x70, URZ ;  /* 0x00000070320aa890 */ /* 0x000fe2000fffe0ff */
[----:B------:R-:W-:Y:S01]  /*5f10*/  ISETP.NE.AND P0, PT, R27, 0x2, PT ;  /* 0x000000021b00780c */ /* 0x000fe20003f05270 */
[----:B------:R-:W-:Y:S01]  /*5f20*/  @!UP2 UIADD3 UR8, UPT, UPT, UR4, 0x3a00, URZ ;  /* 0x00003a000408a890 */ /* 0x000fe2000fffe0ff */
[----:B------:R-:W-:Y:S01]  /*5f30*/  IMAD.U32 R8, RZ, RZ, UR6 ;  /* 0x00000006ff087e24 */ /* 0x000fe2000f8e00ff */
[----:B------:R-:W-:Y:S01]  /*5f40*/  VOTEU.ALL UP2, P4 ;  /* 0x0000000000ff7886 */ /* 0x000fe20002040000 */
[----:B------:R-:W-:Y:S01]  /*5f50*/  UMOV UR9, UR25 ;  /* 0x0000001900097c82 */ /* 0x000fe20008000000 */
[----:B------:R-:W-:Y:S01]  /*5f60*/  UMOV UR12, UR52 ;  /* 0x00000034000c7c82 */ /* 0x000fe20008000000 */
[----:B------:R-:W-:Y:S01]  /*5f70*/  UMOV UR11, UR19 ;  /* 0x00000013000b7c82 */ /* 0x000fe20008000000 */
[----:B------:R-:W-:Y:S01]  /*5f80*/  @!P4 R2UR UR6, R8 ;  /* 0x000000000806c2ca */ /* 0x000fe200000e0000 */
[----:B------:R-:W-:Y:S01]  /*5f90*/  IMAD.U32 R9, RZ, RZ, UR5 ;  /* 0x00000005ff097e24 */ /* 0x000fe2000f8e00ff */
[----:B------:R-:W-:Y:S01]  /*5fa0*/  @P3 R2UR UR52, R25 ;  /* 0x00000000193432ca */ /* 0x000fe200000e0000 */
[----:B------:R-:W-:Y:S01]  /*5fb0*/  VIADD R0, R11, UR13 ;  /* 0x0000000d0b007c36 */ /* 0x000fe20008000000 */
[----:B------:R-:W-:Y:S02]  /*5fc0*/  SEL R27, R27, RZ, P0 ;  /* 0x000000ff1b1b7207 */ /* 0x000fe40000000000 */
[----:B------:R-:W-:Y:S11]  /*5fd0*/  @!P4 R2UR UR7, R9 ;  /* 0x000000000907c2ca */ /* 0x000ff600000e0000 */
[----:B------:R-:W-:Y:S02]  /*5fe0*/  @!UPT UIADD3 URZ, UPT, UPT, URZ, URZ, URZ ;  /* 0x000000fffffff290 */ /* 0x000fe4000fffe0ff */
[----:B------:R1:W-:Y:S01]  /*5ff0*/  @!UP3 UTMALDG.3D [UR16], [UR6], desc[UR14] ;  /* 0x00000e100600b5b4 */ /* 0x0003e20008011000 */
[----:B------:R2:W-:Y:S01]  /*6000*/  @!UP2 UTMALDG.3D [UR8], [UR6], desc[UR14] ;  /* 0x00000e080600a5b4 */ /* 0x0005e20008011000 */
[----:B------:R3:W-:Y:S01]  /*6010*/  @!P4 SYNCS.ARRIVE.TRANS64.RED.A0TR RZ, [UR4+0x48], R23 ;  /* 0x00004817ffffc9a7 */ /* 0x0007e20008300404 */
[----:B------:R-:W-:Y:S01]  /*6020*/  UPLOP3.LUT UP2, UPT, UPT, UPT, UPT, 0x80, 0x8 ;  /* 0x000000000008789c */ /* 0x000fe20003f4f070 */
[----:B------:R-:W-:Y:S01]  /*6030*/  SYNCS.ARRIVE.TRANS64.RED.A1T0 RZ, [UR21], RZ ;  /* 0x000000ffffff79a7 */ /* 0x000fe20008100415 */
[----:B-1----:R-:W-:Y:S02]  /*6040*/  R2UR UR20, R0 ;  /* 0x00000000001472ca */ /* 0x002fe400000e0000 */
[----:B------:R-:W-:Y:S04]  /*6050*/  SEL R0, RZ, 0x1, P0 ;  /* 0x00000001ff007807 */ /* 0x000fe80000000000 */
[----:B------:R-:W-:Y:S02]  /*6060*/  LOP3.LUT R26, R26, R0, RZ, 0x3c, !PT ;  /* 0x000000001a1a7212 */ /* 0x000fe400078e3cff */
[----:B--2---:R-:W-:Y:S01]  /*6070*/  R2UR UR12, R2 ;  /* 0x00000000020c72ca */ /* 0x004fe200000e0000 */
[----:B------:R-:W-:Y:S03]  /*6080*/  @!UPT UIADD3 URZ, UPT, UPT, URZ, URZ, URZ ;  /* 0x000000fffffff290 */ /* 0x000fe6000fffe0ff */
[----:B------:R-:W-:Y:S11]  /*6090*/  @P3 BRA `(.L_x_90) ;  /* 0xffffffe8004c3947 */ /* 0x000ff6000383ffff */
[----:B------:R-:W1:Y:S02]  /*60a0*/  SYNCS.PHASECHK.TRANS64.TRYWAIT P0, [UR4+0x50], R24 ;  /* 0x00005018ff0075a7 */ /* 0x000e640008001104 */
[----:B-1----:R-:W-:Y:S05]  /*60b0*/  @!P0 BRA `(.L_x_91) ;  /* 0x0000009000708947 */ /* 0x002fea0003800000 */
.L_x_231:
[----:B------:R-:W2:Y:S02]  /*60c0*/  SYNCS.PHASECHK.TRANS64.TRYWAIT P0, [UR4+0x58], R24 ;  /* 0x00005818ff0075a7 */ /* 0x000ea40008001104 */
[----:B--2---:R-:W-:Y:S05]  /*60d0*/  @!P0 BRA `(.L_x_92) ;  /* 0x0000009000808947 */ /* 0x004fea0003800000 */
.L_x_233:
[----:B------:R-:W2:Y:S01]  /*60e0*/  SYNCS.PHASECHK.TRANS64.TRYWAIT P0, [UR4+0x60], R24 ;  /* 0x00006018ff0075a7 */ /* 0x000ea20008001104 */
[----:B-1----:R-:W-:Y:S01]  /*60f0*/  HFMA2 R0, -RZ, RZ, 0, 5.9604644775390625e-08 ;  /* 0x00000001ff007431 */ /* 0x002fe200000001ff */
[----:B--2---:R-:W-:Y:S06]  /*6100*/  @!P0 BRA `(.L_x_93) ;  /* 0x00000090008c8947 */ /* 0x004fec0003800000 */
.L_x_235:
[----:B-1----:R-:W-:Y:S02]  /*6110*/  MOV R2, UR4 ;  /* 0x0000000400027c02 */ /* 0x002fe40008000f00 */
[----:B------:R-:W-:-:S07]  /*6120*/  SHF.L.U32 R0, R0, 0x1f, RZ ;  /* 0x0000001f00007819 */ /* 0x000fce00000006ff */
.L_x_94:
[----:B-1----:R1:W2:Y:S02]  /*6130*/  SYNCS.PHASECHK.TRANS64.TRYWAIT P0, [R2+URZ+0x68], R0 ;  /* 0x00006800020075a7 */ /* 0x0022a400080011ff */
[----:B--2---:R-:W-:Y:S05]  /*6140*/  @!P0 NANOSLEEP.SYNCS 0x989680 ;  /* 0x009896800000895d */ /* 0x004fea0003900000 */
[----:B------:R-:W2:Y:S02]  /*6150*/  @!P0 SYNCS.PHASECHK.TRANS64 P0, [R2+URZ+0x68], R0 ;  /* 0x00006800020085a7 */ /* 0x000ea400080010ff */
[----:B--2---:R-:W-:Y:S05]  /*6160*/  @P0 EXIT ;  /* 0x000000000000094d */ /* 0x004fea0003800000 */
[----:B------:R-:W-:Y:S05]  /*6170*/  BRA `(.L_x_94) ;  /* 0xfffffffc00ec7947 */ /* 0x000fea000383ffff */
.L_x_75:
[----:B------:R-:W-:-:S06]  /*6180*/  UISETP.GE.AND UP1, UPT, UR21, 0x4, UPT ;  /* 0x000000041500788c */ /* 0x000fcc000bf26270 */
[----:B------:R-:W-:-:S13]  /*6190*/  PLOP3.LUT P0, PT, PT, PT, UP1, 0x80, 0x8 ;  /* 0x000000000008781c */ /* 0x000fda0003f0f018 */
[----:B-1----:R-:W-:Y:S05]  /*61a0*/  @!P0 EXIT ;  /* 0x000000000000894d */ /* 0x002fea0003800000 */
[----:B------:R-:W-:Y:S01]  /*61b0*/  BAR.SYNC.DEFER_BLOCKING 0x6, 0xa0 ;  /* 0x0182800000007b1d */ /* 0x000fe20000010000 */
[C---:B------:R-:W-:Y:S01]  /*61c0*/  IMAD.SHL.U32 R98, R3.reuse, 0x10, RZ ;  /* 0x0000001003627824 */ /* 0x040fe200078e00ff */
[----:B------:R-:W-:Y:S01]  /*61d0*/  LOP3.LUT R99, R100, 0x3, RZ, 0xc0, !PT ;  /* 0x0000000364637812 */ /* 0x000fe200078ec0ff */
[C---:B------:R-:W-:Y:S01]  /*61e0*/  IMAD.SHL.U32 R97, R3.reuse, 0x2, RZ ;  /* 0x0000000203617824 */ /* 0x040fe200078e00ff */
[----:B------:R-:W-:Y:S01]  /*61f0*/  CS2R R94, SRZ ;  /* 0x00000000005e7805 */ /* 0x000fe2000001ff00 */
[----:B------:R-:W-:Y:S01]  /*6200*/  IMAD.U32 R3, R3, 0x10000, RZ ;  /* 0x0001000003037824 */ /* 0x000fe200078e00ff */
[----:B------:R-:W-:Y:S02]  /*6210*/  UMOV UR36, 0x400 ;  /* 0x0000040000247882 */ /* 0x000fe40000000000 */
[----:B------:R-:W1:Y:S01]  /*6220*/  LDC R91, c[0x0][0x370] ;  /* 0x0000dc00ff5b7b82 */ /* 0x000e620000000800 */
[----:B------:R-:W-:Y:S01]  /*6230*/  ULEA UR36, UR58, UR36, 0x18 ;  /* 0x000000243a247291 */ /* 0x000fe2000f8ec0ff */
[C---:B------:R-:W-:Y:S01]  /*6240*/  LOP3.LUT R0, R98.reuse, 0x40, RZ, 0xc0, !PT ;  /* 0x0000004062007812 */ /* 0x040fe200078ec0ff */
[----:B------:R-:W-:Y:S01]  /*6250*/  IMAD.MOV.U32 R103, RZ, RZ, RZ ;  /* 0x000000ffff677224 */ /* 0x000fe200078e00ff */
[----:B------:R-:W-:Y:S01]  /*6260*/  LOP3.LUT R2, R98, 0x1b0, RZ, 0xc0, !PT ;  /* 0x000001b062027812 */ /* 0x000fe200078ec0ff */
[----:B------:R-:W-:Y:S01]  /*6270*/  UIADD3 UR4, UPT, UPT, UR36, 0x200, URZ ;  /* 0x0000020024047890 */ /* 0x000fe2000fffe0ff */
[----:B------:R-:W-:Y:S01]  /*6280*/  LOP3.LUT R97, R0, 0x8, R97, 0xf8, !PT ;  /* 0x0000000800617812 */ /* 0x000fe200078ef861 */
[----:B------:R-:W-:Y:S01]  /*6290*/  IMAD.SHL.U32 R0, R100, 0x200, RZ ;  /* 0x0000020064007824 */ /* 0x000fe200078e00ff */
[----:B------:R-:W2:Y:S01]  /*62a0*/  LDC R49, c[0x0][0xf0c] ;  /* 0x0003c300ff317b82 */ /* 0x000ea20000000800 */
[----:B------:R-:W-:Y:S01]  /*62b0*/  LOP3.LUT R3, R3, 0x200000, RZ, 0xc0, !PT ;  /* 0x0020000003037812 */ /* 0x000fe200078ec0ff */
[----:B------:R-:W-:Y:S01]  /*62c0*/  IMAD.MOV.U32 R93, RZ, RZ, RZ ;  /* 0x000000ffff5d7224 */ /* 0x000fe200078e00ff */
[----:B------:R-:W-:Y:S01]  /*62d0*/  LOP3.LUT P0, RZ, R98, 0x40, RZ, 0xc0, !PT ;  /* 0x0000004062ff7812 */ /* 0x000fe2000780c0ff */
[----:B------:R-:W-:Y:S01]  /*62e0*/  IMAD.U32 R89, RZ, RZ, UR4 ;  /* 0x00000004ff597e24 */ /* 0x000fe2000f8e00ff */
[----:B------:R-:W-:Y:S01]  /*62f0*/  LOP3.LUT R0, R2, 0x200, R0, 0xf8, !PT ;  /* 0x0000020002007812 */ /* 0x000fe200078ef800 */
[----:B------:R-:W3:Y:S02]  /*6300*/  LDCU.64 UR50, c[0x0][0x348] ;  /* 0x00006900ff3277ac */ /* 0x000ee40008000a00 */
[----:B------:R-:W4:Y:S01]  /*6310*/  LDC R88, c[0x0][0xf20] ;  /* 0x0003c800ff587b82 */ /* 0x000f220000000800 */
[----:B------:R-:W3:Y:S01]  /*6320*/  LDS R96, [UR36+0x110] ;  /* 0x00011024ff607984 */ /* 0x000ee20008000800 */
[----:B------:R-:W-:Y:S01]  /*6330*/  LOP3.LUT R97, R0, R97, RZ, 0xfc, !PT ;  /* 0x0000006100617212 */ /* 0x000fe200078efcff */
[----:B------:R-:W1:Y:S01]  /*6340*/  LDCU.64 UR54, c[0x0][0xc88] ;  /* 0x00019100ff3677ac */ /* 0x000e620008000a00 */
[----:B------:R-:W-:Y:S01]  /*6350*/  P2R R0, PR, RZ, 0x1 ;  /* 0x00000001ff007803 */ /* 0x000fe20000000000 */
[----:B------:R-:W1:Y:S03]  /*6360*/  LDCU.64 UR56, c[0x0][0xc90] ;  /* 0x00019200ff3877ac */ /* 0x000e660008000a00 */
[----:B------:R-:W1:Y:S01]  /*6370*/  LDC R48, c[0x0][0xf30] ;  /* 0x0003cc00ff307b82 */ /* 0x000e620000000800 */
[----:B------:R-:W-:Y:S01]  /*6380*/  UMOV UR48, URZ ;  /* 0x000000ff00307c82 */ /* 0x000fe20008000000 */
[----:B------:R-:W-:-:S06]  /*6390*/  UMOV UR37, URZ ;  /* 0x000000ff00257c82 */ /* 0x000fcc0008000000 */
[----:B------:R-:W1:Y:S08]  /*63a0*/  LDC.64 R84, c[0x0][0xf10] ;  /* 0x0003c400ff547b82 */ /* 0x000e700000000a00 */
[----:B------:R-:W1:Y:S08]  /*63b0*/  LDC.64 R46, c[0x0][0xf18] ;  /* 0x0003c600ff2e7b82 */ /* 0x000e700000000a00 */
[----:B------:R-:W1:Y:S08]  /*63c0*/  LDC.64 R44, c[0x0][0xf28] ;  /* 0x0003ca00ff2c7b82 */ /* 0x000e700000000a00 */
[----:B------:R-:W1:Y:S01]  /*63d0*/  LDC.64 R82, c[0x0][0xcb0] ;  /* 0x00032c00ff527b82 */ /* 0x000e620000000a00 */
[----:B---3--:R-:W-:-:S07]  /*63e0*/  IMAD.IADD R96, R96, 0x1, R3 ;  /* 0x0000000160607824 */ /* 0x008fce00078e0203 */
[----:B------:R-:W3:Y:S08]  /*63f0*/  LDC.64 R80, c[0x0][0xca8] ;  /* 0x00032a00ff507b82 */ /* 0x000ef00000000a00 */
[----:B--2-4-:R-:W1:Y:S02]  /*6400*/  LDC R90, c[0x0][0x374] ;  /* 0x0000dd00ff5a7b82 */ /* 0x014e640000000800 */
.L_x_186:
[----:B------:R-:W-:Y:S02]  /*6410*/  LEA R0, R103, UR36, 0x3 ;  /* 0x0000002467007c11 */ /* 0x000fe4000f8e18ff */
[----:B------:R-:W-:Y:S02]  /*6420*/  SHF.L.U32 R2, R93, 0x1f, RZ ;  /* 0x0000001f5d027819 */ /* 0x000fe400000006ff */
[----:B------:R-:W-:Y:S02]  /*6430*/  LEA R16, R103, UR36, 0x4 ;  /* 0x0000002467107c11 */ /* 0x000fe4000f8e20ff */
[----:B------:R-:W2:Y:S02]  /*6440*/  SYNCS.PHASECHK.TRANS64.TRYWAIT P0, [R0+URZ+0x80], R2 ;  /* 0x00008002000075a7 */ /* 0x000ea400080011ff */
[----:B-12---:R-:W-:Y:S05]  /*6450*/  @!P0 BRA `(.L_x_95) ;  /* 0x0000008c00d08947 */ /* 0x006fea0003800000 */
.L_x_236:
[----:B------:R-:W4:Y:S01]  /*6460*/  LDC.64 R10, c[0x0][0xf10] ;  /* 0x0003c400ff0a7b82 */ /* 0x000f220000000a00 */
[----:B------:R-:W3:Y:S01]  /*6470*/  LDS.128 R16, [R16+0xf0] ;  /* 0x0000f00010107984 */ /* 0x000ee20000000c00 */
[----:B-1----:R-:W-:Y:S01]  /*6480*/  ISETP.NE.AND P1, PT, R48, 0x1, PT ;  /* 0x000000013000780c */ /* 0x002fe20003f25270 */
[----:B--2---:R-:W-:Y:S01]  /*6490*/  VIADD R0, R0, 0x90 ;  /* 0x0000009000007836 */ /* 0x004fe20000000000 */
[----:B------:R-:W-:Y:S04]  /*64a0*/  ISETP.GE.AND P0, PT, R43, 0x1, PT ;  /* 0x000000012b00780c */ /* 0x000fe80003f06270 */
[----:B------:R-:W1:Y:S01]  /*64b0*/  LDC.64 R8, c[0x0][0xf18] ;  /* 0x0003c600ff087b82 */ /* 0x000e620000000a00 */
[----:B------:R-:W-:Y:S01]  /*64c0*/  PRMT R0, RZ, 0x654, R0 ;  /* 0x00000654ff007816 */ /* 0x000fe20000000000 */
[----:B------:R-:W-:Y:S01]  /*64d0*/  @!PT LDS RZ, [RZ] ;  /* 0x00000000fffff984 */ /* 0x000fe20000000800 */
[----:B------:R-:W-:Y:S01]  /*64e0*/  @!PT LDS RZ, [RZ] ;  /* 0x00000000fffff984 */ /* 0x000fe20000000800 */
[----:B------:R-:W-:Y:S01]  /*64f0*/  @!PT LDS RZ, [RZ] ;  /* 0x00000000fffff984 */ /* 0x000fe20000000800 */
[----:B------:R-:W-:Y:S01]  /*6500*/  @!PT LDS RZ, [RZ] ;  /* 0x00000000fffff984 */ /* 0x000fe20000000800 */
[----:B------:R2:W-:Y:S06]  /*6510*/  MEMBAR.ALL.CTA ;  /* 0x0000000000007992 */ /* 0x0005ec0000008000 */
[----:B--2---:R-:W2:Y:S01]  /*6520*/  FENCE.VIEW.ASYNC.S ;  /* 0x00000000000073c6 */ /* 0x004ea20000000000 */
[----:B------:R-:W1:Y:S08]  /*6530*/  @!P1 LDC R12, c[0x0][0xf20] ;  /* 0x0003c800ff0c9b82 */ /* 0x000e700000000800 */
[----:B------:R-:W1:Y:S01]  /*6540*/  @!P1 LDC R7, c[0x0][0xf0c] ;  /* 0x0003c300ff079b82 */ /* 0x000e620000000800 */
[----:B--2---:R2:W-:Y:S01]  /*6550*/  SYNCS.ARRIVE.TRANS64.RED.A1T0 RZ, [R0+URZ], RZ ;  /* 0x000000ff00ff79a7 */ /* 0x0045e200081004ff */
[----:B---3--:R-:W-:Y:S04]  /*6560*/  LOP3.LUT P4, RZ, R18, 0x1, RZ, 0xc0, !PT ;  /* 0x0000000112ff7812 */ /* 0x008fe8000788c0ff */
[----:B------:R-:W-:Y:S09]  /*6570*/  P2R R101, PR, RZ, 0x10 ;  /* 0x00000010ff657803 */ /* 0x000ff20000000000 */
[----:B------:R-:W-:Y:S02]  /*6580*/  @P4 MOV R51, R16 ;  /* 0x0000001000334202 */ /* 0x000fe40000000f00 */
[----:B------:R-:W-:Y:S01]  /*6590*/  @P4 LOP3.LUT R50, R17, 0xffff, RZ, 0xc0, !PT ;  /* 0x0000ffff11324812 */ /* 0x000fe200078ec0ff */
[----:B--2-4-:R-:W-:Y:S06]  /*65a0*/  @!P0 BRA `(.L_x_96) ;  /* 0x0000000000a48947 */ /* 0x014fec0003800000 */
[-C--:B------:R-:W-:Y:S01]  /*65b0*/  IMAD.HI.U32 R0, R90, R47.reuse, RZ ;  /* 0x0000002f5a007227 */ /* 0x080fe200078e00ff */
[----:B------:R-:W-:Y:S02]  /*65c0*/  ISETP.NE.AND P0, PT, R46, 0x1, PT ;  /* 0x000000012e00780c */ /* 0x000fe40003f05270 */
[----:B------:R-:W-:Y:S01]  /*65d0*/  ISETP.NE.AND P2, PT, R43, 0x1, PT ;  /* 0x000000012b00780c */ /* 0x000fe20003f45270 */
[----:B------:R-:W-:Y:S01]  /*65e0*/  IMAD.HI.U32 R4, R91, R84, RZ ;  /* 0x000000545b047227 */ /* 0x000fe200078e00ff */
[----:B------:R-:W-:Y:S02]  /*65f0*/  SHF.R.U32.HI R0, RZ, R88, R0 ;  /* 0x00000058ff007219 */ /* 0x000fe40000011600 */
[----:B------:R-:W-:Y:S01]  /*6600*/  ISETP.NE.AND P3, PT, R49, 0x1, PT ;  /* 0x000000013100780c */ /* 0x000fe20003f65270 */
[----:B------:R-:W-:Y:S01]  /*6610*/  IMAD.HI.U32 R6, R50, R47, RZ ;  /* 0x0000002f32067227 */ /* 0x000fe200078e00ff */
[-C--:B------:R-:W-:Y:S02]  /*6620*/  SHF.R.U32.HI R4, RZ, R85.reuse, R4 ;  /* 0x00000055ff047219 */ /* 0x080fe40000011604 */
        /* <DEDUP_REMOVED lines=12> */
[----:B------:R-:W-:Y:S01]  /*66f0*/  IMAD R5, R43, R4, RZ ;  /* 0x000000042b057224 */ /* 0x000fe200078e02ff */
[C---:B------:R-:W-:Y:S01]  /*6700*/  ISETP.GE.AND P0, PT, R3.reuse, R0, PT ;  /* 0x000000000300720c */ /* 0x040fe20003f06270 */
[C---:B------:R-:W-:Y:S03]  /*6710*/  IMAD.HI.U32 R0, R3.reuse, R44, RZ ;  /* 0x0000002c03007227 */ /* 0x040fe600078e00ff */
[C---:B------:R-:W-:Y:S02]  /*6720*/  ISETP.GE.OR P0, PT, R2.reuse, R5, P0 ;  /* 0x000000050200720c */ /* 0x040fe40000706670 */
[----:B------:R-:W-:Y:S04]  /*6730*/  SHF.R.U32.HI R0, RZ, R45, R0 ;  /* 0x0000002dff007219 */ /* 0x000fe80000011600 */
        /* <DEDUP_REMOVED lines=15> */
[----:B------:R-:W-:Y:S07]  /*6830*/  IMAD R50, R3, R46, R50 ;  /* 0x0000002e03327224 */ /* 0x000fee00078e0232 */
.L_x_96:
[----:B-1----:R-:W-:Y:S01]  /*6840*/  @!P1 IMAD.HI.U32 R2, R50, R9, RZ ;  /* 0x0000000932029227 */ /* 0x002fe200078e00ff */
[----:B------:R-:W-:Y:S01]  /*6850*/  @!P1 ISETP.NE.AND P0, PT, R8, 0x1, PT ;  /* 0x000000010800980c */ /* 0x000fe20003f05270 */
[----:B------:R-:W-:Y:S01]  /*6860*/  USHF.L.U32 UR46, UR20, 0x7, URZ ;  /* 0x00000007142e7899 */ /* 0x000fe200080006ff */
[----:B------:R-:W-:Y:S01]  /*6870*/  @!P1 ISETP.NE.AND P2, PT, R7, 0x1, PT ;  /* 0x000000010700980c */ /* 0x000fe20003f45270 */
[----:B------:R-:W-:Y:S01]  /*6880*/  @!P1 IMAD.HI.U32 R0, R51, R10, RZ ;  /* 0x0000000a33009227 */ /* 0x000fe200078e00ff */
[----:B------:R-:W-:Y:S01]  /*6890*/  @!P1 SHF.R.U32.HI R2, RZ, R12, R2 ;  /* 0x0000000cff029219 */ /* 0x000fe20000011602 */
[----:B------:R-:W-:Y:S01]  /*68a0*/  USHF.L.U32 UR45, UR12, 0x7, URZ ;  /* 0x000000070c2d7899 */ /* 0x000fe200080006ff */
[----:B------:R-:W-:Y:S01]  /*68b0*/  @P4 SHF.R.U32.HI R92, RZ, 0x10, R17 ;  /* 0x00000010ff5c4819 */ /* 0x000fe20000011611 */
[----:B------:R-:W-:Y:S01]  /*68c0*/  VIADD R103, R103, 0x1 ;  /* 0x0000000167677836 */ /* 0x000fe20000000000 */
[----:B------:R-:W-:Y:S01]  /*68d0*/  @!P1 SEL R2, R50, R2, !P0 ;  /* 0x0000000232029207 */ /* 0x000fe20004000000 */
[----:B------:R-:W-:Y:S01]  /*68e0*/  BSSY.RECONVERGENT B6, `(.L_x_97) ;  /* 0x0000028000067945 */ /* 0x000fe20003800200 */
[----:B------:R-:W-:Y:S02]  /*68f0*/  @!P1 SHF.R.U32.HI R0, RZ, R11, R0 ;  /* 0x0000000bff009219 */ /* 0x000fe40000011600 */
[----:B------:R-:W-:Y:S02]  /*6900*/  LOP3.LUT P0, RZ, R89, 0x90, RZ, 0xc0, !PT ;  /* 0x0000009059ff7812 */ /* 0x000fe4000780c0ff */
[----:B------:R-:W-:Y:S05]  /*6910*/  @!P1 SEL R3, R51, R0, !P2 ;  /* 0x0000000033039207 */ /* 0x000fea0005000000 */
[----:B------:R-:W-:Y:S02]  /*6920*/  @!P1 IMAD.IADD R0, R2, 0x1, -R3 ;  /* 0x0000000102009824 */ /* 0x000fe400078e0a03 */
[----:B------:R-:W-:Y:S02]  /*6930*/  @!P1 IMAD.IADD R2, R3, 0x1, -R2 ;  /* 0x0000000103029824 */ /* 0x000fe400078e0a02 */
[----:B------:R-:W-:Y:S02]  /*6940*/  @!P1 IMAD R51, R0, R7, R51 ;  /* 0x0000000700339224 */ /* 0x000fe400078e0233 */
[----:B------:R-:W-:Y:S01]  /*6950*/  @!P1 IMAD R50, R2, R8, R50 ;  /* 0x0000000802329224 */ /* 0x000fe200078e0232 */
[----:B------:R-:W-:Y:S06]  /*6960*/  @!P0 BRA `(.L_x_98) ;  /* 0x00000000007c8947 */ /* 0x000fec0003800000 */
[----:B------:R-:W1:Y:S01]  /*6970*/  LDCU.64 UR8, c[0x4][0x80] ;  /* 0x01001000ff0877ac */ /* 0x000e620008000a00 */
[----:B------:R-:W-:Y:S01]  /*6980*/  MOV R2, 0x0 ;  /* 0x0000000000027802 */ /* 0x000fe20000000f00 */
[----:B------:R-:W-:Y:S02]  /*6990*/  HFMA2 R12, -RZ, RZ, 0, 5.9604644775390625e-08 ;  /* 0x00000001ff0c7431 */ /* 0x000fe400000001ff */
[----:B------:R-:W-:Y:S01]  /*69a0*/  IMAD.MOV.U32 R8, RZ, RZ, 0x70 ;  /* 0x00000070ff087424 */ /* 0x000fe200078e00ff */
[----:B------:R2:W3:Y:S01]  /*69b0*/  LDC.64 R14, c[0x4][R2] ;  /* 0x01000000020e7b82 */ /* 0x0004e20000000a00 */
[----:B------:R-:W4:Y:S01]  /*69c0*/  LDCU.64 UR6, c[0x4][0x88] ;  /* 0x01001100ff0677ac */ /* 0x000f220008000a00 */
[----:B------:R-:W-:Y:S01]  /*69d0*/  IMAD.MOV.U32 R13, RZ, RZ, RZ ;  /* 0x000000ffff0d7224 */ /* 0x000fe200078e00ff */
[----:B------:R-:W2:Y:S01]  /*69e0*/  LDCU.64 UR4, c[0x4][0x8] ;  /* 0x01000100ff0477ac */ /* 0x000ea20008000a00 */
[----:B-1----:R-:W-:Y:S01]  /*69f0*/  MOV R5, UR9 ;  /* 0x0000000900057c02 */ /* 0x002fe20008000f00 */
[----:B------:R-:W-:Y:S01]  /*6a00*/  IMAD.U32 R4, RZ, RZ, UR8 ;  /* 0x00000008ff047e24 */ /* 0x000fe2000f8e00ff */
[----:B----4-:R-:W-:Y:S01]  /*6a10*/  MOV R7, UR7 ;  /* 0x0000000700077c02 */ /* 0x010fe20008000f00 */
[----:B------:R-:W-:Y:S01]  /*6a20*/  IMAD.U32 R6, RZ, RZ, UR6 ;  /* 0x00000006ff067e24 */ /* 0x000fe2000f8e00ff */
[----:B--2---:R-:W-:Y:S01]  /*6a30*/  MOV R11, UR5 ;  /* 0x00000005000b7c02 */ /* 0x004fe20008000f00 */
[----:B------:R-:W-:Y:S02]  /*6a40*/  IMAD.U32 R10, RZ, RZ, UR4 ;  /* 0x00000004ff0a7e24 */ /* 0x000fe4000f8e00ff */
[----:B------:R-:W-:Y:S07]  /*6a50*/  LEPC R20, `(.L_x_99) ;  /* 0x000000001014794e */ /* 0x000fee0000000000 */
[----:B---3-5:R-:W-:Y:S05]  /*6a60*/  CALL.ABS.NOINC R14 ;  /* 0x000000000e007343 */ /* 0x028fea0003c00000 */
.L_x_99:
[----:B------:R-:W1:Y:S01]  /*6a70*/  LDCU.64 UR8, c[0x4][0x80] ;  /* 0x01001000ff0877ac */ /* 0x000e620008000a00 */
[----:B------:R-:W2:Y:S01]  /*6a80*/  LDC.64 R2, c[0x4][R2] ;  /* 0x0100000002027b82 */ /* 0x000ea20000000a00 */
[----:B------:R-:W-:Y:S02]  /*6a90*/  HFMA2 R12, -RZ, RZ, 0, 5.9604644775390625e-08 ;  /* 0x00000001ff0c7431 */ /* 0x000fe400000001ff */
[----:B------:R-:W-:Y:S02]  /*6aa0*/  IMAD.MOV.U32 R8, RZ, RZ, 0x70 ;  /* 0x00000070ff087424 */ /* 0x000fe400078e00ff */
[----:B------:R-:W-:Y:S01]  /*6ab0*/  IMAD.MOV.U32 R13, RZ, RZ, RZ ;  /* 0x000000ffff0d7224 */ /* 0x000fe200078e00ff */
[----:B------:R-:W3:Y:S01]  /*6ac0*/  LDCU.64 UR6, c[0x4][0x88] ;  /* 0x01001100ff0677ac */ /* 0x000ee20008000a00 */
[----:B------:R-:W4:Y:S01]  /*6ad0*/  LDCU.64 UR4, c[0x4][0x8] ;  /* 0x01000100ff0477ac */ /* 0x000f220008000a00 */
[----:B-1----:R-:W-:Y:S02]  /*6ae0*/  MOV R4, UR8 ;  /* 0x0000000800047c02 */ /* 0x002fe40008000f00 */
[----:B------:R-:W-:Y:S02]  /*6af0*/  MOV R5, UR9 ;  /* 0x0000000900057c02 */ /* 0x000fe40008000f00 */
[----:B---3--:R-:W-:Y:S01]  /*6b00*/  MOV R7, UR7 ;  /* 0x0000000700077c02 */ /* 0x008fe20008000f00 */
[----:B------:R-:W-:Y:S01]  /*6b10*/  IMAD.U32 R6, RZ, RZ, UR6 ;  /* 0x00000006ff067e24 */ /* 0x000fe2000f8e00ff */
[----:B----4-:R-:W-:Y:S01]  /*6b20*/  MOV R11, UR5 ;  /* 0x00000005000b7c02 */ /* 0x010fe20008000f00 */
[----:B------:R-:W-:Y:S02]  /*6b30*/  IMAD.U32 R10, RZ, RZ, UR4 ;  /* 0x00000004ff0a7e24 */ /* 0x000fe4000f8e00ff */
[----:B------:R-:W-:Y:S07]  /*6b40*/  LEPC R20, `(.L_x_98) ;  /* 0x000000001014794e */ /* 0x000fee0000000000 */
[----:B--2---:R-:W-:Y:S05]  /*6b50*/  CALL.ABS.NOINC R2 ;  /* 0x0000000002007343 */ /* 0x004fea0003c00000 */
.L_x_98:
[----:B------:R-:W-:Y:S05]  /*6b60*/  BSYNC.RECONVERGENT B6 ;  /* 0x0000000000067941 */ /* 0x000fea0003800200 */
.L_x_97:
[----:B------:R-:W-:Y:S01]  /*6b70*/  ISETP.NE.U32.AND P4, PT, R82, RZ, PT ;  /* 0x000000ff5200720c */ /* 0x000fe20003f85070 */
[----:B------:R-:W-:Y:S01]  /*6b80*/  UISETP.NE.AND UP2, UPT, UR49, URZ, UPT ;  /* 0x000000ff3100728c */ /* 0x000fe2000bf45270 */
[----:B------:R-:W-:Y:S01]  /*6b90*/  ISETP.NE.U32.AND P2, PT, RZ, UR54, PT ;  /* 0x00000036ff007c0c */ /* 0x000fe2000bf45070 */
[----:B------:R-:W-:Y:S01]  /*6ba0*/  UISETP.NE.U32.AND UP1, UPT, UR56, URZ, UPT ;  /* 0x000000ff3800728c */ /* 0x000fe2000bf25070 */
[----:B------:R-:W-:Y:S01]  /*6bb0*/  ISETP.NE.AND.EX P4, PT, R83, RZ, PT, P4 ;  /* 0x000000ff5300720c */ /* 0x000fe20003f85340 */
[----:B------:R-:W-:Y:S01]  /*6bc0*/  UPLOP3.LUT UP0, UPT, UPT, UPT, UPT, 0x40, 0x4 ;  /* 0x000000000004789c */ /* 0x000fe20003f0e870 */
[----:B------:R-:W-:Y:S01]  /*6bd0*/  ISETP.NE.AND.EX P2, PT, RZ, UR55, PT, P2 ;  /* 0x00000037ff007c0c */ /* 0x000fe2000bf45320 */
[----:B------:R-:W-:Y:S01]  /*6be0*/  UISETP.NE.AND.EX UP1, UPT, UR57, URZ, UPT, UP1 ;  /* 0x000000ff3900728c */ /* 0x000fe2000bf25310 */
[----:B------:R-:W-:Y:S04]  /*6bf0*/  PLOP3.LUT P1, PT, PT, PT, UP2, 0x80, 0x8 ;  /* 0x000000000008781c */ /* 0x000fe80003f2f028 */
[----:B------:R-:W-:Y:S06]  /*6c00*/  @UP2 UPLOP3.LUT UP0, UPT, UPT, UPT, UP1, 0x80, 0x8 ;  /* 0x000000000008289c */ /* 0x000fec0003f0f010 */
[----:B------:R-:W-:Y:S01]  /*6c10*/  PLOP3.LUT P0, PT, PT, PT, UP0, 0x80, 0x8 ;  /* 0x000000000008781c */ /* 0x000fe20003f0f008 */
[----:B------:R-:W-:Y:S01]  /*6c20*/  @!UPT UIADD3 URZ, UPT, UPT, URZ, URZ, URZ ;  /* 0x000000fffffff290 */ /* 0x000fe2000fffe0ff */
[----:B------:R-:W-:Y:S11]  /*6c30*/  BRA.U !UP1, `(.L_x_100) ;  /* 0x0000000109387547 */ /* 0x000ff6000b800000 */
[----:B------:R-:W-:Y:S01]  /*6c40*/  UISETP.NE.U32.AND UP0, UPT, UR54, URZ, UPT ;  /* 0x000000ff3600728c */ /* 0x000fe2000bf05070 */
[----:B------:R-:W-:Y:S02]  /*6c50*/  HFMA2 R0, -RZ, RZ, 0, 5.9604644775390625e-08 ;  /* 0x00000001ff007431 */ /* 0x000fe400000001ff */
[----:B------:R-:W-:Y:S01]  /*6c60*/  IMAD.MOV.U32 R86, RZ, RZ, 0x1 ;  /* 0x00000001ff567424 */ /* 0x000fe200078e00ff */
[----:B------:R-:W-:Y:S06]  /*6c70*/  UISETP.NE.AND.EX UP0, UPT, UR55, URZ, UPT, UP0 ;  /* 0x000000ff3700728c */ /* 0x000fec000bf05300 */
[----:B------:R-:W-:Y:S05]  /*6c80*/  PLOP3.LUT P3, PT, PT, PT, UP0, 0x80, 0x8 ;  /* 0x000000000008781c */ /* 0x000fea0003f6f008 */
[----:B------:R-:W1:Y:S01]  /*6c90*/  @UP0 LDCU.64 UR4, c[0x0][0xc88] ;  /* 0x00019100ff0407ac */ /* 0x000e620008000a00 */
[----:B------:R-:W-:Y:S07]  /*6ca0*/  @UP0 UIMAD UR6, UR52, UR56, URZ ;  /* 0x00000038340602a4 */ /* 0x000fee000f8e02ff */
[----:B------:R-:W-:Y:S01]  /*6cb0*/  @!P3 PRMT R86, R0, 0x7610, R86 ;  /* 0x000076100056b816 */ /* 0x000fe20000000056 */
[----:B-1----:R-:W-:Y:S06]  /*6cc0*/  @UP0 UIMAD.WIDE UR4, UR6, 0x4, UR4 ;  /* 0x00000004060408a5 */ /* 0x002fec000f8e0204 */
[----:B------:R-:W-:Y:S01]  /*6cd0*/  IMAD.U32 R2, RZ, RZ, UR4 ;  /* 0x00000004ff027e24 */ /* 0x000fe2000f8e00ff */
[----:B------:R-:W-:Y:S04]  /*6ce0*/  MOV R3, UR5 ;  /* 0x0000000500037c02 */ /* 0x000fe80008000f00 */
[----:B------:R-:W1:Y:S01]  /*6cf0*/  @!UP0 LDCU UR4, c[0x0][0xc80] ;  /* 0x00019000ff0487ac */ /* 0x000e620008000800 */
[----:B-----5:R2:W5:Y:S02]  /*6d00*/  @P3 LDG.E R53, desc[UR60][R2.64] ;  /* 0x0000003c02353981 */ /* 0x020564000c1e1900 */
[----:B-12---:R-:W-:Y:S02]  /*6d10*/  @!P3 IMAD.U32 R53, RZ, RZ, UR4 ;  /* 0x00000004ff35be24 */ /* 0x006fe4000f8e00ff */
.L_x_100:
[----:B------:R-:W-:Y:S05]  /*6d20*/  @!P4 BRA `(.L_x_101) ;  /* 0x000000000020c947 */ /* 0x000fea0003800000 */
[----:B------:R-:W-:Y:S04]  /*6d30*/  ISETP.NE.U32.AND P3, PT, R80, RZ, PT ;  /* 0x000000ff5000720c */ /* 0x000fe80003f65070 */
[----:B------:R-:W-:Y:S11]  /*6d40*/  ISETP.NE.AND.EX P3, PT, R81, RZ, PT, P3 ;  /* 0x000000ff5100720c */ /* 0x000ff60003f65330 */
[----:B------:R-:W-:Y:S02]  /*6d50*/  @!UPT UIADD3 URZ, UPT, UPT, URZ, URZ, URZ ;  /* 0x000000fffffff290 */ /* 0x000fe4000fffe0ff */
[----:B------:R-:W1:Y:S01]  /*6d60*/  @P3 LDC.64 R2, c[0x0][0xca8] ;  /* 0x00032a00ff023b82 */ /* 0x000e620000000a00 */
[----:B------:R-:W-:Y:S04]  /*6d70*/  @P3 IMAD R0, R82, UR52, RZ ;  /* 0x0000003452003c24 */ /* 0x000fe8000f8e02ff */
[----:B-1----:R-:W-:Y:S05]  /*6d80*/  @P3 IMAD.WIDE R2, R0, 0x4, R2 ;  /* 0x0000000400023825 */ /* 0x002fea00078e0202 */
[----:B-----5:R1:W5:Y:S02]  /*6d90*/  @P3 LDG.E R52, desc[UR60][R2.64] ;  /* 0x0000003c02343981 */ /* 0x020364000c1e1900 */
[----:B-1----:R-:W2:Y:S02]  /*6da0*/  @!P3 LDC R52, c[0x0][0xca0] ;  /* 0x00032800ff34bb82 */ /* 0x002ea40000000800 */
.L_x_101:
[----:B-----5:R-:W-:Y:S01]  /*6db0*/  FSETP.NEU.AND P3, PT, R53, RZ, PT ;  /* 0x000000ff3500720b */ /* 0x020fe20003f6d000 */
[----:B------:R-:W-:Y:S01]  /*6dc0*/  IMAD.MOV.U32 R69, RZ, RZ, 0x10 ;  /* 0x00000010ff457424 */ /* 0x000fe200078e00ff */
[----:B------:R-:W-:Y:S01]  /*6dd0*/  SEL R2, RZ, 0xffffffff, P2 ;  /* 0xffffffffff027807 */ /* 0x000fe20001000000 */
[----:B------:R-:W-:Y:S01]  /*6de0*/  IMAD R59, R95, 0x80, R96 ;  /* 0x000000805f3b7824 */ /* 0x000fe200078e0260 */
[----:B------:R-:W-:Y:S01]  /*6df0*/  @P1 LOP3.LUT P2, RZ, R86, 0xff, RZ, 0xc0, !PT ;  /* 0x000000ff56ff1812 */ /* 0x000fe2000784c0ff */
[----:B------:R-:W-:Y:S01]  /*6e00*/  IMAD.SHL.U32 R105, R97, 0x2, RZ ;  /* 0x0000000261697824 */ /* 0x000fe200078e00ff */
[----:B------:R-:W-:Y:S01]  /*6e10*/  @P1 SEL R0, RZ, 0xffffffff, P3 ;  /* 0xffffffffff001807 */ /* 0x000fe20001800000 */
[----:B------:R-:W-:Y:S01]  /*6e20*/  BSSY B1, `(.L_x_102) ;  /* 0x0000039000017945 */ /* 0x000fe20003800000 */
[----:B------:R-:W-:Y:S01]  /*6e30*/  LEA R58, R95, UR36, 0x3 ;  /* 0x000000245f3a7c11 */ /* 0x000fe2000f8e18ff */
[----:B------:R-:W-:Y:S01]  /*6e40*/  VIADD R104, R105, UR36 ;  /* 0x0000002469687c36 */ /* 0x000fe20008000000 */
[----:B------:R-:W-:Y:S01]  /*6e50*/  @P0 SEL R0, R2, R0, !P2 ;  /* 0x0000000002000207 */ /* 0x000fe20005000000 */
[----:B------:R-:W-:Y:S01]  /*6e60*/  IMAD.MOV.U32 R70, RZ, RZ, 0x1 ;  /* 0x00000001ff467424 */ /* 0x000fe200078e00ff */
[----:B------:R-:W-:Y:S01]  /*6e70*/  SHF.L.U32 R3, R94, 0x1f, RZ ;  /* 0x0000001f5e037819 */ /* 0x000fe200000006ff */
[----:B------:R-:W-:Y:S01]  /*6e80*/  IMAD.MOV.U32 R68, RZ, RZ, RZ ;  /* 0x000000ffff447224 */ /* 0x000fe200078e00ff */
[----:B------:R-:W-:Y:S02]  /*6e90*/  @P1 LOP3.LUT R0, R0, 0x1, RZ, 0xc0, !PT ;  /* 0x0000000100001812 */ /* 0x000fe400078ec0ff */
[----:B------:R-:W-:Y:S02]  /*6ea0*/  CS2R R78, SRZ ;  /* 0x00000000004e7805 */ /* 0x000fe4000001ff00 */
[----:B------:R-:W-:Y:S02]  /*6eb0*/  PLOP3.LUT P2, PT, PT, PT, UP1, 0x80, 0x8 ;  /* 0x000000000008781c */ /* 0x000fe40003f4f018 */
[----:B------:R-:W-:Y:S02]  /*6ec0*/  CS2R R76, SRZ ;  /* 0x00000000004c7805 */ /* 0x000fe4000001ff00 */
[----:B------:R-:W-:Y:S02]  /*6ed0*/  ISETP.NE.U32.OR P4, PT, R0, 0x1, !P1 ;  /* 0x000000010000780c */ /* 0x000fe40004f85470 */
[----:B------:R-:W-:Y:S02]  /*6ee0*/  CS2R R74, SRZ ;  /* 0x00000000004a7805 */ /* 0x000fe4000001ff00 */
[----:B------:R-:W-:Y:S02]  /*6ef0*/  LOP3.LUT P5, RZ, R98, 0x40, RZ, 0xc0, !PT ;  /* 0x0000004062ff7812 */ /* 0x000fe400078ac0ff */
[----:B------:R-:W-:Y:S02]  /*6f00*/  CS2R R72, SRZ ;  /* 0x0000000000487805 */ /* 0x000fe4000001ff00 */
[----:B------:R-:W-:Y:S02]  /*6f10*/  P2R R106, PR, RZ, 0x10 ;  /* 0x00000010ff6a7803 */ /* 0x000fe40000000000 */
[----:B------:R-:W-:Y:S02]  /*6f20*/  CS2R R66, SRZ ;  /* 0x0000000000427805 */ /* 0x000fe4000001ff00 */
[----:B------:R-:W-:Y:S02]  /*6f30*/  SEL R69, R69, 0xfffffff0, !P5 ;  /* 0xfffffff045457807 */ /* 0x000fe40006800000 */
[----:B------:R-:W-:Y:S02]  /*6f40*/  CS2R R64, SRZ ;  /* 0x0000000000407805 */ /* 0x000fe4000001ff00 */
[----:B------:R-:W-:Y:S02]  /*6f50*/  CS2R R62, SRZ ;  /* 0x00000000003e7805 */ /* 0x000fe4000001ff00 */
[----:B------:R-:W-:Y:S01]  /*6f60*/  CS2R R60, SRZ ;  /* 0x00000000003c7805 */ /* 0x000fe2000001ff00 */
[----:B------:R-:W-:Y:S01]  /*6f70*/  IMAD.IADD R104, R104, 0x1, R69 ;  /* 0x0000000168687824 */ /* 0x000fe200078e0245 */
[----:B------:R-:W-:Y:S04]  /*6f80*/  @P4 SHF.L.U32 R0, RZ, 0x1f, RZ ;  /* 0x0000001fff004819 */ /* 0x000fe800000006ff */
[----:B------:R1:W3:Y:S01]  /*6f90*/  @P4 SYNCS.PHASECHK.TRANS64.TRYWAIT P1, [UR36+0x30], R0 ;  /* 0x00003000ff0045a7 */ /* 0x0002e20008021124 */
[----:B------:R4:W2:Y:S01]  /*6fa0*/  SYNCS.PHASECHK.TRANS64.TRYWAIT P0, [R58+URZ+0xa0], R3 ;  /* 0x0000a0033a0075a7 */ /* 0x0008a200080011ff */
[----:B-1----:R-:W-:Y:S02]  /*6fb0*/  SEL R0, RZ, 0xffffffff, P3 ;  /* 0xffffffffff007807 */ /* 0x002fe40001800000 */
[----:B------:R-:W-:Y:S04]  /*6fc0*/  LOP3.LUT P3, R102, R86, 0xff, RZ, 0xc0, !PT ;  /* 0x000000ff56667812 */ /* 0x000fe8000786c0ff */
[----:B------:R-:W-:Y:S04]  /*6fd0*/  @P2 SEL R0, R2, R0, !P3 ;  /* 0x0000000002002207 */ /* 0x000fe80005800000 */
[----:B------:R-:W-:Y:S04]  /*6fe0*/  LOP3.LUT R0, R0, 0x1, RZ, 0xc0, !PT ;  /* 0x0000000100007812 */ /* 0x000fe800078ec0ff */
[----:B------:R-:W-:Y:S02]  /*6ff0*/  ISETP.NE.U32.AND P2, PT, R0, 0x1, PT ;  /* 0x000000010000780c */ /* 0x000fe40003f45070 */
[----:B------:R-:W-:Y:S02]  /*7000*/  SHF.R.U32.HI R0, RZ, 0x15, R59 ;  /* 0x00000015ff007819 */ /* 0x000fe4000001163b */
[----:B------:R-:W-:Y:S02]  /*7010*/  P2R R71, PR, RZ, 0x4 ;  /* 0x00000004ff477803 */ /* 0x000fe40000000000 */
[----:B------:R-:W-:Y:S02]  /*7020*/  LOP3.LUT R2, R0, 0x3, RZ, 0xc0, !PT ;  /* 0x0000000300027812 */ /* 0x000fe400078ec0ff */
[----:B---3--:R-:W-:Y:S01]  /*7030*/  @P4 SEL R70, RZ, 0x1, !P1 ;  /* 0x00000001ff464807 */ /* 0x008fe20004800000 */
[----:B--2-4-:R-:W-:Y:S06]  /*7040*/  @!P4 BRA `(.L_x_103) ;  /* 0x000000000058c947 */ /* 0x014fec0003800000 */
[----:B------:R-:W-:Y:S01]  /*7050*/  IMAD.MOV.U32 R79, RZ, RZ, RZ ;  /* 0x000000ffff4f7224 */ /* 0x000fe200078e00ff */
[----:B------:R-:W-:Y:S01]  /*7060*/  ISETP.NE.AND P1, PT, R70, RZ, PT ;  /* 0x000000ff4600720c */ /* 0x000fe20003f25270 */
[----:B------:R-:W-:Y:S01]  /*7070*/  BSSY B0, `(.L_x_104) ;  /* 0x000000c000007945 */ /* 0x000fe20003800000 */
[----:B------:R-:W-:Y:S02]  /*7080*/  CS2R R62, SRZ ;  /* 0x00000000003e7805 */ /* 0x000fe4000001ff00 */
[----:B------:R-:W-:Y:S02]  /*7090*/  CS2R R60, SRZ ;  /* 0x00000000003c7805 */ /* 0x000fe4000001ff00 */
[----:B------:R-:W-:Y:S02]  /*70a0*/  CS2R R66, SRZ ;  /* 0x0000000000427805 */ /* 0x000fe4000001ff00 */
[----:B------:R-:W-:Y:S02]  /*70b0*/  CS2R R64, SRZ ;  /* 0x0000000000407805 */ /* 0x000fe4000001ff00 */
[----:B------:R-:W-:Y:S02]  /*70c0*/  CS2R R74, SRZ ;  /* 0x00000000004a7805 */ /* 0x000fe4000001ff00 */
[----:B------:R-:W-:Y:S02]  /*70d0*/  CS2R R72, SRZ ;  /* 0x0000000000487805 */ /* 0x000fe4000001ff00 */
[----:B------:R-:W-:Y:S01]  /*70e0*/  CS2R R76, SRZ ;  /* 0x00000000004c7805 */ /* 0x000fe2000001ff00 */
[----:B------:R-:W-:Y:S06]  /*70f0*/  @P1 BRA `(.L_x_105) ;  /* 0x00000000000c1947 */ /* 0x000fec0003800000 */
[----:B------:R-:W-:Y:S04]  /*7100*/  SHF.L.U32 R5, RZ, 0x1f, RZ ;  /* 0x0000001fff057819 */ /* 0x000fe800000006ff */
[----:B------:R-:W1:Y:S02]  /*7110*/  SYNCS.PHASECHK.TRANS64.TRYWAIT P1, [UR36+0x30], R5 ;  /* 0x00003005ff0075a7 */ /* 0x000e640008021124 */
[----:B-1----:R-:W-:Y:S05]  /*7120*/  @!P1 BRA `(.L_x_106) ;  /* 0x0000008000b09947 */ /* 0x002fea0003800000 */
.L_x_105:
[----:B------:R-:W-:Y:S05]  /*7130*/  BSYNC B0 ;  /* 0x0000000000007941 */ /* 0x000fea0003800000 */
.L_x_104:
[----:B------:R-:W-:Y:S01]  /*7140*/  ISETP.NE.AND P1, PT, R71, RZ, PT ;  /* 0x000000ff4700720c */ /* 0x000fe20003f25270 */
[----:B------:R-:W-:Y:S11]  /*7150*/  HFMA2 R68, -RZ, RZ, 0, 5.9604644775390625e-08 ;  /* 0x00000001ff447431 */ /* 0x000ff600000001ff */
[----:B------:R-:W-:Y:S01]  /*7160*/  @!UPT UIADD3 URZ, UPT, UPT, URZ, URZ, URZ ;  /* 0x000000fffffff290 */ /* 0x000fe2000fffe0ff */
[----:B------:R2:W3:Y:S04]  /*7170*/  @P1 LDS.128 R60, [R105+UR36+0x200] ;  /* 0x00020024693c1984 */ /* 0x0004e80008000c00 */
[----:B------:R2:W4:Y:S04]  /*7180*/  @P1 LDS.128 R64, [R104+0x200] ;  /* 0x0002000068401984 */ /* 0x0005280000000c00 */
[----:B------:R2:W1:Y:S04]  /*7190*/  @P1 LDS.128 R72, [R105+UR36+0xa00] ;  /* 0x000a002469481984 */ /* 0x0004680008000c00 */
[----:B------:R2:W1:Y:S02]  /*71a0*/  @P1 LDS.128 R76, [R104+0xa00] ;  /* 0x000a0000684c1984 */ /* 0x0004640000000c00 */
.L_x_103:
[----:B------:R-:W-:Y:S05]  /*71b0*/  BSYNC B1 ;  /* 0x0000000000017941 */ /* 0x000fea0003800000 */
.L_x_102:
[----:B------:R-:W-:Y:S02]  /*71c0*/  ISETP.NE.AND P1, PT, R99, R2, PT ;  /* 0x000000026300720c */ /* 0x000fe40003f25270 */
[----:B------:R-:W-:Y:S01]  /*71d0*/  MOV R39, RZ ;  /* 0x000000ff00277202 */ /* 0x000fe20000000f00 */
[----:B------:R-:W-:Y:S10]  /*71e0*/  @P0 BRA `(.L_x_107) ;  /* 0x0000000000080947 */ /* 0x000ff40003800000 */
[----:B------:R-:W5:Y:S02]  /*71f0*/  SYNCS.PHASECHK.TRANS64.TRYWAIT P0, [R58+URZ+0xa0], R3 ;  /* 0x0000a0033a0075a7 */ /* 0x000f6400080011ff */
[----:B-----5:R-:W-:Y:S05]  /*7200*/  @!P0 BRA `(.L_x_108) ;  /* 0x0000008000908947 */ /* 0x020fea0003800000 */
.L_x_107:
[----:B------:R-:W-:Y:S01]  /*7210*/  IMAD.MOV.U32 R38, RZ, RZ, RZ ;  /* 0x000000ffff267224 */ /* 0x000fe200078e00ff */
[----:B------:R-:W-:Y:S02]  /*7220*/  CS2R R36, SRZ ;  /* 0x0000000000247805 */ /* 0x000fe4000001ff00 */
        /* <DEDUP_REMOVED lines=13> */
[----:B-1----:R-:W-:Y:S01]  /*7300*/  CS2R R4, SRZ ;  /* 0x0000000000047805 */ /* 0x002fe2000001ff00 */
[----:B------:R-:W-:Y:S06]  /*7310*/  @P1 BRA `(.L_x_109) ;  /* 0x0000000000bc1947 */ /* 0x000fec0003800000 */
[----:B------:R-:W-:Y:S11]  /*7320*/  LOP3.LUT P0, RZ, R0, 0x3, R100, 0x48, !PT ;  /* 0x0000000300ff7812 */ /* 0x000ff60007804864 */
[----:B------:R-:W-:Y:S02]  /*7330*/  @!UPT UIADD3 URZ, UPT, UPT, URZ, URZ, URZ ;  /* 0x000000fffffff290 */ /* 0x000fe4000fffe0ff */
[----:B------:R-:W-:Y:S05]  /*7340*/  @!P0 BRA `(.L_x_110) ;  /* 0x0000000000408947 */ /* 0x000fea0003800000 */
[----:B------:R-:W1:Y:S01]  /*7350*/  LDCU.64 UR8, c[0x4][0x70] ;  /* 0x01000e00ff0877ac */ /* 0x000e620008000a00 */
[----:B------:R-:W-:Y:S01]  /*7360*/  MOV R15, 0x0 ;  /* 0x00000000000f7802 */ /* 0x000fe20000000f00 */
[----:B------:R-:W-:Y:S02]  /*7370*/  HFMA2 R12, -RZ, RZ, 0, 5.9604644775390625e-08 ;  /* 0x00000001ff0c7431 */ /* 0x000fe400000001ff */
[----:B------:R-:W-:Y:S02]  /*7380*/  IMAD.MOV.U32 R8, RZ, RZ, 0x192 ;  /* 0x00000192ff087424 */ /* 0x000fe400078e00ff */
[----:B------:R-:W-:Y:S01]  /*7390*/  IMAD.MOV.U32 R13, RZ, RZ, RZ ;  /* 0x000000ffff0d7224 */ /* 0x000fe200078e00ff */
[----:B------:R-:W5:Y:S01]  /*73a0*/  LDCU.64 UR6, c[0x4][0x78] ;  /* 0x01000f00ff0677ac */ /* 0x000f620008000a00 */
[----:B------:R-:W2:Y:S01]  /*73b0*/  LDC.64 R14, c[0x4][R15] ;  /* 0x010000000f0e7b82 */ /* 0x000ea20000000a00 */
[----:B------:R-:W3:Y:S01]  /*73c0*/  LDCU.64 UR4, c[0x4][0x10] ;  /* 0x01000200ff0477ac */ /* 0x000ee20008000a00 */
[----:B-1----:R-:W-:Y:S01]  /*73d0*/  MOV R5, UR9 ;  /* 0x0000000900057c02 */ /* 0x002fe20008000f00 */
[----:B------:R-:W-:Y:S01]  /*73e0*/  IMAD.U32 R4, RZ, RZ, UR8 ;  /* 0x00000008ff047e24 */ /* 0x000fe2000f8e00ff */
[----:B-----5:R-:W-:Y:S01]  /*73f0*/  MOV R7, UR7 ;  /* 0x0000000700077c02 */ /* 0x020fe20008000f00 */
[----:B------:R-:W-:Y:S01]  /*7400*/  IMAD.U32 R6, RZ, RZ, UR6 ;  /* 0x00000006ff067e24 */ /* 0x000fe2000f8e00ff */
[----:B---3--:R-:W-:Y:S01]  /*7410*/  MOV R11, UR5 ;  /* 0x00000005000b7c02 */ /* 0x008fe20008000f00 */
[----:B------:R-:W-:Y:S02]  /*7420*/  IMAD.U32 R10, RZ, RZ, UR4 ;  /* 0x00000004ff0a7e24 */ /* 0x000fe4000f8e00ff */
[----:B------:R-:W-:Y:S07]  /*7430*/  LEPC R20, `(.L_x_110) ;  /* 0x000000001014794e */ /* 0x000fee0000000000 */
[----:B--2-4-:R-:W-:Y:S05]  /*7440*/  CALL.ABS.NOINC R14 ;  /* 0x000000000e007343 */ /* 0x014fea0003c00000 */
.L_x_110:
[----:B------:R-:W-:Y:S05]  /*7450*/  WARPSYNC.ALL ;  /* 0x0000000000007948 */ /* 0x000fea0003800000 */
[C---:B------:R-:W-:Y:S01]  /*7460*/  R2UR UR4, R59.reuse ;  /* 0x000000003b0472ca */ /* 0x040fe200000e0000 */
[----:B------:R-:W-:Y:S05]  /*7470*/  VIADD R0, R59, 0x40 ;  /* 0x000000403b007836 */ /* 0x000fea0000000000 */
[----:B------:R-:W-:Y:S04]  /*7480*/  SHF.R.U32.HI R0, RZ, 0x15, R0 ;  /* 0x00000015ff007819 */ /* 0x000fe80000011600 */
[----:B------:R-:W-:Y:S03]  /*7490*/  LOP3.LUT P0, RZ, R0, 0x3, R100, 0x48, !PT ;  /* 0x0000000300ff7812 */ /* 0x000fe60007804864 */
[----:B------:R-:W1:Y:S10]  /*74a0*/  LDTM.x16 R24, tmem[UR4] ;  /* 0x00000004001879ee */ /* 0x000e740008240000 */
[----:B-1----:R-:W-:Y:S05]  /*74b0*/  @!P0 BRA `(.L_x_111) ;  /* 0x0000000000408947 */ /* 0x002fea0003800000 */
        /* <DEDUP_REMOVED lines=16> */
.L_x_111:
[----:B------:R-:W-:Y:S05]  /*75c0*/  WARPSYNC.ALL ;  /* 0x0000000000007948 */ /* 0x000fea0003800000 */
[----:B------:R-:W-:Y:S11]  /*75d0*/  R2UR UR4, R59 ;  /* 0x000000003b0472ca */ /* 0x000ff600000e0000 */
[----:B------:R-:W-:Y:S02]  /*75e0*/  @!UPT UIADD3 URZ, UPT, UPT, URZ, URZ, URZ ;  /* 0x000000fffffff290 */ /* 0x000fe4000fffe0ff */
[----:B------:R-:W1:Y:S02]  /*75f0*/  LDTM.x16 R4, tmem[UR4+0x40] ;  /* 0x00004004000479ee */ /* 0x000e640008240000 */
[----:B-1----:R-:W-:Y:S01]  /*7600*/  NOP ;  /* 0x0000000000007918 */ /* 0x002fe20000000000 */
.L_x_109:
[----:B---3--:R-:W-:Y:S01]  /*7610*/  SHF.L.U32 R20, R60, 0x10, RZ ;  /* 0x000000103c147819 */ /* 0x008fe200000006ff */
[C---:B------:R-:W-:Y:S01]  /*7620*/  FMUL R0, R52.reuse, R24 ;  /* 0x0000001834007220 */ /* 0x040fe20000400000 */
[----:B------:R-:W-:Y:S01]  /*7630*/  ISETP.NE.AND P0, PT, R99, R2, PT ;  /* 0x000000026300720c */ /* 0x000fe20003f05270 */
[----:B------:R-:W-:Y:S01]  /*7640*/  FMUL R2, R52, R25 ;  /* 0x0000001934027220 */ /* 0x000fe20000400000 */
[----:B------:R-:W-:Y:S01]  /*7650*/  LOP3.LUT R21, R60, 0xffff0000, RZ, 0xc0, !PT ;  /* 0xffff00003c157812 */ /* 0x000fe200078ec0ff */
[----:B------:R-:W-:Y:S01]  /*7660*/  FFMA R0, R53, R20, R0 ;  /* 0x0000001435007223 */ /* 0x000fe20000000000 */
[C---:B------:R-:W-:Y:S01]  /*7670*/  SHF.L.U32 R22, R61.reuse, 0x10, RZ ;  /* 0x000000103d167819 */ /* 0x040fe200000006ff */
[----:B------:R-:W-:Y:S01]  /*7680*/  FMUL R3, R52, R26 ;  /* 0x0000001a34037220 */ /* 0x000fe20000400000 */
[----:B------:R-:W-:Y:S01]  /*7690*/  LOP3.LUT R23, R61, 0xffff0000, RZ, 0xc0, !PT ;  /* 0xffff00003d177812 */ /* 0x000fe200078ec0ff */
[C---:B------:R-:W-:Y:S01]  /*76a0*/  FFMA R2, R53.reuse, R21, R2 ;  /* 0x0000001535027223 */ /* 0x040fe20000000002 */
[----:B------:R-:W-:Y:S01]  /*76b0*/  SHF.L.U32 R40, R62, 0x10, RZ ;  /* 0x000000103e287819 */ /* 0x000fe200000006ff */
[----:B------:R-:W-:Y:S01]  /*76c0*/  FMUL R20, R52, R27 ;  /* 0x0000001b34147220 */ /* 0x000fe20000400000 */
[----:B------:R-:W-:Y:S01]  /*76d0*/  LOP3.LUT R41, R62, 0xffff0000, RZ, 0xc0, !PT ;  /* 0xffff00003e297812 */ /* 0x000fe200078ec0ff */
[----:B------:R-:W-:Y:S01]  /*76e0*/  FFMA R3, R53, R22, R3 ;  /* 0x0000001635037223 */ /* 0x000fe20000000003 */
[----:B------:R-:W-:Y:S01]  /*76f0*/  F2FP.BF16.F32.PACK_AB R108, R2, R0 ;  /* 0x00000000026c723e */ /* 0x000fe200000010ff */
[C---:B------:R-:W-:Y:S01]  /*7700*/  FMUL R21, R52.reuse, R28 ;  /* 0x0000001c34157220 */ /* 0x040fe20000400000 */
[----:B------:R-:W-:Y:S01]  /*7710*/  LOP3.LUT R42, R77, 0xffff0000, RZ, 0xc0, !PT ;  /* 0xffff00004d2a7812 */ /* 0x000fe200078ec0ff */
[----:B------:R-:W-:Y:S01]  /*7720*/  FMUL R22, R52, R29 ;  /* 0x0000001d34167220 */ /* 0x000fe20000400000 */
[----:B------:R-:W-:Y:S01]  /*7730*/  SHF.L.U32 R54, R78, 0x10, RZ ;  /* 0x000000104e367819 */ /* 0x000fe200000006ff */
[----:B------:R-:W-:Y:S01]  /*7740*/  FFMA R20, R53, R23, R20 ;  /* 0x0000001735147223 */ /* 0x000fe20000000014 */
[----:B------:R-:W-:Y:S01]  /*7750*/  SHF.L.U32 R23, R63, 0x10, RZ ;  /* 0x000000103f177819 */ /* 0x000fe200000006ff */
[----:B------:R-:W-:Y:S01]  /*7760*/  FFMA R21, R53, R40, R21 ;  /* 0x0000002835157223 */ /* 0x000fe20000000015 */
[----:B------:R-:W-:Y:S01]  /*7770*/  LOP3.LUT R40, R63, 0xffff0000, RZ, 0xc0, !PT ;  /* 0xffff00003f287812 */ /* 0x000fe200078ec0ff */
[C---:B------:R-:W-:Y:S01]  /*7780*/  FFMA R22, R53.reuse, R41, R22 ;  /* 0x0000002935167223 */ /* 0x040fe20000000016 */
[----:B------:R-:W-:Y:S01]  /*7790*/  F2FP.BF16.F32.PACK_AB R109, R20, R3 ;  /* 0x00000003146d723e */ /* 0x000fe200000010ff */
[----:B------:R-:W-:Y:S01]  /*77a0*/  FMUL R0, R52, R30 ;  /* 0x0000001e34007220 */ /* 0x000fe20000400000 */
[----:B----4-:R-:W-:Y:S01]  /*77b0*/  LOP3.LUT R41, R66, 0xffff0000, RZ, 0xc0, !PT ;  /* 0xffff000042297812 */ /* 0x010fe200078ec0ff */
[----:B------:R-:W-:Y:S01]  /*77c0*/  FMUL R2, R52, R31 ;  /* 0x0000001f34027220 */ /* 0x000fe20000400000 */
[----:B------:R-:W-:Y:S01]  /*77d0*/  F2FP.BF16.F32.PACK_AB R110, R22, R21 ;  /* 0x00000015166e723e */ /* 0x000fe200000010ff */
[C---:B------:R-:W-:Y:S01]  /*77e0*/  FFMA R0, R53.reuse, R23, R0 ;  /* 0x0000001735007223 */ /* 0x040fe20000000000 */
[C---:B------:R-:W-:Y:S01]  /*77f0*/  SHF.L.U32 R22, R64.reuse, 0x10, RZ ;  /* 0x0000001040167819 */ /* 0x040fe200000006ff */
[----:B------:R-:W-:Y:S01]  /*7800*/  FFMA R2, R53, R40, R2 ;  /* 0x0000002835027223 */ /* 0x000fe20000000002 */
[----:B------:R-:W-:Y:S01]  /*7810*/  LOP3.LUT R23, R64, 0xffff0000, RZ, 0xc0, !PT ;  /* 0xffff000040177812 */ /* 0x000fe200078ec0ff */
[C---:B------:R-:W-:Y:S01]  /*7820*/  FMUL R3, R52.reuse, R32 ;  /* 0x0000002034037220 */ /* 0x040fe20000400000 */
[----:B------:R-:W-:Y:S01]  /*7830*/  SHF.L.U32 R40, R65, 0x10, RZ ;  /* 0x0000001041287819 */ /* 0x000fe200000006ff */
[----:B------:R-:W-:Y:S01]  /*7840*/  FMUL R20, R52, R33 ;  /* 0x0000002134147220 */ /* 0x000fe20000400000 */
[----:B------:R-:W-:Y:S01]  /*7850*/  F2FP.BF16.F32.PACK_AB R111, R2, R0 ;  /* 0x00000000026f723e */ /* 0x000fe200000010ff */
[----:B------:R-:W-:Y:S01]  /*7860*/  FMUL R21, R52, R34 ;  /* 0x0000002234157220 */ /* 0x000fe20000400000 */
[----:B------:R-:W-:Y:S01]  /*7870*/  LOP3.LUT R55, R78, 0xffff0000, RZ, 0xc0, !PT ;  /* 0xffff00004e377812 */ /* 0x000fe200078ec0ff */
[----:B------:R-:W-:Y:S01]  /*7880*/  FFMA R3, R53, R22, R3 ;  /* 0x0000001635037223 */ /* 0x000fe20000000003 */
[----:B------:R-:W-:Y:S01]  /*7890*/  SHF.L.U32 R56, R79, 0x10, RZ ;  /* 0x000000104f387819 */ /* 0x000fe200000006ff */
[----:B------:R-:W-:Y:S01]  /*78a0*/  FFMA R20, R53, R23, R20 ;  /* 0x0000001735147223 */ /* 0x000fe20000000014 */
[----:B------:R-:W-:Y:S01]  /*78b0*/  LOP3.LUT R23, R65, 0xffff0000, RZ, 0xc0, !PT ;  /* 0xffff000041177812 */ /* 0x000fe200078ec0ff */
[----:B------:R-:W-:Y:S01]  /*78c0*/  FFMA R21, R53, R40, R21 ;  /* 0x0000002835157223 */ /* 0x000fe20000000015 */
[----:B------:R-:W-:Y:S01]  /*78d0*/  SHF.L.U32 R40, R66, 0x10, RZ ;  /* 0x0000001042287819 */ /* 0x000fe200000006ff */
[----:B------:R-:W-:Y:S01]  /*78e0*/  FMUL R0, R52, R35 ;  /* 0x0000002334007220 */ /* 0x000fe20000400000 */
[----:B------:R-:W-:Y:S01]  /*78f0*/  F2FP.BF16.F32.PACK_AB R112, R20, R3 ;  /* 0x000000031470723e */ /* 0x000fe200000010ff */
[C---:B------:R-:W-:Y:S01]  /*7900*/  FMUL R2, R52.reuse, R36 ;  /* 0x0000002434027220 */ /* 0x040fe20000400000 */
[----:B------:R-:W-:Y:S01]  /*7910*/  LOP3.LUT R57, R79, 0xffff0000, RZ, 0xc0, !PT ;  /* 0xffff00004f397812 */ /* 0x000fe200078ec0ff */
[----:B------:R-:W-:Y:S01]  /*7920*/  FMUL R22, R52, R37 ;  /* 0x0000002534167220 */ /* 0x000fe20000400000 */
[----:B------:R-:W-:Y:S01]  /*7930*/  ISETP.NE.AND P1, PT, R99, RZ, PT ;  /* 0x000000ff6300720c */ /* 0x000fe20003f25270 */
[----:B------:R-:W-:Y:S01]  /*7940*/  FFMA R0, R53, R23, R0 ;  /* 0x0000001735007223 */ /* 0x000fe20000000000 */
[----:B------:R-:W-:Y:S01]  /*7950*/  SHF.L.U32 R23, R67, 0x10, RZ ;  /* 0x0000001043177819 */ /* 0x000fe200000006ff */
[----:B------:R-:W-:Y:S01]  /*7960*/  FFMA R2, R53, R40, R2 ;  /* 0x0000002835027223 */ /* 0x000fe20000000002 */
[----:B------:R-:W-:Y:S01]  /*7970*/  LOP3.LUT R40, R67, 0xffff0000, RZ, 0xc0, !PT ;  /* 0xffff000043287812 */ /* 0x000fe200078ec0ff */
[----:B------:R1:W-:Y:S01]  /*7980*/  @!P0 STS.128 [R105+UR36+0x200], R108 ;  /* 0x0002006c69008988 */ /* 0x0003e20008000c24 */
[----:B------:R-:W-:Y:S01]  /*7990*/  F2FP.BF16.F32.PACK_AB R113, R0, R21 ;  /* 0x000000150071723e */ /* 0x000fe200000010ff */
[C---:B------:R-:W-:Y:S01]  /*79a0*/  FFMA R22, R53.reuse, R41, R22 ;  /* 0x0000002935167223 */ /* 0x040fe20000000016 */
[----:B------:R-:W-:Y:S01]  /*79b0*/  LOP3.LUT R41, R74, 0xffff0000, RZ, 0xc0, !PT ;  /* 0xffff00004a297812 */ /* 0x000fe200078ec0ff */
[C---:B------:R-:W-:Y:S01]  /*79c0*/  FMUL R3, R52.reuse, R38 ;  /* 0x0000002634037220 */ /* 0x040fe20000400000 */
[C---:B------:R-:W-:Y:S01]  /*79d0*/  FMUL R20, R52.reuse, R39 ;  /* 0x0000002734147220 */ /* 0x040fe20000400000 */
        /* <DEDUP_REMOVED lines=9> */
[C---:B------:R-:W-:Y:S01]  /*7a70*/  FFMA R0, R53.reuse, R22, R0 ;  /* 0x0000001635007223 */ /* 0x040fe20000000000 */
[C---:B------:R-:W-:Y:S01]  /*7a80*/  FFMA R2, R53.reuse, R23, R2 ;  /* 0x0000001735027223 */ /* 0x040fe20000000002 */
[----:B------:R-:W-:Y:S01]  /*7a90*/  F2FP.BF16.F32.PACK_AB R115, R20, R3 ;  /* 0x000000031473723e */ /* 0x000fe200000010ff */
[----:B------:R-:W-:Y:S01]  /*7aa0*/  FFMA R21, R53, R40, R21 ;  /* 0x0000002835157223 */ /* 0x000fe20000000015 */
[----:B------:R-:W-:Y:S01]  /*7ab0*/  LOP3.LUT R23, R73, 0xffff0000, RZ, 0xc0, !PT ;  /* 0xffff000049177812 */ /* 0x000fe200078ec0ff */
[----:B------:R-:W-:Y:S01]  /*7ac0*/  FMUL R3, R52, R7 ;  /* 0x0000000734037220 */ /* 0x000fe20000400000 */
[----:B------:R-:W-:Y:S01]  /*7ad0*/  SHF.L.U32 R40, R74, 0x10, RZ ;  /* 0x000000104a287819 */ /* 0x000fe200000006ff */
[----:B------:R1:W-:Y:S01]  /*7ae0*/  @!P0 STS.128 [R104+0x200], R112 ;  /* 0x0002007068008388 */ /* 0x0003e20000000c00 */
[C---:B------:R-:W-:Y:S01]  /*7af0*/  FMUL R20, R52.reuse, R8 ;  /* 0x0000000834147220 */ /* 0x040fe20000400000 */
[----:B------:R-:W-:Y:S01]  /*7b00*/  FMUL R22, R52, R9 ;  /* 0x0000000934167220 */ /* 0x000fe20000400000 */
[C---:B------:R-:W-:Y:S01]  /*7b10*/  FFMA R3, R53.reuse, R23, R3 ;  /* 0x0000001735037223 */ /* 0x040fe20000000003 */
[----:B------:R-:W-:Y:S01]  /*7b20*/  F2FP.BF16.F32.PACK_AB R116, R2, R0 ;  /* 0x000000000274723e */ /* 0x000fe200000010ff */
[----:B------:R-:W-:Y:S01]  /*7b30*/  FFMA R20, R53, R40, R20 ;  /* 0x0000002835147223 */ /* 0x000fe20000000014 */
[C---:B------:R-:W-:Y:S01]  /*7b40*/  SHF.L.U32 R23, R75.reuse, 0x10, RZ ;  /* 0x000000104b177819 */ /* 0x040fe200000006ff */
[C---:B------:R-:W-:Y:S01]  /*7b50*/  FMUL R0, R52.reuse, R10 ;  /* 0x0000000a34007220 */ /* 0x040fe20000400000 */
[----:B------:R-:W-:Y:S01]  /*7b60*/  LOP3.LUT R40, R75, 0xffff0000, RZ, 0xc0, !PT ;  /* 0xffff00004b287812 */ /* 0x000fe200078ec0ff */
[C---:B------:R-:W-:Y:S01]  /*7b70*/  FFMA R22, R53.reuse, R41, R22 ;  /* 0x0000002935167223 */ /* 0x040fe20000000016 */
[C---:B------:R-:W-:Y:S01]  /*7b80*/  FMUL R2, R52.reuse, R11 ;  /* 0x0000000b34027220 */ /* 0x040fe20000400000 */
[----:B------:R-:W-:Y:S01]  /*7b90*/  FFMA R0, R53, R23, R0 ;  /* 0x0000001735007223 */ /* 0x000fe20000000000 */
[----:B------:R-:W-:Y:S01]  /*7ba0*/  F2FP.BF16.F32.PACK_AB R117, R3, R21 ;  /* 0x000000150375723e */ /* 0x000fe200000010ff */
[----:B------:R-:W-:Y:S01]  /*7bb0*/  FMUL R3, R52, R12 ;  /* 0x0000000c34037220 */ /* 0x000fe20000400000 */
[----:B------:R-:W-:Y:S01]  /*7bc0*/  FFMA R2, R53, R40, R2 ;  /* 0x0000002835027223 */ /* 0x000fe20000000002 */
[----:B------:R-:W-:Y:S01]  /*7bd0*/  SHF.L.U32 R23, R76, 0x10, RZ ;  /* 0x000000104c177819 */ /* 0x000fe200000006ff */
[----:B------:R-:W-:Y:S01]  /*7be0*/  FMUL R21, R52, R14 ;  /* 0x0000000e34157220 */ /* 0x000fe20000400000 */
[----:B------:R-:W-:Y:S01]  /*7bf0*/  F2FP.BF16.F32.PACK_AB R118, R22, R20 ;  /* 0x000000141676723e */ /* 0x000fe200000010ff */
[----:B------:R-:W-:Y:S01]  /*7c00*/  FMUL R20, R52, R13 ;  /* 0x0000000d34147220 */ /* 0x000fe20000400000 */
[----:B------:R-:W-:Y:S01]  /*7c10*/  LOP3.LUT R40, R76, 0xffff0000, RZ, 0xc0, !PT ;  /* 0xffff00004c287812 */ /* 0x000fe200078ec0ff */
[C---:B------:R-:W-:Y:S01]  /*7c20*/  FMUL R22, R52.reuse, R15 ;  /* 0x0000000f34167220 */ /* 0x040fe20000400000 */
[----:B------:R-:W-:Y:S01]  /*7c30*/  SHF.L.U32 R41, R77, 0x10, RZ ;  /* 0x000000104d297819 */ /* 0x000fe200000006ff */
[C---:B------:R-:W-:Y:S01]  /*7c40*/  FFMA R3, R53.reuse, R23, R3 ;  /* 0x0000001735037223 */ /* 0x040fe20000000003 */
[C---:B------:R-:W-:Y:S01]  /*7c50*/  FMUL R23, R52.reuse, R16 ;  /* 0x0000001034177220 */ /* 0x040fe20000400000 */
[C---:B------:R-:W-:Y:S01]  /*7c60*/  FFMA R20, R53.reuse, R40, R20 ;  /* 0x0000002835147223 */ /* 0x040fe20000000014 */
[C---:B------:R-:W-:Y:S01]  /*7c70*/  FMUL R40, R52.reuse, R17 ;  /* 0x0000001134287220 */ /* 0x040fe20000400000 */
[C---:B------:R-:W-:Y:S01]  /*7c80*/  FFMA R21, R53.reuse, R41, R21 ;  /* 0x0000002935157223 */ /* 0x040fe20000000015 */
[C---:B------:R-:W-:Y:S01]  /*7c90*/  FFMA R22, R53.reuse, R42, R22 ;  /* 0x0000002a35167223 */ /* 0x040fe20000000016 */
[C---:B------:R-:W-:Y:S01]  /*7ca0*/  FMUL R41, R52.reuse, R18 ;  /* 0x0000001234297220 */ /* 0x040fe20000400000 */
[----:B------:R-:W-:Y:S01]  /*7cb0*/  FMUL R42, R52, R19 ;  /* 0x00000013342a7220 */ /* 0x000fe20000400000 */
[----:B------:R-:W-:Y:S01]  /*7cc0*/  F2FP.BF16.F32.PACK_AB R119, R2, R0 ;  /* 0x000000000277723e */ /* 0x000fe200000010ff */
[C---:B------:R-:W-:Y:S01]  /*7cd0*/  FFMA R23, R53.reuse, R54, R23 ;  /* 0x0000003635177223 */ /* 0x040fe20000000017 */
[C---:B------:R-:W-:Y:S01]  /*7ce0*/  FFMA R40, R53.reuse, R55, R40 ;  /* 0x0000003735287223 */ /* 0x040fe20000000028 */
[C---:B------:R-:W-:Y:S01]  /*7cf0*/  FFMA R41, R53.reuse, R56, R41 ;  /* 0x0000003835297223 */ /* 0x040fe20000000029 */
[----:B------:R-:W-:Y:S01]  /*7d00*/  FFMA R42, R53, R57, R42 ;  /* 0x00000039352a7223 */ /* 0x000fe2000000002a */
[----:B------:R1:W-:Y:S01]  /*7d10*/  @!P0 STS.128 [R105+UR36+0xa00], R116 ;  /* 0x000a007469008988 */ /* 0x0003e20008000c24 */
[----:B------:R-:W-:Y:S02]  /*7d20*/  F2FP.BF16.F32.PACK_AB R21, R22, R21 ;  /* 0x000000151615723e */ /* 0x000fe400000010ff */
[----:B------:R-:W-:Y:S02]  /*7d30*/  F2FP.BF16.F32.PACK_AB R22, R40, R23 ;  /* 0x000000172816723e */ /* 0x000fe400000010ff */
[----:B------:R-:W-:Y:S02]  /*7d40*/  F2FP.BF16.F32.PACK_AB R20, R20, R3 ;  /* 0x000000031414723e */ /* 0x000fe400000010ff */
[----:B------:R-:W-:Y:S05]  /*7d50*/  F2FP.BF16.F32.PACK_AB R23, R42, R41 ;  /* 0x000000292a17723e */ /* 0x000fea00000010ff */
[----:B------:R1:W-:Y:S01]  /*7d60*/  @!P0 STS.128 [R104+0xa00], R20 ;  /* 0x000a001468008388 */ /* 0x0003e20000000c00 */
[----:B------:R-:W-:Y:S01]  /*7d70*/  @!PT LDS RZ, [RZ] ;  /* 0x00000000fffff984 */ /* 0x000fe20000000800 */
[----:B------:R-:W-:Y:S01]  /*7d80*/  @!PT LDS RZ, [RZ] ;  /* 0x00000000fffff984 */ /* 0x000fe20000000800 */
[----:B------:R-:W-:Y:S01]  /*7d90*/  @!PT LDS RZ, [RZ] ;  /* 0x00000000fffff984 */ /* 0x000fe20000000800 */
[----:B------:R-:W-:Y:S01]  /*7da0*/  @!PT LDS RZ, [RZ] ;  /* 0x00000000fffff984 */ /* 0x000fe20000000800 */
[----:B------:R3:W-:Y:S07]  /*7db0*/  MEMBAR.ALL.CTA ;  /* 0x0000000000007992 */ /* 0x0007ee0000008000 */
[----:B---3--:R-:W3:Y:S01]  /*7dc0*/  FENCE.VIEW.ASYNC.S ;  /* 0x00000000000073c6 */ /* 0x008ee20000000000 */
[----:B------:R-:W-:Y:S05]  /*7dd0*/  WARPSYNC.ALL ;  /* 0x0000000000007948 */ /* 0x000fea0003800000 */
[----:B------:R-:W-:Y:S01]  /*7de0*/  BSSY.RECONVERGENT B0, `(.L_x_112) ;  /* 0x0000011000007945 */ /* 0x000fe20003800200 */
[----:B---3--:R-:W-:Y:S06]  /*7df0*/  BAR.SYNC.DEFER_BLOCKING 0x1, 0x80 ;  /* 0x0042000000007b1d */ /* 0x008fec0000010000 */
[----:B------:R-:W-:Y:S05]  /*7e00*/  @P1 BRA `(.L_x_113) ;  /* 0x0000000000381947 */ /* 0x000fea0003800000 */
[----:B------:R-:W-:Y:S01]  /*7e10*/  UIADD3 UR4, UPT, UPT, UR36, 0x200, URZ ;  /* 0x0000020024047890 */ /* 0x000fe2000fffe0ff */
[----:B------:R-:W-:Y:S01]  /*7e20*/  UMOV UR47, UR52 ;  /* 0x00000034002f7c82 */ /* 0x000fe20008000000 */
[----:B------:R-:W-:Y:S02]  /*7e30*/  UIADD3 UR9, UPT, UPT, UR45, 0x40, URZ ;  /* 0x000000402d097890 */ /* 0x000fe4000fffe0ff */
[----:B------:R-:W-:Y:S02]  /*7e40*/  UIADD3 UR8, UPT, UPT, UR36, 0xa00, URZ ;  /* 0x00000a0024087890 */ /* 0x000fe4000fffe0ff */
[----:B------:R-:W-:Y:S01]  /*7e50*/  MOV R89, UR4 ;  /* 0x0000000400597c02 */ /* 0x000fe20008000f00 */
[----:B------:R-:W-:Y:S01]  /*7e60*/  UIADD3 UR4, UP0, UPT, UR50, 0xa80, URZ ;  /* 0x00000a8032047890 */ /* 0x000fe2000ff1e0ff */
[----:B------:R-:W-:Y:S02]  /*7e70*/  UMOV UR10, UR46 ;  /* 0x0000002e000a7c82 */ /* 0x000fe40008000000 */
[----:B------:R-:W-:Y:S01]  /*7e80*/  R2UR UR44, R89 ;  /* 0x00000000592c72ca */ /* 0x000fe200000e0000 */
[----:B------:R-:W-:Y:S01]  /*7e90*/  UIADD3.X UR5, UPT, UPT, URZ, UR51, URZ, UP0, !UPT ;  /* 0x00000033ff057290 */ /* 0x000fe200087fe4ff */
[----:B------:R-:W-:Y:S11]  /*7ea0*/  UMOV UR11, UR52 ;  /* 0x00000034000b7c82 */ /* 0x000ff60008000000 */
[----:B------:R3:W-:Y:S01]  /*7eb0*/  UTMASTG.3D [UR44], [UR4] ;  /* 0x0000002c040073b5 */ /* 0x0007e20008010000 */
[----:B------:R3:W-:Y:S01]  /*7ec0*/  UTMASTG.3D [UR8], [UR4] ;  /* 0x00000008040073b5 */ /* 0x0007e20008010000 */
[----:B------:R0:W-:Y:S01]  /*7ed0*/  UTMACMDFLUSH ;  /* 0x00000000000079b7 */ /* 0x0001e20000000000 */
[----:B---3--:R-:W-:Y:S04]  /*7ee0*/  DEPBAR.LE SB0, 0x1 ;  /* 0x000080400000791a */ /* 0x008fe80000000000 */
.L_x_113:
[----:B------:R-:W-:Y:S05]  /*7ef0*/  BSYNC.RECONVERGENT B0 ;  /* 0x0000000000007941 */ /* 0x000fea0003800200 */
.L_x_112:
[----:B------:R-:W-:Y:S01]  /*7f00*/  BAR.SYNC.DEFER_BLOCKING 0x1, 0x80 ;  /* 0x0042000000007b1d */ /* 0x000fe20000010000 */
[----:B------:R-:W-:Y:S01]  /*7f10*/  ISETP.NE.AND P1, PT, R106, RZ, PT ;  /* 0x000000ff6a00720c */ /* 0x000fe20003f25270 */
[----:B------:R-:W-:Y:S01]  /*7f20*/  UISETP.NE.AND UP0, UPT, UR48, URZ, UPT ;  /* 0x000000ff3000728c */ /* 0x000fe2000bf05270 */
[----:B------:R-:W-:Y:S11]  /*7f30*/  LEA R2, R68, UR36, 0x3 ;  /* 0x0000002444027c11 */ /* 0x000ff6000f8e18ff */
[----:B------:R-:W-:Y:S01]  /*7f40*/  @P1 SHF.L.U32 R3, RZ, 0x1f, RZ ;  /* 0x0000001fff031819 */ /* 0x000fe200000006ff */
[----:B------:R-:W-:Y:S06]  /*7f50*/  BRA.U !UP0, `(.L_x_114) ;  /* 0x0000000108247547 */ /* 0x000fec000b800000 */
[----:B-1----:R-:W-:Y:S01]  /*7f60*/  IMAD.U32 R20, RZ, RZ, UR37 ;  /* 0x00000025ff147e24 */ /* 0x002fe2000f8e00ff */
[----:B------:R-:W-:Y:S01]  /*7f70*/  MOV R0, UR58 ;  /* 0x0000003a00007c02 */ /* 0x000fe20008000f00 */
[----:B------:R-:W-:Y:S03]  /*7f80*/  UIADD3 UR4, UPT, UPT, UR37, 0x1, URZ ;  /* 0x0000000125047890 */ /* 0x000fe6000fffe0ff */
[----:B------:R-:W-:Y:S01]  /*7f90*/  @P1 LEA R20, R20, UR36, 0x3 ;  /* 0x0000002414141c11 */ /* 0x000fe2000f8e18ff */
[----:B------:R-:W-:Y:S04]  /*7fa0*/  UISETP.NE.AND UP0, UPT, UR4, 0x4, UPT ;  /* 0x000000040400788c */ /* 0x000fe8000bf05270 */
[----:B------:R-:W-:Y:S01]  /*7fb0*/  @P1 VIADD R20, R20, 0x50 ;  /* 0x0000005014141836 */ /* 0x000fe20000000000 */
[----:B------:R-:W-:Y:S04]  /*7fc0*/  USEL UR37, UR4, URZ, UP0 ;  /* 0x000000ff04257287 */ /* 0x000fe80008000000 */
[----:B------:R-:W-:Y:S04]  /*7fd0*/  @P1 PRMT R0, R0, 0x654, R20 ;  /* 0x0000065400001816 */ /* 0x000fe80000000014 */
[----:B------:R3:W-:Y:S04]  /*7fe0*/  @P1 SYNCS.ARRIVE.TRANS64.RED.A1T0 RZ, [R0+URZ], RZ ;  /* 0x000000ff00ff19a7 */ /* 0x0007e800081004ff */
.L_x_114:
[----:B------:R-:W4:Y:S01]  /*7ff0*/  @P1 SYNCS.PHASECHK.TRANS64.TRYWAIT P0, [R2+URZ+0x30], R3 ;  /* 0x00003003020015a7 */ /* 0x000f2200080011ff */
[----:B------:R-:W-:Y:S01]  /*8000*/  BSSY B1, `(.L_x_115) ;  /* 0x0000014000017945 */ /* 0x000fe20003800000 */
[----:B----4-:R-:W-:Y:S03]  /*8010*/  @P1 SEL R70, RZ, 0x1, !P0 ;  /* 0x00000001ff461807 */ /* 0x010fe60004000000 */
[----:B------:R-:W-:Y:S05]  /*8020*/  @!P1 BRA `(.L_x_116) ;  /* 0x0000000000449947 */ /* 0x000fea0003800000 */
[----:B------:R-:W-:Y:S01]  /*8030*/  ISETP.NE.AND P1, PT, R71, RZ, PT ;  /* 0x000000ff4700720c */ /* 0x000fe20003f25270 */
[----:B------:R-:W-:Y:S01]  /*8040*/  BSSY B0, `(.L_x_117) ;  /* 0x0000009000007945 */ /* 0x000fe20003800000 */
[----:B------:R-:W-:Y:S11]  /*8050*/  ISETP.NE.AND P0, PT, R70, RZ, PT ;  /* 0x000000ff4600720c */ /* 0x000ff60003f05270 */
[----:B-1----:R-:W-:Y:S05]  /*8060*/  @P1 IMAD R20, R68, 0x1000, R105 ;  /* 0x0000100044141824 */ /* 0x002fea00078e0269 */
[----:B------:R-:W-:Y:S05]  /*8070*/  @P1 IADD3 R3, PT, PT, R20, UR36, RZ ;  /* 0x0000002414031c10 */ /* 0x000fea000fffe0ff */
[----:B------:R-:W-:Y:S01]  /*8080*/  @P1 IMAD.IADD R3, R69, 0x1, R3 ;  /* 0x0000000145031824 */ /* 0x000fe200078e0203 */
[----:B------:R-:W-:Y:S06]  /*8090*/  @P0 BRA `(.L_x_118) ;  /* 0x00000000000c0947 */ /* 0x000fec0003800000 */
[----:B---3--:R-:W-:Y:S04]  /*80a0*/  SHF.L.U32 R0, RZ, 0x1f, RZ ;  /* 0x0000001fff007819 */ /* 0x008fe800000006ff */
[----:B------:R-:W1:Y:S02]  /*80b0*/  SYNCS.PHASECHK.TRANS64.TRYWAIT P0, [R2+URZ+0x30], R0 ;  /* 0x00003000020075a7 */ /* 0x000e6400080011ff */
[----:B-1----:R-:W-:Y:S05]  /*80c0*/  @!P0 BRA `(.L_x_119) ;  /* 0x0000007000f48947 */ /* 0x002fea0003800000 */
.L_x_118:
[----:B------:R-:W-:Y:S05]  /*80d0*/  BSYNC B0 ;  /* 0x0000000000007941 */ /* 0x000fea0003800000 */
.L_x_117:
[----:B------:R-:W-:Y:S02]  /*80e0*/  ISETP.NE.AND P0, PT, R71, RZ, PT ;  /* 0x000000ff4700720c */ /* 0x000fe40003f05270 */
[----:B------:R-:W-:Y:S11]  /*80f0*/  IADD3 R68, PT, PT, R68, 0x1, RZ ;  /* 0x0000000144447810 */ /* 0x000ff60007ffe0ff */
[----:B------:R4:W1:Y:S04]  /*8100*/  @P0 LDS.128 R60, [R20+UR36+0x200] ;  /* 0x00020024143c0984 */ /* 0x0008680008000c00 */
[----:B------:R4:W1:Y:S04]  /*8110*/  @P0 LDS.128 R72, [R20+UR36+0xa00] ;  /* 0x000a002414480984 */ /* 0x0008680008000c00 */
[----:B------:R4:W1:Y:S04]  /*8120*/  @P0 LDS.128 R64, [R3+0x200] ;  /* 0x0002000003400984 */ /* 0x0008680000000c00 */
[----:B------:R4:W1:Y:S02]  /*8130*/  @P0 LDS.128 R76, [R3+0xa00] ;  /* 0x000a0000034c0984 */ /* 0x0008640000000c00 */
.L_x_116:
[----:B------:R-:W-:Y:S05]  /*8140*/  BSYNC B1 ;  /* 0x0000000000017941 */ /* 0x000fea0003800000 */
.L_x_115:
[----:B----4-:R-:W-:Y:S05]  /*8150*/  VIADD R3, R59, 0x400000 ;  /* 0x004000003b037836 */ /* 0x010fea0000000000 */
[----:B-1-3--:R-:W-:Y:S04]  /*8160*/  SHF.R.U32.HI R0, RZ, 0x15, R3 ;  /* 0x00000015ff007819 */ /* 0x00afe80000011603 */
[----:B------:R-:W-:Y:S04]  /*8170*/  LOP3.LUT R22, R0, 0x3, RZ, 0xc0, !PT ;  /* 0x0000000300167812 */ /* 0x000fe800078ec0ff */
[----:B------:R-:W-:Y:S11]  /*8180*/  ISETP.NE.AND P0, PT, R99, R22, PT ;  /* 0x000000166300720c */ /* 0x000ff60003f05270 */
[----:B------:R-:W-:Y:S02]  /*8190*/  @!UPT UIADD3 URZ, UPT, UPT, URZ, URZ, URZ ;  /* 0x000000fffffff290 */ /* 0x000fe4000fffe0ff */
[----:B------:R-:W-:Y:S05]  /*81a0*/  @P0 BRA `(.L_x_120) ;  /* 0x0000000000bc0947 */ /* 0x000fea0003800000 */
[----:B------:R-:W-:Y:S02]  /*81b0*/  LOP3.LUT P0, RZ, R0, 0x3, R100, 0x48, !PT ;  /* 0x0000000300ff7812 */ /* 0x000fe40007804864 */
[----:B------:R-:W-:Y:S11]  /*81c0*/  MOV R2, R3 ;  /* 0x0000000300027202 */ /* 0x000ff60000000f00 */
[----:B------:R-:W-:Y:S05]  /*81d0*/  @!P0 BRA `(.L_x_121) ;  /* 0x0000000000408947 */ /* 0x000fea0003800000 */
[----:B------:R-:W1:Y:S01]  /*81e0*/  LDCU.64 UR8, c[0x4][0x70] ;  /* 0x01000e00ff0877ac */ /* 0x000e620008000a00 */
[----:B------:R-:W-:Y:S01]  /*81f0*/  MOV R15, 0x0 ;  /* 0x00000000000f7802 */ /* 0x000fe20000000f00 */
[----:B------:R-:W-:Y:S02]  /*8200*/  HFMA2 R12, -RZ, RZ, 0, 5.9604644775390625e-08 ;  /* 0x00000001ff0c7431 */ /* 0x000fe400000001ff */
[----:B------:R-:W-:Y:S02]  /*8210*/  IMAD.MOV.U32 R8, RZ, RZ, 0x192 ;  /* 0x00000192ff087424 */ /* 0x000fe400078e00ff */
[----:B------:R-:W-:Y:S01]  /*8220*/  IMAD.MOV.U32 R13, RZ, RZ, RZ ;  /* 0x000000ffff0d7224 */ /* 0x000fe200078e00ff */
[----:B------:R-:W3:Y:S01]  /*8230*/  LDCU.64 UR6, c[0x4][0x78] ;  /* 0x01000f00ff0677ac */ /* 0x000ee20008000a00 */
[----:B------:R-:W4:Y:S01]  /*8240*/  LDC.64 R14, c[0x4][R15] ;  /* 0x010000000f0e7b82 */ /* 0x000f220000000a00 */
[----:B------:R-:W5:Y:S01]  /*8250*/  LDCU.64 UR4, c[0x4][0x10] ;  /* 0x01000200ff0477ac */ /* 0x000f620008000a00 */
[----:B-1----:R-:W-:Y:S01]  /*8260*/  MOV R5, UR9 ;  /* 0x0000000900057c02 */ /* 0x002fe20008000f00 */
[----:B------:R-:W-:Y:S01]  /*8270*/  IMAD.U32 R4, RZ, RZ, UR8 ;  /* 0x00000008ff047e24 */ /* 0x000fe2000f8e00ff */
[----:B---3--:R-:W-:Y:S01]  /*8280*/  MOV R7, UR7 ;  /* 0x0000000700077c02 */ /* 0x008fe20008000f00 */
[----:B------:R-:W-:Y:S01]  /*8290*/  IMAD.U32 R6, RZ, RZ, UR6 ;  /* 0x00000006ff067e24 */ /* 0x000fe2000f8e00ff */
[----:B-----5:R-:W-:Y:S01]  /*82a0*/  MOV R11, UR5 ;  /* 0x00000005000b7c02 */ /* 0x020fe20008000f00 */
[----:B------:R-:W-:Y:S02]  /*82b0*/  IMAD.U32 R10, RZ, RZ, UR4 ;  /* 0x00000004ff0a7e24 */ /* 0x000fe4000f8e00ff */
[----:B------:R-:W-:Y:S07]  /*82c0*/  LEPC R20, `(.L_x_121) ;  /* 0x000000001014794e */ /* 0x000fee0000000000 */
[----:B--2-4-:R-:W-:Y:S05]  /*82d0*/  CALL.ABS.NOINC R14 ;  /* 0x000000000e007343 */ /* 0x014fea0003c00000 */
.L_x_121:
        /* <DEDUP_REMOVED lines=23> */
.L_x_122:
[----:B------:R-:W-:Y:S05]  /*8450*/  WARPSYNC.ALL ;  /* 0x0000000000007948 */ /* 0x000fea0003800000 */
[----:B------:R-:W-:Y:S11]  /*8460*/  R2UR UR4, R2 ;  /* 0x00000000020472ca */ /* 0x000ff600000e0000 */
[----:B------:R-:W-:Y:S02]  /*8470*/  @!UPT UIADD3 URZ, UPT, UPT, URZ, URZ, URZ ;  /* 0x000000fffffff290 */ /* 0x000fe4000fffe0ff */
[----:B------:R-:W1:Y:S02]  /*8480*/  LDTM.x16 R4, tmem[UR4+0x40] ;  /* 0x00004004000479ee */ /* 0x000e640008240000 */
[----:B-1----:R-:W-:Y:S01]  /*8490*/  NOP ;  /* 0x0000000000007918 */ /* 0x002fe20000000000 */
.L_x_120:
[----:B------:R-:W-:Y:S01]  /*84a0*/  ISETP.NE.AND P2, PT, R106, RZ, PT ;  /* 0x000000ff6a00720c */ /* 0x000fe20003f45270 */
[----:B------:R-:W-:Y:S01]  /*84b0*/  FMUL R0, R52, R24 ;  /* 0x0000001834007220 */ /* 0x000fe20000400000 */
[----:B------:R-:W-:Y:S01]  /*84c0*/  SHF.L.U32 R3, R60, 0x10, RZ ;  /* 0x000000103c037819 */ /* 0x000fe200000006ff */
[----:B------:R-:W-:Y:S01]  /*84d0*/  FMUL R2, R52, R25 ;  /* 0x0000001934027220 */ /* 0x000fe20000400000 */
[----:B------:R-:W-:Y:S02]  /*84e0*/  LOP3.LUT R20, R60, 0xffff0000, RZ, 0xc0, !PT ;  /* 0xffff00003c147812 */ /* 0x000fe400078ec0ff */
[----:B------:R-:W-:Y:S01]  /*84f0*/  SHF.L.U32 R21, R61, 0x10, RZ ;  /* 0x000000103d157819 */ /* 0x000fe200000006ff */
[----:B------:R-:W-:Y:S01]  /*8500*/  FFMA R0, R53, R3, R0 ;  /* 0x0000000335007223 */ /* 0x000fe20000000000 */
[----:B------:R-:W-:Y:S01]  /*8510*/  ISETP.NE.AND P1, PT, R99, R22, PT ;  /* 0x000000166300720c */ /* 0x000fe20003f25270 */
[C---:B------:R-:W-:Y:S01]  /*8520*/  FFMA R2, R53.reuse, R20, R2 ;  /* 0x0000001435027223 */ /* 0x040fe20000000002 */
[----:B------:R-:W-:Y:S01]  /*8530*/  MOV R20, UR37 ;  /* 0x0000002500147c02 */ /* 0x000fe20008000f00 */
[----:B------:R-:W-:Y:S01]  /*8540*/  FMUL R3, R52, R26 ;  /* 0x0000001a34037220 */ /* 0x000fe20000400000 */
[----:B------:R-:W-:Y:S02]  /*8550*/  SHF.L.U32 R22, R62, 0x10, RZ ;  /* 0x000000103e167819 */ /* 0x000fe400000006ff */
[----:B------:R-:W-:Y:S01]  /*8560*/  @P2 LEA R20, R20, UR36, 0x3 ;  /* 0x0000002414142c11 */ /* 0x000fe2000f8e18ff */
[----:B------:R-:W-:Y:S01]  /*8570*/  FFMA R3, R53, R21, R3 ;  /* 0x0000001535037223 */ /* 0x000fe20000000003 */
[----:B------:R-:W-:Y:S01]  /*8580*/  F2FP.BF16.F32.PACK_AB R108, R2, R0 ;  /* 0x00000000026c723e */ /* 0x000fe200000010ff */
[C---:B------:R-:W-:Y:S01]  /*8590*/  FMUL R0, R52.reuse, R27 ;  /* 0x0000001b34007220 */ /* 0x040fe20000400000 */
[----:B------:R-:W-:Y:S01]  /*85a0*/  LOP3.LUT R21, R61, 0xffff0000, RZ, 0xc0, !PT ;  /* 0xffff00003d157812 */ /* 0x000fe200078ec0ff */
[----:B------:R-:W-:Y:S01]  /*85b0*/  FMUL R2, R52, R28 ;  /* 0x0000001c34027220 */ /* 0x000fe20000400000 */
[----:B------:R-:W-:Y:S01]  /*85c0*/  @P2 IADD3 R40, PT, PT, R20, 0x50, RZ ;  /* 0x0000005014282810 */ /* 0x000fe20007ffe0ff */
[----:B------:R-:W-:Y:S01]  /*85d0*/  FMUL R20, R52, R29 ;  /* 0x0000001d34147220 */ /* 0x000fe20000400000 */
[----:B------:R-:W-:Y:S01]  /*85e0*/  LOP3.LUT R23, R62, 0xffff0000, RZ, 0xc0, !PT ;  /* 0xffff00003e177812 */ /* 0x000fe200078ec0ff */
[C---:B------:R-:W-:Y:S01]  /*85f0*/  FFMA R0, R53.reuse, R21, R0 ;  /* 0x0000001535007223 */ /* 0x040fe20000000000 */
[----:B------:R-:W-:Y:S01]  /*8600*/  MOV R107, UR58 ;  /* 0x0000003a006b7c02 */ /* 0x000fe20008000f00 */
[C---:B------:R-:W-:Y:S01]  /*8610*/  FFMA R2, R53.reuse, R22, R2 ;  /* 0x0000001635027223 */ /* 0x040fe20000000002 */
[----:B------:R-:W-:Y:S01]  /*8620*/  LOP3.LUT R41, R66, 0xffff0000, RZ, 0xc0, !PT ;  /* 0xffff000042297812 */ /* 0x000fe200078ec0ff */
[----:B------:R-:W-:Y:S01]  /*8630*/  FFMA R20, R53, R23, R20 ;  /* 0x0000001735147223 */ /* 0x000fe20000000014 */
[----:B------:R-:W-:Y:S01]  /*8640*/  @P2 PRMT R107, R107, 0x654, R40 ;  /* 0x000006546b6b2816 */ /* 0x000fe20000000028 */
[C---:B------:R-:W-:Y:S01]  /*8650*/  FMUL R21, R52.reuse, R30 ;  /* 0x0000001e34157220 */ /* 0x040fe20000400000 */
[C---:B------:R-:W-:Y:S01]  /*8660*/  SHF.L.U32 R23, R63.reuse, 0x10, RZ ;  /* 0x000000103f177819 */ /* 0x040fe200000006ff */
[----:B------:R-:W-:Y:S01]  /*8670*/  FMUL R22, R52, R31 ;  /* 0x0000001f34167220 */ /* 0x000fe20000400000 */
[----:B------:R-:W-:Y:S02]  /*8680*/  LOP3.LUT R40, R63, 0xffff0000, RZ, 0xc0, !PT ;  /* 0xffff00003f287812 */ /* 0x000fe400078ec0ff */
[----:B------:R-:W-:Y:S01]  /*8690*/  F2FP.BF16.F32.PACK_AB R110, R20, R2 ;  /* 0x00000002146e723e */ /* 0x000fe200000010ff */
[C---:B------:R-:W-:Y:S01]  /*86a0*/  FFMA R21, R53.reuse, R23, R21 ;  /* 0x0000001735157223 */ /* 0x040fe20000000015 */
[----:B------:R-:W-:Y:S01]  /*86b0*/  F2FP.BF16.F32.PACK_AB R109, R0, R3 ;  /* 0x00000003006d723e */ /* 0x000fe200000010ff */
[----:B------:R-:W-:Y:S01]  /*86c0*/  FFMA R22, R53, R40, R22 ;  /* 0x0000002835167223 */ /* 0x000fe20000000016 */
[----:B------:R-:W-:Y:S01]  /*86d0*/  SHF.L.U32 R20, R64, 0x10, RZ ;  /* 0x0000001040147819 */ /* 0x000fe200000006ff */
[----:B------:R-:W-:Y:S01]  /*86e0*/  FMUL R0, R52, R32 ;  /* 0x0000002034007220 */ /* 0x000fe20000400000 */
[----:B------:R-:W-:Y:S01]  /*86f0*/  LOP3.LUT R23, R64, 0xffff0000, RZ, 0xc0, !PT ;  /* 0xffff000040177812 */ /* 0x000fe200078ec0ff */
[C---:B------:R-:W-:Y:S01]  /*8700*/  FMUL R2, R52.reuse, R33 ;  /* 0x0000002134027220 */ /* 0x040fe20000400000 */
[----:B------:R-:W-:Y:S01]  /*8710*/  SHF.L.U32 R40, R65, 0x10, RZ ;  /* 0x0000001041287819 */ /* 0x000fe200000006ff */
[----:B------:R-:W-:Y:S01]  /*8720*/  FMUL R3, R52, R34 ;  /* 0x0000002234037220 */ /* 0x000fe20000400000 */
[----:B------:R-:W-:Y:S01]  /*8730*/  F2FP.BF16.F32.PACK_AB R111, R22, R21 ;  /* 0x00000015166f723e */ /* 0x000fe200000010ff */
[----:B------:R-:W-:Y:S01]  /*8740*/  FFMA R0, R53, R20, R0 ;  /* 0x0000001435007223 */ /* 0x000fe20000000000 */
[----:B------:R-:W-:Y:S01]  /*8750*/  LOP3.LUT R42, R77, 0xffff0000, RZ, 0xc0, !PT ;  /* 0xffff00004d2a7812 */ /* 0x000fe200078ec0ff */
[----:B------:R-:W-:Y:S01]  /*8760*/  FFMA R2, R53, R23, R2 ;  /* 0x0000001735027223 */ /* 0x000fe20000000002 */
[----:B------:R-:W-:Y:S01]  /*8770*/  LOP3.LUT R23, R65, 0xffff0000, RZ, 0xc0, !PT ;  /* 0xffff000041177812 */ /* 0x000fe200078ec0ff */
[C---:B------:R-:W-:Y:S01]  /*8780*/  FFMA R3, R53.reuse, R40, R3 ;  /* 0x0000002835037223 */ /* 0x040fe20000000003 */
[----:B------:R-:W-:Y:S01]  /*8790*/  SHF.L.U32 R40, R66, 0x10, RZ ;  /* 0x0000001042287819 */ /* 0x000fe200000006ff */
[----:B------:R-:W-:Y:S01]  /*87a0*/  FMUL R20, R52, R35 ;  /* 0x0000002334147220 */ /* 0x000fe20000400000 */
[----:B------:R-:W-:Y:S01]  /*87b0*/  F2FP.BF16.F32.PACK_AB R112, R2, R0 ;  /* 0x000000000270723e */ /* 0x000fe200000010ff */
[----:B------:R-:W-:Y:S01]  /*87c0*/  FMUL R21, R52, R36 ;  /* 0x0000002434157220 */ /* 0x000fe20000400000 */
[----:B------:R-:W-:Y:S01]  /*87d0*/  SHF.L.U32 R54, R78, 0x10, RZ ;  /* 0x000000104e367819 */ /* 0x000fe200000006ff */
[----:B------:R-:W-:Y:S01]  /*87e0*/  FMUL R22, R52, R37 ;  /* 0x0000002534167220 */ /* 0x000fe20000400000 */
[----:B------:R-:W-:Y:S01]  /*87f0*/  LOP3.LUT R55, R78, 0xffff0000, RZ, 0xc0, !PT ;  /* 0xffff00004e377812 */ /* 0x000fe200078ec0ff */
[----:B------:R-:W-:Y:S01]  /*8800*/  FFMA R20, R53, R23, R20 ;  /* 0x0000001735147223 */ /* 0x000fe20000000014 */
[----:B------:R-:W-:Y:S01]  /*8810*/  SHF.L.U32 R23, R67, 0x10, RZ ;  /* 0x0000001043177819 */ /* 0x000fe200000006ff */
[----:B------:R-:W-:Y:S01]  /*8820*/  FFMA R21, R53, R40, R21 ;  /* 0x0000002835157223 */ /* 0x000fe20000000015 */
[----:B------:R-:W-:Y:S01]  /*8830*/  LOP3.LUT R40, R67, 0xffff0000, RZ, 0xc0, !PT ;  /* 0xffff000043287812 */ /* 0x000fe200078ec0ff */
[C---:B------:R-:W-:Y:S01]  /*8840*/  FFMA R22, R53.reuse, R41, R22 ;  /* 0x0000002935167223 */ /* 0x040fe20000000016 */
[----:B------:R-:W-:Y:S01]  /*8850*/  F2FP.BF16.F32.PACK_AB R113, R20, R3 ;  /* 0x000000031471723e */ /* 0x000fe200000010ff */
[----:B------:R-:W-:Y:S01]  /*8860*/  FMUL R0, R52, R38 ;  /* 0x0000002634007220 */ /* 0x000fe20000400000 */
[----:B------:R-:W-:Y:S01]  /*8870*/  LOP3.LUT R41, R74, 0xffff0000, RZ, 0xc0, !PT ;  /* 0xffff00004a297812 */ /* 0x000fe200078ec0ff */
[----:B------:R-:W-:Y:S01]  /*8880*/  FMUL R2, R52, R39 ;  /* 0x0000002734027220 */ /* 0x000fe20000400000 */
[----:B------:R-:W-:Y:S01]  /*8890*/  F2FP.BF16.F32.PACK_AB R114, R22, R21 ;  /* 0x000000151672723e */ /* 0x000fe200000010ff */
[----:B------:R1:W-:Y:S01]  /*88a0*/  @!P1 STS.128 [R105+UR36+0x1200], R108 ;  /* 0x0012006c69009988 */ /* 0x0003e20008000c24 */
[C---:B------:R-:W-:Y:S01]  /*88b0*/  SHF.L.U32 R22, R72.reuse, 0x10, RZ ;  /* 0x0000001048167819 */ /* 0x040fe200000006ff */
[C---:B------:R-:W-:Y:S01]  /*88c0*/  FFMA R0, R53.reuse, R23, R0 ;  /* 0x0000001735007223 */ /* 0x040fe20000000000 */
[----:B------:R-:W-:Y:S01]  /*88d0*/  LOP3.LUT R23, R72, 0xffff0000, RZ, 0xc0, !PT ;  /* 0xffff000048177812 */ /* 0x000fe200078ec0ff */
[----:B------:R-:W-:Y:S01]  /*88e0*/  FFMA R2, R53, R40, R2 ;  /* 0x0000002835027223 */ /* 0x000fe20000000002 */
[----:B------:R-:W-:Y:S01]  /*88f0*/  SHF.L.U32 R40, R73, 0x10, RZ ;  /* 0x0000001049287819 */ /* 0x000fe200000006ff */
[C---:B------:R-:W-:Y:S01]  /*8900*/  FMUL R3, R52.reuse, R4 ;  /* 0x0000000434037220 */ /* 0x040fe20000400000 */
[C---:B------:R-:W-:Y:S01]  /*8910*/  SHF.L.U32 R56, R79.reuse, 0x10, RZ ;  /* 0x000000104f387819 */ /* 0x040fe200000006ff */
[----:B------:R-:W-:Y:S01]  /*8920*/  FMUL R20, R52, R5 ;  /* 0x0000000534147220 */ /* 0x000fe20000400000 */
[----:B------:R-:W-:Y:S01]  /*8930*/  F2FP.BF16.F32.PACK_AB R115, R2, R0 ;  /* 0x000000000273723e */ /* 0x000fe200000010ff */
[----:B------:R-:W-:Y:S01]  /*8940*/  FMUL R21, R52, R6 ;  /* 0x0000000634157220 */ /* 0x000fe20000400000 */
[----:B------:R-:W-:Y:S01]  /*8950*/  LOP3.LUT R57, R79, 0xffff0000, RZ, 0xc0, !PT ;  /* 0xffff00004f397812 */ /* 0x000fe200078ec0ff */
[C---:B------:R-:W-:Y:S01]  /*8960*/  FFMA R3, R53.reuse, R22, R3 ;  /* 0x0000001635037223 */ /* 0x040fe20000000003 */
[----:B------:R-:W-:Y:S01]  /*8970*/  FFMA R20, R53, R23, R20 ;  /* 0x0000001735147223 */ /* 0x000fe20000000014 */
[----:B------:R1:W-:Y:S01]  /*8980*/  @!P1 STS.128 [R104+0x1200], R112 ;  /* 0x0012007068009388 */ /* 0x0003e20000000c00 */
[----:B------:R-:W-:Y:S01]  /*8990*/  LOP3.LUT R23, R73, 0xffff0000, RZ, 0xc0, !PT ;  /* 0xffff000049177812 */ /* 0x000fe200078ec0ff */
[----:B------:R-:W-:Y:S01]  /*89a0*/  FFMA R21, R53, R40, R21 ;  /* 0x0000002835157223 */ /* 0x000fe20000000015 */
[----:B------:R-:W-:Y:S01]  /*89b0*/  SHF.L.U32 R40, R74, 0x10, RZ ;  /* 0x000000104a287819 */ /* 0x000fe200000006ff */
[----:B------:R-:W-:Y:S01]  /*89c0*/  FMUL R0, R52, R7 ;  /* 0x0000000734007220 */ /* 0x000fe20000400000 */
[----:B------:R-:W-:Y:S01]  /*89d0*/  F2FP.BF16.F32.PACK_AB R116, R20, R3 ;  /* 0x000000031474723e */ /* 0x000fe200000010ff */
[C---:B------:R-:W-:Y:S01]  /*89e0*/  FMUL R2, R52.reuse, R8 ;  /* 0x0000000834027220 */ /* 0x040fe20000400000 */
[----:B------:R-:W-:Y:S01]  /*89f0*/  ISETP.NE.AND P0, PT, R99, RZ, PT ;  /* 0x000000ff6300720c */ /* 0x000fe20003f05270 */
[C---:B------:R-:W-:Y:S01]  /*8a00*/  FMUL R22, R52.reuse, R9 ;  /* 0x0000000934167220 */ /* 0x040fe20000400000 */
[C---:B------:R-:W-:Y:S01]  /*8a10*/  FFMA R0, R53.reuse, R23, R0 ;  /* 0x0000001735007223 */ /* 0x040fe20000000000 */
[----:B------:R-:W-:Y:S01]  /*8a20*/  FFMA R2, R53, R40, R2 ;  /* 0x0000002835027223 */ /* 0x000fe20000000002 */
[C---:B------:R-:W-:Y:S01]  /*8a30*/  SHF.L.U32 R23, R75.reuse, 0x10, RZ ;  /* 0x000000104b177819 */ /* 0x040fe200000006ff */
[C---:B------:R-:W-:Y:S01]  /*8a40*/  FMUL R3, R52.reuse, R10 ;  /* 0x0000000a34037220 */ /* 0x040fe20000400000 */
[----:B------:R-:W-:Y:S01]  /*8a50*/  LOP3.LUT R40, R75, 0xffff0000, RZ, 0xc0, !PT ;  /* 0xffff00004b287812 */ /* 0x000fe200078ec0ff */
[C---:B------:R-:W-:Y:S01]  /*8a60*/  FFMA R22, R53.reuse, R41, R22 ;  /* 0x0000002935167223 */ /* 0x040fe20000000016 */
[----:B------:R-:W-:Y:S01]  /*8a70*/  FMUL R20, R52, R11 ;  /* 0x0000000b34147220 */ /* 0x000fe20000400000 */
[C---:B------:R-:W-:Y:S01]  /*8a80*/  FFMA R3, R53.reuse, R23, R3 ;  /* 0x0000001735037223 */ /* 0x040fe20000000003 */
        /* <DEDUP_REMOVED lines=27> */
[----:B------:R-:W-:Y:S02]  /*8c40*/  F2FP.BF16.F32.PACK_AB R23, R42, R41 ;  /* 0x000000292a17723e */ /* 0x000fe400000010ff */
[----:B------:R-:W-:Y:S02]  /*8c50*/  LEA R0, R68, UR36, 0x3 ;  /* 0x0000002444007c11 */ /* 0x000fe4000f8e18ff */
[----:B------:R-:W-:Y:S01]  /*8c60*/  @P2 SHF.L.U32 R2, RZ, 0x1f, RZ ;  /* 0x0000001fff022819 */ /* 0x000fe200000006ff */
[----:B------:R1:W-:Y:S01]  /*8c70*/  @!P1 STS.128 [R104+0x1a00], R20 ;  /* 0x001a001468009388 */ /* 0x0003e20000000c00 */
[----:B------:R-:W-:Y:S01]  /*8c80*/  @!PT LDS RZ, [RZ] ;  /* 0x00000000fffff984 */ /* 0x000fe20000000800 */
[----:B------:R-:W-:Y:S01]  /*8c90*/  @!PT LDS RZ, [RZ] ;  /* 0x00000000fffff984 */ /* 0x000fe20000000800 */
[----:B------:R-:W-:Y:S01]  /*8ca0*/  @!PT LDS RZ, [RZ] ;  /* 0x00000000fffff984 */ /* 0x000fe20000000800 */
[----:B------:R-:W-:Y:S01]  /*8cb0*/  @!PT LDS RZ, [RZ] ;  /* 0x00000000fffff984 */ /* 0x000fe20000000800 */
[----:B------:R3:W-:Y:S07]  /*8cc0*/  MEMBAR.ALL.CTA ;  /* 0x0000000000007992 */ /* 0x0007ee0000008000 */
[----:B---3--:R-:W3:Y:S02]  /*8cd0*/  FENCE.VIEW.ASYNC.S ;  /* 0x00000000000073c6 */ /* 0x008ee40000000000 */
[----:B------:R-:W-:Y:S05]  /*8ce0*/  WARPSYNC.ALL ;  /* 0x0000000000007948 */ /* 0x000fea0003800000 */
[----:B------:R-:W-:Y:S01]  /*8cf0*/  BSSY.RECONVERGENT B0, `(.L_x_123) ;  /* 0x0000011000007945 */ /* 0x000fe20003800200 */
[----:B---3--:R-:W-:Y:S06]  /*8d00*/  BAR.SYNC.DEFER_BLOCKING 0x1, 0x80 ;  /* 0x0042000000007b1d */ /* 0x008fec0000010000 */
[----:B------:R-:W-:Y:S05]  /*8d10*/  @P0 BRA `(.L_x_124) ;  /* 0x0000000000380947 */ /* 0x000fea0003800000 */
[----:B------:R-:W-:Y:S02]  /*8d20*/  UIADD3 UR4, UP0, UPT, UR50, 0xa80, URZ ;  /* 0x00000a8032047890 */ /* 0x000fe4000ff1e0ff */
[----:B------:R-:W-:Y:S02]  /*8d30*/  UIADD3 UR10, UPT, UPT, UR46, 0x40, URZ ;  /* 0x000000402e0a7890 */ /* 0x000fe4000fffe0ff */
[----:B------:R-:W-:Y:S02]  /*8d40*/  UIADD3 UR8, UPT, UPT, UR36, 0x1200, URZ ;  /* 0x0000120024087890 */ /* 0x000fe4000fffe0ff */
[----:B------:R-:W-:Y:S01]  /*8d50*/  UIADD3.X UR5, UPT, UPT, URZ, UR51, URZ, UP0, !UPT ;  /* 0x00000033ff057290 */ /* 0x000fe200087fe4ff */
[----:B------:R-:W-:Y:S01]  /*8d60*/  UMOV UR9, UR45 ;  /* 0x0000002d00097c82 */ /* 0x000fe20008000000 */
[----:B------:R-:W-:Y:S01]  /*8d70*/  UMOV UR11, UR52 ;  /* 0x00000034000b7c82 */ /* 0x000fe20008000000 */
[----:B------:R-:W-:Y:S02]  /*8d80*/  UIADD3 UR13, UPT, UPT, UR45, 0x40, URZ ;  /* 0x000000402d0d7890 */ /* 0x000fe4000fffe0ff */
[----:B------:R-:W-:Y:S01]  /*8d90*/  UIADD3 UR12, UPT, UPT, UR36, 0x1a00, URZ ;  /* 0x00001a00240c7890 */ /* 0x000fe2000fffe0ff */
[----:B------:R-:W-:Y:S03]  /*8da0*/  UMOV UR15, UR52 ;  /* 0x00000034000f7c82 */ /* 0x000fe60008000000 */
[----:B------:R3:W-:Y:S01]  /*8db0*/  UTMASTG.3D [UR8], [UR4] ;  /* 0x00000008040073b5 */ /* 0x0007e20008010000 */
[----:B------:R-:W-:Y:S04]  /*8dc0*/  UMOV UR14, UR10 ;  /* 0x0000000a000e7c82 */ /* 0x000fe80008000000 */
[----:B------:R3:W-:Y:S01]  /*8dd0*/  UTMASTG.3D [UR12], [UR4] ;  /* 0x0000000c040073b5 */ /* 0x0007e20008010000 */
[----:B------:R0:W-:Y:S01]  /*8de0*/  UTMACMDFLUSH ;  /* 0x00000000000079b7 */ /* 0x0001e20000000000 */
[----:B---3--:R-:W-:Y:S04]  /*8df0*/  DEPBAR.LE SB0, 0x1 ;  /* 0x000080400000791a */ /* 0x008fe80000000000 */
.L_x_124:
[----:B------:R-:W-:Y:S05]  /*8e00*/  BSYNC.RECONVERGENT B0 ;  /* 0x0000000000007941 */ /* 0x000fea0003800200 */
.L_x_123:
[----:B------:R-:W-:Y:S01]  /*8e10*/  BAR.SYNC.DEFER_BLOCKING 0x1, 0x80 ;  /* 0x0042000000007b1d */ /* 0x000fe20000010000 */
[----:B------:R-:W-:Y:S01]  /*8e20*/  UIADD3 UR4, UPT, UPT, UR37, 0x1, URZ ;  /* 0x0000000125047890 */ /* 0x000fe2000fffe0ff */
[----:B-1----:R-:W-:Y:S01]  /*8e30*/  VIADD R23, R59, 0x10 ;  /* 0x000000103b177836 */ /* 0x002fe20000000000 */
[----:B------:R-:W-:Y:S02]  /*8e40*/  UIADD3 UR41, UPT, UPT, UR45, 0x10, URZ ;  /* 0x000000102d297890 */ /* 0x000fe4000fffe0ff */
[----:B------:R-:W-:Y:S02]  /*8e50*/  UISETP.NE.AND UP0, UPT, UR4, 0x4, UPT ;  /* 0x000000040400788c */ /* 0x000fe4000bf05270 */
[----:B------:R-:W-:Y:S02]  /*8e60*/  SHF.R.U32.HI R21, RZ, 0x15, R23 ;  /* 0x00000015ff157819 */ /* 0x000fe40000011617 */
[----:B------:R-:W-:Y:S02]  /*8e70*/  USEL UR38, UR4, URZ, UP0 ;  /* 0x000000ff04267287 */ /* 0x000fe40008000000 */
[----:B------:R-:W-:Y:S01]  /*8e80*/  LOP3.LUT R22, R21, 0x3, RZ, 0xc0, !PT ;  /* 0x0000000315167812 */ /* 0x000fe200078ec0ff */
[----:B------:R1:W-:Y:S01]  /*8e90*/  @P2 SYNCS.ARRIVE.TRANS64.RED.A1T0 RZ, [R107+URZ], RZ ;  /* 0x000000ff6bff29a7 */ /* 0x0003e200081004ff */
[----:B------:R-:W-:Y:S01]  /*8ea0*/  BSSY B1, `(.L_x_125) ;  /* 0x0000015000017945 */ /* 0x000fe20003800000 */
[----:B------:R-:W3:Y:S02]  /*8eb0*/  @P2 SYNCS.PHASECHK.TRANS64.TRYWAIT P0, [R0+URZ+0x30], R2 ;  /* 0x00003002000025a7 */ /* 0x000ee400080011ff */
[----:B---3--:R-:W-:Y:S01]  /*8ec0*/  @P2 SEL R70, RZ, 0x1, !P0 ;  /* 0x00000001ff462807 */ /* 0x008fe20004000000 */
[----:B-1----:R-:W-:Y:S06]  /*8ed0*/  @!P2 BRA `(.L_x_126) ;  /* 0x000000000044a947 */ /* 0x002fec0003800000 */
[----:B------:R-:W-:Y:S01]  /*8ee0*/  ISETP.NE.AND P1, PT, R71, RZ, PT ;  /* 0x000000ff4700720c */ /* 0x000fe20003f25270 */
[----:B------:R-:W-:Y:S01]  /*8ef0*/  BSSY B0, `(.L_x_127) ;  /* 0x0000009000007945 */ /* 0x000fe20003800000 */
[----:B------:R-:W-:Y:S11]  /*8f00*/  ISETP.NE.AND P0, PT, R70, RZ, PT ;  /* 0x000000ff4600720c */ /* 0x000ff60003f05270 */
[----:B------:R-:W-:Y:S05]  /*8f10*/  @P1 IMAD R3, R68, 0x1000, R105 ;  /* 0x0000100044031824 */ /* 0x000fea00078e0269 */
[----:B------:R-:W-:Y:S05]  /*8f20*/  @P1 IADD3 R2, PT, PT, R3, UR36, RZ ;  /* 0x0000002403021c10 */ /* 0x000fea000fffe0ff */
[----:B------:R-:W-:Y:S01]  /*8f30*/  @P1 IMAD.IADD R2, R69, 0x1, R2 ;  /* 0x0000000145021824 */ /* 0x000fe200078e0202 */
[----:B------:R-:W-:Y:S06]  /*8f40*/  @P0 BRA `(.L_x_128) ;  /* 0x00000000000c0947 */ /* 0x000fec0003800000 */
[----:B------:R-:W-:Y:S04]  /*8f50*/  SHF.L.U32 R20, RZ, 0x1f, RZ ;  /* 0x0000001fff147819 */ /* 0x000fe800000006ff */
[----:B------:R-:W1:Y:S02]  /*8f60*/  SYNCS.PHASECHK.TRANS64.TRYWAIT P0, [R0+URZ+0x30], R20 ;  /* 0x00003014000075a7 */ /* 0x000e6400080011ff */
[----:B-1----:R-:W-:Y:S05]  /*8f70*/  @!P0 BRA `(.L_x_129) ;  /* 0x00000064005c8947 */ /* 0x002fea0003800000 */
.L_x_128:
[----:B------:R-:W-:Y:S05]  /*8f80*/  BSYNC B0 ;  /* 0x0000000000007941 */ /* 0x000fea0003800000 */
.L_x_127:
[----:B------:R-:W-:Y:S02]  /*8f90*/  ISETP.NE.AND P0, PT, R71, RZ, PT ;  /* 0x000000ff4700720c */ /* 0x000fe40003f05270 */
[----:B------:R-:W-:Y:S11]  /*8fa0*/  IADD3 R68, PT, PT, R68, 0x1, RZ ;  /* 0x0000000144447810 */ /* 0x000ff60007ffe0ff */
[----:B------:R3:W4:Y:S04]  /*8fb0*/  @P0 LDS.128 R60, [R3+UR36+0x200] ;  /* 0x00020024033c0984 */ /* 0x0007280008000c00 */
[----:B------:R3:W1:Y:S04]  /*8fc0*/  @P0 LDS.128 R72, [R3+UR36+0xa00] ;  /* 0x000a002403480984 */ /* 0x0006680008000c00 */
[----:B------:R3:W1:Y:S04]  /*8fd0*/  @P0 LDS.128 R64, [R2+0x200] ;  /* 0x0002000002400984 */ /* 0x0006680000000c00 */
[----:B------:R3:W1:Y:S02]  /*8fe0*/  @P0 LDS.128 R76, [R2+0xa00] ;  /* 0x000a0000024c0984 */ /* 0x0006640000000c00 */
.L_x_126:
[----:B------:R-:W-:Y:S05]  /*8ff0*/  BSYNC B1 ;  /* 0x0000000000017941 */ /* 0x000fea0003800000 */
.L_x_125:
[----:B------:R-:W-:Y:S11]  /*9000*/  ISETP.NE.AND P0, PT, R99, R22, PT ;  /* 0x000000166300720c */ /* 0x000ff60003f05270 */
[----:B------:R-:W-:Y:S02]  /*9010*/  @!UPT UIADD3 URZ, UPT, UPT, URZ, URZ, URZ ;  /* 0x000000fffffff290 */ /* 0x000fe4000fffe0ff */
[----:B------:R-:W-:Y:S05]  /*9020*/  @P0 BRA `(.L_x_130) ;  /* 0x0000000000bc0947 */ /* 0x000fea0003800000 */
[----:B------:R-:W-:Y:S11]  /*9030*/  LOP3.LUT P0, RZ, R21, 0x3, R100, 0x48, !PT ;  /* 0x0000000315ff7812 */ /* 0x000ff60007804864 */
[----:B------:R-:W-:Y:S02]  /*9040*/  @!UPT UIADD3 URZ, UPT, UPT, URZ, URZ, URZ ;  /* 0x000000fffffff290 */ /* 0x000fe4000fffe0ff */
[----:B------:R-:W-:Y:S05]  /*9050*/  @!P0 BRA `(.L_x_131) ;  /* 0x0000000000408947 */ /* 0x000fea0003800000 */
[----:B------:R-:W5:Y:S01]  /*9060*/  LDCU.64 UR8, c[0x4][0x70] ;  /* 0x01000e00ff0877ac */ /* 0x000f620008000a00 */
[----:B---3--:R-:W-:Y:S01]  /*9070*/  MOV R3, 0x0 ;  /* 0x0000000000037802 */ /* 0x008fe20000000f00 */
[----:B------:R-:W-:Y:S02]  /*9080*/  HFMA2 R12, -RZ, RZ, 0, 5.9604644775390625e-08 ;  /* 0x00000001ff0c7431 */ /* 0x000fe400000001ff */
[----:B------:R-:W-:Y:S02]  /*9090*/  IMAD.MOV.U32 R8, RZ, RZ, 0x192 ;  /* 0x00000192ff087424 */ /* 0x000fe400078e00ff */
[----:B------:R-:W-:Y:S01]  /*90a0*/  IMAD.MOV.U32 R13, RZ, RZ, RZ ;  /* 0x000000ffff0d7224 */ /* 0x000fe200078e00ff */
[----:B------:R-:W3:Y:S01]  /*90b0*/  LDCU.64 UR6, c[0x4][0x78] ;  /* 0x01000f00ff0677ac */ /* 0x000ee20008000a00 */
[----:B------:R-:W1:Y:S01]  /*90c0*/  LDC.64 R2, c[0x4][R3] ;  /* 0x0100000003027b82 */ /* 0x000e620000000a00 */
[----:B------:R-:W2:Y:S01]  /*90d0*/  LDCU.64 UR4, c[0x4][0x10] ;  /* 0x01000200ff0477ac */ /* 0x000ea20008000a00 */
[----:B-----5:R-:W-:Y:S01]  /*90e0*/  MOV R5, UR9 ;  /* 0x0000000900057c02 */ /* 0x020fe20008000f00 */
[----:B------:R-:W-:Y:S01]  /*90f0*/  IMAD.U32 R4, RZ, RZ, UR8 ;  /* 0x00000008ff047e24 */ /* 0x000fe2000f8e00ff */
[----:B---3--:R-:W-:Y:S01]  /*9100*/  MOV R7, UR7 ;  /* 0x0000000700077c02 */ /* 0x008fe20008000f00 */
[----:B------:R-:W-:Y:S01]  /*9110*/  IMAD.U32 R6, RZ, RZ, UR6 ;  /* 0x00000006ff067e24 */ /* 0x000fe2000f8e00ff */
[----:B--2---:R-:W-:Y:S01]  /*9120*/  MOV R11, UR5 ;  /* 0x00000005000b7c02 */ /* 0x004fe20008000f00 */
[----:B------:R-:W-:Y:S02]  /*9130*/  IMAD.U32 R10, RZ, RZ, UR4 ;  /* 0x00000004ff0a7e24 */ /* 0x000fe4000f8e00ff */
[----:B-1----:R-:W-:Y:S07]  /*9140*/  LEPC R20, `(.L_x_131) ;  /* 0x000000001014794e */ /* 0x002fee0000000000 */
[----:B----4-:R-:W-:Y:S05]  /*9150*/  CALL.ABS.NOINC R2 ;  /* 0x0000000002007343 */ /* 0x010fea0003c00000 */
.L_x_131:
[----:B------:R-:W-:Y:S05]  /*9160*/  WARPSYNC.ALL ;  /* 0x0000000000007948 */ /* 0x000fea0003800000 */
[C---:B------:R-:W-:Y:S01]  /*9170*/  R2UR UR4, R23.reuse ;  /* 0x00000000170472ca */ /* 0x040fe200000e0000 */
[----:B-1----:R-:W-:Y:S05]  /*9180*/  VIADD R0, R23, 0x40 ;  /* 0x0000004017007836 */ /* 0x002fea0000000000 */
[----:B------:R-:W-:Y:S04]  /*9190*/  SHF.R.U32.HI R0, RZ, 0x15, R0 ;  /* 0x00000015ff007819 */ /* 0x000fe80000011600 */
[----:B------:R-:W-:Y:S03]  /*91a0*/  LOP3.LUT P0, RZ, R0, 0x3, R100, 0x48, !PT ;  /* 0x0000000300ff7812 */ /* 0x000fe60007804864 */
[----:B------:R-:W1:Y:S10]  /*91b0*/  LDTM.x16 R24, tmem[UR4] ;  /* 0x00000004001879ee */ /* 0x000e740008240000 */
[----:B-1----:R-:W-:Y:S05]  /*91c0*/  @!P0 BRA `(.L_x_132) ;  /* 0x0000000000408947 */ /* 0x002fea0003800000 */
[----:B------:R-:W1:Y:S01]  /*91d0*/  LDCU.64 UR8, c[0x4][0x70] ;  /* 0x01000e00ff0877ac */ /* 0x000e620008000a00 */
[----:B---3--:R-:W-:Y:S01]  /*91e0*/  MOV R3, 0x0 ;  /* 0x0000000000037802 */ /* 0x008fe20000000f00 */
[----:B------:R-:W-:Y:S02]  /*91f0*/  HFMA2 R12, -RZ, RZ, 0, 5.9604644775390625e-08 ;  /* 0x00000001ff0c7431 */ /* 0x000fe400000001ff */
[----:B------:R-:W-:Y:S02]  /*9200*/  IMAD.MOV.U32 R8, RZ, RZ, 0x192 ;  /* 0x00000192ff087424 */ /* 0x000fe400078e00ff */
[----:B------:R-:W-:Y:S01]  /*9210*/  IMAD.MOV.U32 R13, RZ, RZ, RZ ;  /* 0x000000ffff0d7224 */ /* 0x000fe200078e00ff */
[----:B------:R-:W3:Y:S01]  /*9220*/  LDCU.64 UR6, c[0x4][0x78] ;  /* 0x01000f00ff0677ac */ /* 0x000ee20008000a00 */
[----:B------:R-:W2:Y:S01]  /*9230*/  LDC.64 R2, c[0x4][R3] ;  /* 0x0100000003027b82 */ /* 0x000ea20000000a00 */
        /* <DEDUP_REMOVED lines=9> */
.L_x_132:
[----:B------:R-:W-:Y:S05]  /*92d0*/  WARPSYNC.ALL ;  /* 0x0000000000007948 */ /* 0x000fea0003800000 */
[----:B------:R-:W-:Y:S11]  /*92e0*/  R2UR UR4, R23 ;  /* 0x00000000170472ca */ /* 0x000ff600000e0000 */
[----:B------:R-:W-:Y:S02]  /*92f0*/  @!UPT UIADD3 URZ, UPT, UPT, URZ, URZ, URZ ;  /* 0x000000fffffff290 */ /* 0x000fe4000fffe0ff */
[----:B------:R-:W1:Y:S02]  /*9300*/  LDTM.x16 R4, tmem[UR4+0x40] ;  /* 0x00004004000479ee */ /* 0x000e640008240000 */
[----:B-1----:R-:W-:Y:S01]  /*9310*/  NOP ;  /* 0x0000000000007918 */ /* 0x002fe20000000000 */
.L_x_130:
[----:B------:R-:W-:Y:S01]  /*9320*/  ISETP.NE.AND P2, PT, R106, RZ, PT ;  /* 0x000000ff6a00720c */ /* 0x000fe20003f45270 */
[----:B-1----:R-:W-:Y:S01]  /*9330*/  FMUL R0, R52, R24 ;  /* 0x0000001834007220 */ /* 0x002fe20000400000 */
[----:B---34-:R-:W-:Y:S01]  /*9340*/  SHF.L.U32 R3, R60, 0x10, RZ ;  /* 0x000000103c037819 */ /* 0x018fe200000006ff */
        /* <DEDUP_REMOVED lines=146> */
.L_x_134:
[----:B------:R-:W-:Y:S05]  /*9c70*/  BSYNC.RECONVERGENT B0 ;  /* 0x0000000000007941 */ /* 0x000fea0003800200 */
.L_x_133:
[----:B------:R-:W-:Y:S01]  /*9c80*/  BAR.SYNC.DEFER_BLOCKING 0x1, 0x80 ;  /* 0x0042000000007b1d */ /* 0x000fe20000010000 */
[----:B------:R-:W-:Y:S04]  /*9c90*/  UIADD3 UR4, UPT, UPT, UR38, 0x1, URZ ;  /* 0x0000000126047890 */ /* 0x000fe8000fffe0ff */
[----:B------:R-:W-:Y:S04]  /*9ca0*/  UISETP.NE.AND UP0, UPT, UR4, 0x4, UPT ;  /* 0x000000040400788c */ /* 0x000fe8000bf05270 */
[----:B------:R-:W-:Y:S01]  /*9cb0*/  USEL UR39, UR4, URZ, UP0 ;  /* 0x000000ff04277287 */ /* 0x000fe20008000000 */
[----:B------:R3:W-:Y:S01]  /*9cc0*/  @P2 SYNCS.ARRIVE.TRANS64.RED.A1T0 RZ, [R107+URZ], RZ ;  /* 0x000000ff6bff29a7 */ /* 0x0007e200081004ff */
[----:B------:R-:W-:Y:S01]  /*9cd0*/  BSSY B1, `(.L_x_135) ;  /* 0x000001a000017945 */ /* 0x000fe20003800000 */
[----:B------:R-:W4:Y:S01]  /*9ce0*/  @P2 SYNCS.PHASECHK.TRANS64.TRYWAIT P0, [R0+URZ+0x30], R2 ;  /* 0x00003002000025a7 */ /* 0x000f2200080011ff */
[----:B---3--:R-:W-:Y:S01]  /*9cf0*/  HFMA2 R107, -RZ, RZ, 0, 0 ;  /* 0x00000000ff6b7431 */ /* 0x008fe200000001ff */
[----:B----4-:R-:W-:Y:S01]  /*9d00*/  @P2 SEL R70, RZ, 0x1, !P0 ;  /* 0x00000001ff462807 */ /* 0x010fe20004000000 */
[----:B------:R-:W-:Y:S06]  /*9d10*/  @!P2 BRA `(.L_x_136) ;  /* 0x000000000054a947 */ /* 0x000fec0003800000 */
[----:B------:R-:W-:Y:S01]  /*9d20*/  ISETP.NE.AND P1, PT, R71, RZ, PT ;  /* 0x000000ff4700720c */ /* 0x000fe20003f25270 */
[----:B------:R-:W-:Y:S01]  /*9d30*/  BSSY B0, `(.L_x_137) ;  /* 0x0000009000007945 */ /* 0x000fe20003800000 */
[----:B------:R-:W-:Y:S11]  /*9d40*/  ISETP.NE.AND P0, PT, R70, RZ, PT ;  /* 0x000000ff4600720c */ /* 0x000ff60003f05270 */
[----:B------:R-:W-:Y:S05]  /*9d50*/  @P1 IMAD R3, R68, 0x1000, R105 ;  /* 0x0000100044031824 */ /* 0x000fea00078e0269 */
[----:B------:R-:W-:Y:S05]  /*9d60*/  @P1 IADD3 R2, PT, PT, R3, UR36, RZ ;  /* 0x0000002403021c10 */ /* 0x000fea000fffe0ff */
[----:B------:R-:W-:Y:S01]  /*9d70*/  @P1 IMAD.IADD R2, R69, 0x1, R2 ;  /* 0x0000000145021824 */ /* 0x000fe200078e0202 */
[----:B------:R-:W-:Y:S06]  /*9d80*/  @P0 BRA `(.L_x_138) ;  /* 0x00000000000c0947 */ /* 0x000fec0003800000 */
[----:B-1----:R-:W-:Y:S04]  /*9d90*/  SHF.L.U32 R20, RZ, 0x1f, RZ ;  /* 0x0000001fff147819 */ /* 0x002fe800000006ff */
[----:B------:R-:W1:Y:S02]  /*9da0*/  SYNCS.PHASECHK.TRANS64.TRYWAIT P0, [R0+URZ+0x30], R20 ;  /* 0x00003014000075a7 */ /* 0x000e6400080011ff */
[----:B-1----:R-:W-:Y:S05]  /*9db0*/  @!P0 BRA `(.L_x_139) ;  /* 0x0000005400e08947 */ /* 0x002fea0003800000 */
.L_x_138:
[----:B------:R-:W-:Y:S05]  /*9dc0*/  BSYNC B0 ;  /* 0x0000000000007941 */ /* 0x000fea0003800000 */
.L_x_137:
[----:B------:R-:W-:Y:S01]  /*9dd0*/  ISETP.NE.AND P0, PT, R71, RZ, PT ;  /* 0x000000ff4700720c */ /* 0x000fe20003f05270 */
[----:B------:R-:W-:Y:S11]  /*9de0*/  VIADD R68, R68, 0x1 ;  /* 0x0000000144447836 */ /* 0x000ff60000000000 */
[----:B------:R-:W-:Y:S01]  /*9df0*/  @!UPT UIADD3 URZ, UPT, UPT, URZ, URZ, URZ ;  /* 0x000000fffffff290 */ /* 0x000fe2000fffe0ff */
[----:B------:R3:W4:Y:S04]  /*9e00*/  @P0 LDS.128 R60, [R3+UR36+0x200] ;  /* 0x00020024033c0984 */ /* 0x0007280008000c00 */
[----:B------:R3:W1:Y:S04]  /*9e10*/  @P0 LDS.128 R72, [R3+UR36+0xa00] ;  /* 0x000a002403480984 */ /* 0x0006680008000c00 */
[----:B------:R3:W1:Y:S04]  /*9e20*/  @P0 LDS.128 R64, [R2+0x200] ;  /* 0x0002000002400984 */ /* 0x0006680000000c00 */
[----:B------:R3:W1:Y:S01]  /*9e30*/  @P0 LDS.128 R76, [R2+0xa00] ;  /* 0x000a0000024c0984 */ /* 0x0006620000000c00 */
[C---:B------:R-:W-:Y:S04]  /*9e40*/  ISETP.NE.AND P0, PT, R68.reuse, 0x4, PT ;  /* 0x000000044400780c */ /* 0x040fe80003f05270 */
[----:B------:R-:W-:Y:S02]  /*9e50*/  SEL R68, R68, RZ, P0 ;  /* 0x000000ff44447207 */ /* 0x000fe40000000000 */
[----:B------:R-:W-:Y:S02]  /*9e60*/  SEL R107, RZ, 0x1, P0 ;  /* 0x00000001ff6b7807 */ /* 0x000fe40000000000 */
.L_x_136:
[----:B------:R-:W-:Y:S05]  /*9e70*/  BSYNC B1 ;  /* 0x0000000000017941 */ /* 0x000fea0003800000 */
.L_x_135:
[----:B---3--:R-:W-:Y:S05]  /*9e80*/  VIADD R3, R59, 0x400010 ;  /* 0x004000103b037836 */ /* 0x008fea0000000000 */
[----:B-1----:R-:W-:Y:S04]  /*9e90*/  SHF.R.U32.HI R0, RZ, 0x15, R3 ;  /* 0x00000015ff007819 */ /* 0x002fe80000011603 */
        /* <DEDUP_REMOVED lines=23> */
.L_x_141:
        /* <DEDUP_REMOVED lines=23> */
.L_x_142:
[----:B------:R-:W-:Y:S05]  /*a180*/  WARPSYNC.ALL ;  /* 0x0000000000007948 */ /* 0x000fea0003800000 */
[----:B------:R-:W-:Y:S11]  /*a190*/  R2UR UR4, R2 ;  /* 0x00000000020472ca */ /* 0x000ff600000e0000 */
[----:B------:R-:W-:Y:S02]  /*a1a0*/  @!UPT UIADD3 URZ, UPT, UPT, URZ, URZ, URZ ;  /* 0x000000fffffff290 */ /* 0x000fe4000fffe0ff */
[----:B------:R-:W1:Y:S02]  /*a1b0*/  LDTM.x16 R4, tmem[UR4+0x40] ;  /* 0x00004004000479ee */ /* 0x000e640008240000 */
[----:B-1----:R-:W-:Y:S01]  /*a1c0*/  NOP ;  /* 0x0000000000007918 */ /* 0x002fe20000000000 */
.L_x_140:
[----:B------:R-:W-:Y:S01]  /*a1d0*/  ISETP.NE.AND P2, PT, R106, RZ, PT ;  /* 0x000000ff6a00720c */ /* 0x000fe20003f45270 */
[----:B------:R-:W-:Y:S01]  /*a1e0*/  FMUL R0, R52, R24 ;  /* 0x0000001834007220 */ /* 0x000fe20000400000 */
[----:B----4-:R-:W-:Y:S01]  /*a1f0*/  SHF.L.U32 R3, R60, 0x10, RZ ;  /* 0x000000103c037819 */ /* 0x010fe200000006ff */
        /* <DEDUP_REMOVED lines=121> */
[----:B------:R-:W-:Y:S01]  /*a990*/  @P2 SHF.L.U32 R2, R107, 0x1f, RZ ;  /* 0x0000001f6b022819 */ /* 0x000fe200000006ff */
        /* <DEDUP_REMOVED lines=25> */
.L_x_144:
[----:B------:R-:W-:Y:S05]  /*ab30*/  BSYNC.RECONVERGENT B0 ;  /* 0x0000000000007941 */ /* 0x000fea0003800200 */
.L_x_143:
        /* <DEDUP_REMOVED lines=20> */
[----:B------:R-:W-:Y:S04]  /*ac80*/  SHF.L.U32 R20, R107, 0x1f, RZ ;  /* 0x0000001f6b147819 */ /* 0x000fe800000006ff */
[----:B------:R-:W1:Y:S02]  /*ac90*/  SYNCS.PHASECHK.TRANS64.TRYWAIT P0, [R0+URZ+0x30], R20 ;  /* 0x00003014000075a7 */ /* 0x000e6400080011ff */
[----:B-1----:R-:W-:Y:S05]  /*aca0*/  @!P0 BRA `(.L_x_149) ;  /* 0x0000004800388947 */ /* 0x002fea0003800000 */
.L_x_148:
[----:B------:R-:W-:Y:S05]  /*acb0*/  BSYNC B0 ;  /* 0x0000000000007941 */ /* 0x000fea0003800000 */
.L_x_147:
[----:B------:R-:W-:Y:S01]  /*acc0*/  ISETP.NE.AND P0, PT, R71, RZ, PT ;  /* 0x000000ff4700720c */ /* 0x000fe20003f05270 */
[----:B------:R-:W-:Y:S11]  /*acd0*/  VIADD R68, R68, 0x1 ;  /* 0x0000000144447836 */ /* 0x000ff60000000000 */
[----:B------:R-:W-:Y:S01]  /*ace0*/  @!UPT UIADD3 URZ, UPT, UPT, URZ, URZ, URZ ;  /* 0x000000fffffff290 */ /* 0x000fe2000fffe0ff */
[----:B------:R3:W4:Y:S04]  /*acf0*/  @P0 LDS.128 R60, [R3+UR36+0x200] ;  /* 0x00020024033c0984 */ /* 0x0007280008000c00 */
[----:B------:R3:W2:Y:S04]  /*ad00*/  @P0 LDS.128 R72, [R3+UR36+0xa00] ;  /* 0x000a002403480984 */ /* 0x0006a80008000c00 */
[----:B------:R3:W2:Y:S04]  /*ad10*/  @P0 LDS.128 R64, [R2+0x200] ;  /* 0x0002000002400984 */ /* 0x0006a80000000c00 */
[----:B------:R3:W2:Y:S01]  /*ad20*/  @P0 LDS.128 R76, [R2+0xa00] ;  /* 0x000a0000024c0984 */ /* 0x0006a20000000c00 */
[C---:B------:R-:W-:Y:S04]  /*ad30*/  ISETP.NE.AND P0, PT, R68.reuse, 0x4, PT ;  /* 0x000000044400780c */ /* 0x040fe80003f05270 */
[----:B-1----:R-:W-:Y:S02]  /*ad40*/  SEL R0, RZ, 0x1, P0 ;  /* 0x00000001ff007807 */ /* 0x002fe40000000000 */
[----:B------:R-:W-:Y:S02]  /*ad50*/  SEL R68, R68, RZ, P0 ;  /* 0x000000ff44447207 */ /* 0x000fe40000000000 */
[----:B------:R-:W-:Y:S02]  /*ad60*/  LOP3.LUT R107, R107, R0, RZ, 0x3c, !PT ;  /* 0x000000006b6b7212 */ /* 0x000fe400078e3cff */
.L_x_146:
[----:B------:R-:W-:Y:S05]  /*ad70*/  BSYNC B1 ;  /* 0x0000000000017941 */ /* 0x000fea0003800000 */
.L_x_145:
[----:B------:R-:W-:Y:S11]  /*ad80*/  ISETP.NE.AND P0, PT, R99, R22, PT ;  /* 0x000000166300720c */ /* 0x000ff60003f05270 */
[----:B------:R-:W-:Y:S02]  /*ad90*/  @!UPT UIADD3 URZ, UPT, UPT, URZ, URZ, URZ ;  /* 0x000000fffffff290 */ /* 0x000fe4000fffe0ff */
[----:B------:R-:W-:Y:S05]  /*ada0*/  @P0 BRA `(.L_x_150) ;  /* 0x0000000000bc0947 */ /* 0x000fea0003800000 */
[----:B------:R-:W-:Y:S11]  /*adb0*/  LOP3.LUT P0, RZ, R21, 0x3, R100, 0x48, !PT ;  /* 0x0000000315ff7812 */ /* 0x000ff60007804864 */
[----:B------:R-:W-:Y:S02]  /*adc0*/  @!UPT UIADD3 URZ, UPT, UPT, URZ, URZ, URZ ;  /* 0x000000fffffff290 */ /* 0x000fe4000fffe0ff */
[----:B------:R-:W-:Y:S05]  /*add0*/  @!P0 BRA `(.L_x_151) ;  /* 0x0000000000408947 */ /* 0x000fea0003800000 */
        /* <DEDUP_REMOVED lines=16> */
.L_x_151:
        /* <DEDUP_REMOVED lines=23> */
.L_x_152:
[----:B------:R-:W-:Y:S05]  /*b050*/  WARPSYNC.ALL ;  /* 0x0000000000007948 */ /* 0x000fea0003800000 */
[----:B------:R-:W-:Y:S11]  /*b060*/  R2UR UR4, R23 ;  /* 0x00000000170472ca */ /* 0x000ff600000e0000 */
[----:B------:R-:W-:Y:S02]  /*b070*/  @!UPT UIADD3 URZ, UPT, UPT, URZ, URZ, URZ ;  /* 0x000000fffffff290 */ /* 0x000fe4000fffe0ff */
[----:B------:R-:W1:Y:S02]  /*b080*/  LDTM.x16 R4, tmem[UR4+0x40] ;  /* 0x00004004000479ee */ /* 0x000e640008240000 */
[----:B-1----:R-:W-:Y:S01]  /*b090*/  NOP ;  /* 0x0000000000007918 */ /* 0x002fe20000000000 */
.L_x_150:
[----:B------:R-:W-:Y:S01]  /*b0a0*/  ISETP.NE.AND P2, PT, R106, RZ, PT ;  /* 0x000000ff6a00720c */ /* 0x000fe20003f45270 */
[----:B------:R-:W-:Y:S01]  /*b0b0*/  FMUL R0, R52, R24 ;  /* 0x0000001834007220 */ /* 0x000fe20000400000 */
        /* <DEDUP_REMOVED lines=22> */
[----:B--2---:R-:W-:Y:S01]  /*b220*/  LOP3.LUT R41, R66, 0xffff0000, RZ, 0xc0, !PT ;  /* 0xffff000042297812 */ /* 0x004fe200078ec0ff */
        /* <DEDUP_REMOVED lines=106> */
[----:B--2---:R-:W2:Y:S02]  /*b8d0*/  FENCE.VIEW.ASYNC.S ;  /* 0x00000000000073c6 */ /* 0x004ea40000000000 */
[----:B------:R-:W-:Y:S05]  /*b8e0*/  WARPSYNC.ALL ;  /* 0x0000000000007948 */ /* 0x000fea0003800000 */
[----:B------:R-:W-:Y:S01]  /*b8f0*/  BSSY.RECONVERGENT B0, `(.L_x_153) ;  /* 0x0000012000007945 */ /* 0x000fe20003800200 */
[----:B--2---:R-:W-:Y:S06]  /*b900*/  BAR.SYNC.DEFER_BLOCKING 0x1, 0x80 ;  /* 0x0042000000007b1d */ /* 0x004fec0000010000 */
[----:B------:R-:W-:Y:S05]  /*b910*/  @P0 BRA `(.L_x_154) ;  /* 0x00000000003c0947 */ /* 0x000fea0003800000 */
[----:B------:R-:W-:Y:S01]  /*b920*/  UIADD3 UR4, UPT, UPT, UR36, 0x200, URZ ;  /* 0x0000020024047890 */ /* 0x000fe2000fffe0ff */
[----:B------:R-:W-:Y:S01]  /*b930*/  UMOV UR42, UR46 ;  /* 0x0000002e002a7c82 */ /* 0x000fe20008000000 */
[----:B------:R-:W-:Y:S01]  /*b940*/  UMOV UR43, UR52 ;  /* 0x00000034002b7c82 */ /* 0x000fe20008000000 */
[----:B------:R-:W-:Y:S03]  /*b950*/  UIADD3 UR9, UPT, UPT, UR45, 0x60, URZ ;  /* 0x000000602d097890 */ /* 0x000fe6000fffe0ff */
[----:B------:R-:W-:Y:S01]  /*b960*/  MOV R89, UR4 ;  /* 0x0000000400597c02 */ /* 0x000fe20008000f00 */
[----:B------:R-:W-:Y:S02]  /*b970*/  UIADD3 UR4, UP0, UPT, UR50, 0xa80, URZ ;  /* 0x00000a8032047890 */ /* 0x000fe4000ff1e0ff */
[----:B------:R-:W-:Y:S01]  /*b980*/  UIADD3 UR8, UPT, UPT, UR36, 0xa00, URZ ;  /* 0x00000a0024087890 */ /* 0x000fe2000fffe0ff */
[----:B------:R-:W-:Y:S01]  /*b990*/  R2UR UR40, R89 ;  /* 0x00000000592872ca */ /* 0x000fe200000e0000 */
[----:B------:R-:W-:Y:S01]  /*b9a0*/  UIADD3.X UR5, UPT, UPT, URZ, UR51, URZ, UP0, !UPT ;  /* 0x00000033ff057290 */ /* 0x000fe200087fe4ff */
[----:B------:R-:W-:Y:S01]  /*b9b0*/  UMOV UR10, UR46 ;  /* 0x0000002e000a7c82 */ /* 0x000fe20008000000 */
[----:B------:R-:W-:Y:S10]  /*b9c0*/  UMOV UR11, UR52 ;  /* 0x00000034000b7c82 */ /* 0x000ff40008000000 */
[----:B------:R2:W-:Y:S01]  /*b9d0*/  UTMASTG.3D [UR40], [UR4] ;  /* 0x00000028040073b5 */ /* 0x0005e20008010000 */
[----:B------:R2:W-:Y:S01]  /*b9e0*/  UTMASTG.3D [UR8], [UR4] ;  /* 0x00000008040073b5 */ /* 0x0005e20008010000 */
[----:B------:R0:W-:Y:S01]  /*b9f0*/  UTMACMDFLUSH ;  /* 0x00000000000079b7 */ /* 0x0001e20000000000 */
[----:B--2---:R-:W-:Y:S04]  /*ba00*/  DEPBAR.LE SB0, 0x1 ;  /* 0x000080400000791a */ /* 0x004fe80000000000 */
.L_x_154:
[----:B------:R-:W-:Y:S05]  /*ba10*/  BSYNC.RECONVERGENT B0 ;  /* 0x0000000000007941 */ /* 0x000fea0003800200 */
.L_x_153:
[----:B------:R-:W-:Y:S01]  /*ba20*/  BAR.SYNC.DEFER_BLOCKING 0x1, 0x80 ;  /* 0x0042000000007b1d */ /* 0x000fe20000010000 */
[----:B------:R-:W-:Y:S04]  /*ba30*/  UIADD3 UR4, UPT, UPT, UR37, 0x1, URZ ;  /* 0x0000000125047890 */ /* 0x000fe8000fffe0ff */
[----:B------:R-:W-:Y:S04]  /*ba40*/  UISETP.NE.AND UP0, UPT, UR4, 0x4, UPT ;  /* 0x000000040400788c */ /* 0x000fe8000bf05270 */
[----:B------:R-:W-:Y:S01]  /*ba50*/  USEL UR39, UR4, URZ, UP0 ;  /* 0x000000ff04277287 */ /* 0x000fe20008000000 */
[----:B------:R2:W-:Y:S01]  /*ba60*/  @P2 SYNCS.ARRIVE.TRANS64.RED.A1T0 RZ, [R120+URZ], RZ ;  /* 0x000000ff78ff29a7 */ /* 0x0005e200081004ff */
[----:B------:R-:W-:Y:S01]  /*ba70*/  BSSY B1, `(.L_x_155) ;  /* 0x000001a000017945 */ /* 0x000fe20003800000 */
[----:B------:R-:W3:Y:S02]  /*ba80*/  @P2 SYNCS.PHASECHK.TRANS64.TRYWAIT P0, [R0+URZ+0x30], R2 ;  /* 0x00003002000025a7 */ /* 0x000ee400080011ff */
[----:B---3--:R-:W-:Y:S01]  /*ba90*/  @P2 SEL R70, RZ, 0x1, !P0 ;  /* 0x00000001ff462807 */ /* 0x008fe20004000000 */
[----:B--2---:R-:W-:Y:S06]  /*baa0*/  @!P2 BRA `(.L_x_156) ;  /* 0x000000000058a947 */ /* 0x004fec0003800000 */
[----:B------:R-:W-:Y:S01]  /*bab0*/  ISETP.NE.AND P1, PT, R71, RZ, PT ;  /* 0x000000ff4700720c */ /* 0x000fe20003f25270 */
[----:B------:R-:W-:Y:S01]  /*bac0*/  BSSY B0, `(.L_x_157) ;  /* 0x0000009000007945 */ /* 0x000fe20003800000 */
[----:B------:R-:W-:Y:S11]  /*bad0*/  ISETP.NE.AND P0, PT, R70, RZ, PT ;  /* 0x000000ff4600720c */ /* 0x000ff60003f05270 */
[----:B------:R-:W-:Y:S05]  /*bae0*/  @P1 IMAD R3, R68, 0x1000, R105 ;  /* 0x0000100044031824 */ /* 0x000fea00078e0269 */
[----:B------:R-:W-:Y:S05]  /*baf0*/  @P1 IADD3 R2, PT, PT, R3, UR36, RZ ;  /* 0x0000002403021c10 */ /* 0x000fea000fffe0ff */
[----:B------:R-:W-:Y:S01]  /*bb00*/  @P1 IMAD.IADD R2, R69, 0x1, R2 ;  /* 0x0000000145021824 */ /* 0x000fe200078e0202 */
[----:B------:R-:W-:Y:S06]  /*bb10*/  @P0 BRA `(.L_x_158) ;  /* 0x00000000000c0947 */ /* 0x000fec0003800000 */
[----:B-1----:R-:W-:Y:S04]  /*bb20*/  SHF.L.U32 R20, R107, 0x1f, RZ ;  /* 0x0000001f6b147819 */ /* 0x002fe800000006ff */
[----:B------:R-:W1:Y:S02]  /*bb30*/  SYNCS.PHASECHK.TRANS64.TRYWAIT P0, [R0+URZ+0x30], R20 ;  /* 0x00003014000075a7 */ /* 0x000e6400080011ff */
[----:B-1----:R-:W-:Y:S05]  /*bb40*/  @!P0 BRA `(.L_x_159) ;  /* 0x0000003800a48947 */ /* 0x002fea0003800000 */
.L_x_158:
[----:B------:R-:W-:Y:S05]  /*bb50*/  BSYNC B0 ;  /* 0x0000000000007941 */ /* 0x000fea0003800000 */
.L_x_157:
[----:B------:R-:W-:Y:S01]  /*bb60*/  ISETP.NE.AND P0, PT, R71, RZ, PT ;  /* 0x000000ff4700720c */ /* 0x000fe20003f05270 */
[----:B------:R-:W-:Y:S11]  /*bb70*/  VIADD R68, R68, 0x1 ;  /* 0x0000000144447836 */ /* 0x000ff60000000000 */
[----:B------:R-:W-:Y:S01]  /*bb80*/  @!UPT UIADD3 URZ, UPT, UPT, URZ, URZ, URZ ;  /* 0x000000fffffff290 */ /* 0x000fe2000fffe0ff */
[----:B------:R2:W3:Y:S04]  /*bb90*/  @P0 LDS.128 R60, [R3+UR36+0x200] ;  /* 0x00020024033c0984 */ /* 0x0004e80008000c00 */
[----:B------:R2:W4:Y:S04]  /*bba0*/  @P0 LDS.128 R72, [R3+UR36+0xa00] ;  /* 0x000a002403480984 */ /* 0x0005280008000c00 */
[----:B------:R2:W2:Y:S04]  /*bbb0*/  @P0 LDS.128 R64, [R2+0x200] ;  /* 0x0002000002400984 */ /* 0x0004a80000000c00 */
[----:B------:R2:W2:Y:S01]  /*bbc0*/  @P0 LDS.128 R76, [R2+0xa00] ;  /* 0x000a0000024c0984 */ /* 0x0004a20000000c00 */
[C---:B------:R-:W-:Y:S04]  /*bbd0*/  ISETP.NE.AND P0, PT, R68.reuse, 0x4, PT ;  /* 0x000000044400780c */ /* 0x040fe80003f05270 */
[----:B-1----:R-:W-:Y:S02]  /*bbe0*/  SEL R0, RZ, 0x1, P0 ;  /* 0x00000001ff007807 */ /* 0x002fe40000000000 */
[----:B------:R-:W-:Y:S02]  /*bbf0*/  SEL R68, R68, RZ, P0 ;  /* 0x000000ff44447207 */ /* 0x000fe40000000000 */
[----:B------:R-:W-:Y:S02]  /*bc00*/  LOP3.LUT R107, R107, R0, RZ, 0x3c, !PT ;  /* 0x000000006b6b7212 */ /* 0x000fe400078e3cff */
.L_x_156:
[----:B------:R-:W-:Y:S05]  /*bc10*/  BSYNC B1 ;  /* 0x0000000000017941 */ /* 0x000fea0003800000 */
.L_x_155:
[----:B--2---:R-:W-:Y:S05]  /*bc20*/  VIADD R3, R59, 0x400020 ;  /* 0x004000203b037836 */ /* 0x004fea0000000000 */
[----:B------:R-:W-:Y:S04]  /*bc30*/  SHF.R.U32.HI R0, RZ, 0x15, R3 ;  /* 0x00000015ff007819 */ /* 0x000fe80000011603 */
[----:B-1----:R-:W-:Y:S04]  /*bc40*/  LOP3.LUT R22, R0, 0x3, RZ, 0xc0, !PT ;  /* 0x0000000300167812 */ /* 0x002fe800078ec0ff */
        /* <DEDUP_REMOVED lines=11> */
[----:B------:R-:W2:Y:S01]  /*bd00*/  LDCU.64 UR6, c[0x4][0x78] ;  /* 0x01000f00ff0677ac */ /* 0x000ea20008000a00 */
[----:B------:R-:W3:Y:S01]  /*bd10*/  LDC.64 R14, c[0x4][R15] ;  /* 0x010000000f0e7b82 */ /* 0x000ee20000000a00 */
[----:B------:R-:W5:Y:S01]  /*bd20*/  LDCU.64 UR4, c[0x4][0x10] ;  /* 0x01000200ff0477ac */ /* 0x000f620008000a00 */
[----:B-1----:R-:W-:Y:S01]  /*bd30*/  MOV R5, UR9 ;  /* 0x0000000900057c02 */ /* 0x002fe20008000f00 */
[----:B------:R-:W-:Y:S01]  /*bd40*/  IMAD.U32 R4, RZ, RZ, UR8 ;  /* 0x00000008ff047e24 */ /* 0x000fe2000f8e00ff */
[----:B--2---:R-:W-:Y:S01]  /*bd50*/  MOV R7, UR7 ;  /* 0x0000000700077c02 */ /* 0x004fe20008000f00 */
[----:B------:R-:W-:Y:S01]  /*bd60*/  IMAD.U32 R6, RZ, RZ, UR6 ;  /* 0x00000006ff067e24 */ /* 0x000fe2000f8e00ff */
[----:B-----5:R-:W-:Y:S01]  /*bd70*/  MOV R11, UR5 ;  /* 0x00000005000b7c02 */ /* 0x020fe20008000f00 */
[----:B------:R-:W-:Y:S02]  /*bd80*/  IMAD.U32 R10, RZ, RZ, UR4 ;  /* 0x00000004ff0a7e24 */ /* 0x000fe4000f8e00ff */
[----:B------:R-:W-:Y:S07]  /*bd90*/  LEPC R20, `(.L_x_161) ;  /* 0x000000001014794e */ /* 0x000fee0000000000 */
[----:B---34-:R-:W-:Y:S05]  /*bda0*/  CALL.ABS.NOINC R14 ;  /* 0x000000000e007343 */ /* 0x018fea0003c00000 */
.L_x_161:
        /* <DEDUP_REMOVED lines=23> */
.L_x_162:
[----:B------:R-:W-:Y:S05]  /*bf20*/  WARPSYNC.ALL ;  /* 0x0000000000007948 */ /* 0x000fea0003800000 */
[----:B------:R-:W-:Y:S11]  /*bf30*/  R2UR UR4, R2 ;  /* 0x00000000020472ca */ /* 0x000ff600000e0000 */
[----:B------:R-:W-:Y:S02]  /*bf40*/  @!UPT UIADD3 URZ, UPT, UPT, URZ, URZ, URZ ;  /* 0x000000fffffff290 */ /* 0x000fe4000fffe0ff */
[----:B------:R-:W1:Y:S02]  /*bf50*/  LDTM.x16 R4, tmem[UR4+0x40] ;  /* 0x00004004000479ee */ /* 0x000e640008240000 */
[----:B-1----:R-:W-:Y:S01]  /*bf60*/  NOP ;  /* 0x0000000000007918 */ /* 0x002fe20000000000 */
.L_x_160:
[----:B------:R-:W-:Y:S01]  /*bf70*/  ISETP.NE.AND P2, PT, R106, RZ, PT ;  /* 0x000000ff6a00720c */ /* 0x000fe20003f45270 */
[----:B------:R-:W-:Y:S01]  /*bf80*/  FMUL R0, R52, R24 ;  /* 0x0000001834007220 */ /* 0x000fe20000400000 */
[----:B---3--:R-:W-:Y:S01]  /*bf90*/  SHF.L.U32 R3, R60, 0x10, RZ ;  /* 0x000000103c037819 */ /* 0x008fe200000006ff */
        /* <DEDUP_REMOVED lines=146> */
[----:B--2---:R-:W-:Y:S04]  /*c8c0*/  DEPBAR.LE SB0, 0x1 ;  /* 0x000080400000791a */ /* 0x004fe80000000000 */
.L_x_164:
[----:B------:R-:W-:Y:S05]  /*c8d0*/  BSYNC.RECONVERGENT B0 ;  /* 0x0000000000007941 */ /* 0x000fea0003800200 */
.L_x_163:
        /* <DEDUP_REMOVED lines=10> */
[----:B------:R-:W2:Y:S02]  /*c980*/  @P2 SYNCS.PHASECHK.TRANS64.TRYWAIT P0, [R0+URZ+0x30], R2 ;  /* 0x00003002000025a7 */ /* 0x000ea400080011ff */
[----:B--2---:R-:W-:Y:S01]  /*c990*/  @P2 SEL R70, RZ, 0x1, !P0 ;  /* 0x00000001ff462807 */ /* 0x004fe20004000000 */
        /* <DEDUP_REMOVED lines=11> */
.L_x_168:
[----:B------:R-:W-:Y:S05]  /*ca50*/  BSYNC B0 ;  /* 0x0000000000007941 */ /* 0x000fea0003800000 */
.L_x_167:
        /* <DEDUP_REMOVED lines=11> */
.L_x_166:
[----:B------:R-:W-:Y:S05]  /*cb10*/  BSYNC B1 ;  /* 0x0000000000017941 */ /* 0x000fea0003800000 */
.L_x_165:
[----:B------:R-:W-:Y:S11]  /*cb20*/  ISETP.NE.AND P0, PT, R99, R22, PT ;  /* 0x000000166300720c */ /* 0x000ff60003f05270 */
[----:B------:R-:W-:Y:S02]  /*cb30*/  @!UPT UIADD3 URZ, UPT, UPT, URZ, URZ, URZ ;  /* 0x000000fffffff290 */ /* 0x000fe4000fffe0ff */
[----:B------:R-:W-:Y:S05]  /*cb40*/  @P0 BRA `(.L_x_170) ;  /* 0x0000000000bc0947 */ /* 0x000fea0003800000 */
[----:B------:R-:W-:Y:S11]  /*cb50*/  LOP3.LUT P0, RZ, R21, 0x3, R100, 0x48, !PT ;  /* 0x0000000315ff7812 */ /* 0x000ff60007804864 */
[----:B------:R-:W-:Y:S02]  /*cb60*/  @!UPT UIADD3 URZ, UPT, UPT, URZ, URZ, URZ ;  /* 0x000000fffffff290 */ /* 0x000fe4000fffe0ff */
[----:B------:R-:W-:Y:S05]  /*cb70*/  @!P0 BRA `(.L_x_171) ;  /* 0x0000000000408947 */ /* 0x000fea0003800000 */
[----:B------:R-:W1:Y:S01]  /*cb80*/  LDCU.64 UR8, c[0x4][0x70] ;  /* 0x01000e00ff0877ac */ /* 0x000e620008000a00 */
[----:B--2---:R-:W-:Y:S01]  /*cb90*/  MOV R3, 0x0 ;  /* 0x0000000000037802 */ /* 0x004fe20000000f00 */
        /* <DEDUP_REMOVED lines=14> */
.L_x_171:
        /* <DEDUP_REMOVED lines=23> */
.L_x_172:
[----:B------:R-:W-:Y:S05]  /*cdf0*/  WARPSYNC.ALL ;  /* 0x0000000000007948 */ /* 0x000fea0003800000 */
[----:B------:R-:W-:Y:S11]  /*ce00*/  R2UR UR4, R23 ;  /* 0x00000000170472ca */ /* 0x000ff600000e0000 */
[----:B------:R-:W-:Y:S02]  /*ce10*/  @!UPT UIADD3 URZ, UPT, UPT, URZ, URZ, URZ ;  /* 0x000000fffffff290 */ /* 0x000fe4000fffe0ff */
[----:B------:R-:W1:Y:S02]  /*ce20*/  LDTM.x16 R4, tmem[UR4+0x40] ;  /* 0x00004004000479ee */ /* 0x000e640008240000 */
[----:B-1----:R-:W-:Y:S01]  /*ce30*/  NOP ;  /* 0x0000000000007918 */ /* 0x002fe20000000000 */
.L_x_170:
[----:B------:R-:W-:Y:S01]  /*ce40*/  ISETP.NE.AND P2, PT, R106, RZ, PT ;  /* 0x000000ff6a00720c */ /* 0x000fe20003f45270 */
[----:B------:R-:W-:Y:S01]  /*ce50*/  FMUL R0, R52, R24 ;  /* 0x0000001834007220 */ /* 0x000fe20000400000 */
[----:B--23--:R-:W-:Y:S01]  /*ce60*/  SHF.L.U32 R3, R60, 0x10, RZ ;  /* 0x000000103c037819 */ /* 0x00cfe200000006ff */
        /* <DEDUP_REMOVED lines=146> */
.L_x_174:
[----:B------:R-:W-:Y:S05]  /*d790*/  BSYNC.RECONVERGENT B0 ;  /* 0x0000000000007941 */ /* 0x000fea0003800200 */
.L_x_173:
        /* <DEDUP_REMOVED lines=17> */
[----:B------:R-:W2:Y:S02]  /*d8b0*/  SYNCS.PHASECHK.TRANS64.TRYWAIT P0, [R0+URZ+0x30], R107 ;  /* 0x0000306b000075a7 */ /* 0x000ea400080011ff */
[----:B--2---:R-:W-:Y:S05]  /*d8c0*/  @!P0 BRA `(.L_x_179) ;  /* 0x0000001c006c8947 */ /* 0x004fea0003800000 */
.L_x_178:
[----:B------:R-:W-:Y:S05]  /*d8d0*/  BSYNC B0 ;  /* 0x0000000000007941 */ /* 0x000fea0003800000 */
.L_x_177:
[----:B------:R-:W-:Y:S11]  /*d8e0*/  ISETP.NE.AND P0, PT, R71, RZ, PT ;  /* 0x000000ff4700720c */ /* 0x000ff60003f05270 */
[----:B------:R-:W-:Y:S02]  /*d8f0*/  @!UPT UIADD3 URZ, UPT, UPT, URZ, URZ, URZ ;  /* 0x000000fffffff290 */ /* 0x000fe4000fffe0ff */
[----:B------:R3:W4:Y:S04]  /*d900*/  @P0 LDS.128 R60, [R68+UR36+0x200] ;  /* 0x00020024443c0984 */ /* 0x0007280008000c00 */
[----:B------:R3:W1:Y:S04]  /*d910*/  @P0 LDS.128 R72, [R68+UR36+0xa00] ;  /* 0x000a002444480984 */ /* 0x0006680008000c00 */
[----:B------:R3:W1:Y:S04]  /*d920*/  @P0 LDS.128 R64, [R2+0x200] ;  /* 0x0002000002400984 */ /* 0x0006680000000c00 */
[----:B------:R3:W1:Y:S02]  /*d930*/  @P0 LDS.128 R76, [R2+0xa00] ;  /* 0x000a0000024c0984 */ /* 0x0006640000000c00 */
.L_x_176:
[----:B------:R-:W-:Y:S05]  /*d940*/  BSYNC B1 ;  /* 0x0000000000017941 */ /* 0x000fea0003800000 */
.L_x_175:
[----:B------:R-:W-:Y:S05]  /*d950*/  VIADD R59, R59, 0x400030 ;  /* 0x004000303b3b7836 */ /* 0x000fea0000000000 */
[----:B--2---:R-:W-:Y:S04]  /*d960*/  SHF.R.U32.HI R0, RZ, 0x15, R59 ;  /* 0x00000015ff007819 */ /* 0x004fe8000001163b */
[----:B---3--:R-:W-:Y:S04]  /*d970*/  LOP3.LUT R2, R0, 0x3, RZ, 0xc0, !PT ;  /* 0x0000000300027812 */ /* 0x008fe800078ec0ff */
[----:B------:R-:W-:Y:S11]  /*d980*/  ISETP.NE.AND P0, PT, R99, R2, PT ;  /* 0x000000026300720c */ /* 0x000ff60003f05270 */
[----:B------:R-:W-:Y:S02]  /*d990*/  @!UPT UIADD3 URZ, UPT, UPT, URZ, URZ, URZ ;  /* 0x000000fffffff290 */ /* 0x000fe4000fffe0ff */
[----:B------:R-:W-:Y:S05]  /*d9a0*/  @P0 BRA `(.L_x_180) ;  /* 0x0000000000bc0947 */ /* 0x000fea0003800000 */
[----:B------:R-:W-:Y:S02]  /*d9b0*/  LOP3.LUT P0, RZ, R0, 0x3, R100, 0x48, !PT ;  /* 0x0000000300ff7812 */ /* 0x000fe40007804864 */
[----:B------:R-:W-:Y:S11]  /*d9c0*/  MOV R16, R59 ;  /* 0x0000003b00107202 */ /* 0x000ff60000000f00 */
[----:B------:R-:W-:Y:S05]  /*d9d0*/  @!P0 BRA `(.L_x_181) ;  /* 0x0000000000408947 */ /* 0x000fea0003800000 */
[----:B------:R-:W2:Y:S01]  /*d9e0*/  LDCU.64 UR8, c[0x4][0x70] ;  /* 0x01000e00ff0877ac */ /* 0x000ea20008000a00 */
[----:B------:R-:W-:Y:S01]  /*d9f0*/  MOV R15, 0x0 ;  /* 0x00000000000f7802 */ /* 0x000fe20000000f00 */
[----:B------:R-:W-:Y:S02]  /*da00*/  HFMA2 R12, -RZ, RZ, 0, 5.9604644775390625e-08 ;  /* 0x00000001ff0c7431 */ /* 0x000fe400000001ff */
[----:B------:R-:W-:Y:S02]  /*da10*/  IMAD.MOV.U32 R8, RZ, RZ, 0x192 ;  /* 0x00000192ff087424 */ /* 0x000fe400078e00ff */
[----:B------:R-:W-:Y:S01]  /*da20*/  IMAD.MOV.U32 R13, RZ, RZ, RZ ;  /* 0x000000ffff0d7224 */ /* 0x000fe200078e00ff */
[----:B------:R-:W3:Y:S01]  /*da30*/  LDCU.64 UR6, c[0x4][0x78] ;  /* 0x01000f00ff0677ac */ /* 0x000ee20008000a00 */
[----:B------:R-:W1:Y:S01]  /*da40*/  LDC.64 R14, c[0x4][R15] ;  /* 0x010000000f0e7b82 */ /* 0x000e620000000a00 */
[----:B------:R-:W5:Y:S01]  /*da50*/  LDCU.64 UR4, c[0x4][0x10] ;  /* 0x01000200ff0477ac */ /* 0x000f620008000a00 */
[----:B--2---:R-:W-:Y:S01]  /*da60*/  MOV R5, UR9 ;  /* 0x0000000900057c02 */ /* 0x004fe20008000f00 */
[----:B------:R-:W-:Y:S01]  /*da70*/  IMAD.U32 R4, RZ, RZ, UR8 ;  /* 0x00000008ff047e24 */ /* 0x000fe2000f8e00ff */
[----:B---3--:R-:W-:Y:S01]  /*da80*/  MOV R7, UR7 ;  /* 0x0000000700077c02 */ /* 0x008fe20008000f00 */
[----:B------:R-:W-:Y:S01]  /*da90*/  IMAD.U32 R6, RZ, RZ, UR6 ;  /* 0x00000006ff067e24 */ /* 0x000fe2000f8e00ff */
[----:B-----5:R-:W-:Y:S01]  /*daa0*/  MOV R11, UR5 ;  /* 0x00000005000b7c02 */ /* 0x020fe20008000f00 */
[----:B------:R-:W-:Y:S02]  /*dab0*/  IMAD.U32 R10, RZ, RZ, UR4 ;  /* 0x00000004ff0a7e24 */ /* 0x000fe4000f8e00ff */
[----:B-1----:R-:W-:Y:S07]  /*dac0*/  LEPC R20, `(.L_x_181) ;  /* 0x000000001014794e */ /* 0x002fee0000000000 */
[----:B----4-:R-:W-:Y:S05]  /*dad0*/  CALL.ABS.NOINC R14 ;  /* 0x000000000e007343 */ /* 0x010fea0003c00000 */
.L_x_181:
[----:B------:R-:W-:Y:S05]  /*dae0*/  WARPSYNC.ALL ;  /* 0x0000000000007948 */ /* 0x000fea0003800000 */
[C---:B------:R-:W-:Y:S01]  /*daf0*/  R2UR UR4, R16.reuse ;  /* 0x00000000100472ca */ /* 0x040fe200000e0000 */
[----:B------:R-:W-:Y:S05]  /*db00*/  VIADD R0, R16, 0x40 ;  /* 0x0000004010007836 */ /* 0x000fea0000000000 */
[----:B------:R-:W-:Y:S04]  /*db10*/  SHF.R.U32.HI R0, RZ, 0x15, R0 ;  /* 0x00000015ff007819 */ /* 0x000fe80000011600 */
[----:B------:R-:W-:Y:S03]  /*db20*/  LOP3.LUT P0, RZ, R0, 0x3, R100, 0x48, !PT ;  /* 0x0000000300ff7812 */ /* 0x000fe60007804864 */
[----:B------:R-:W2:Y:S10]  /*db30*/  LDTM.x16 R24, tmem[UR4] ;  /* 0x00000004001879ee */ /* 0x000eb40008240000 */
[----:B--2---:R-:W-:Y:S05]  /*db40*/  @!P0 BRA `(.L_x_182) ;  /* 0x0000000000408947 */ /* 0x004fea0003800000 */
        /* <DEDUP_REMOVED lines=16> */
.L_x_182:
[----:B------:R-:W-:Y:S05]  /*dc50*/  WARPSYNC.ALL ;  /* 0x0000000000007948 */ /* 0x000fea0003800000 */
[----:B------:R-:W-:Y:S11]  /*dc60*/  R2UR UR4, R16 ;  /* 0x00000000100472ca */ /* 0x000ff600000e0000 */
[----:B------:R-:W-:Y:S02]  /*dc70*/  @!UPT UIADD3 URZ, UPT, UPT, URZ, URZ, URZ ;  /* 0x000000fffffff290 */ /* 0x000fe4000fffe0ff */
[----:B------:R-:W2:Y:S02]  /*dc80*/  LDTM.x16 R4, tmem[UR4+0x40] ;  /* 0x00004004000479ee */ /* 0x000ea40008240000 */
[----:B--2---:R-:W-:Y:S01]  /*dc90*/  NOP ;  /* 0x0000000000007918 */ /* 0x004fe20000000000 */
.L_x_180:
[----:B------:R-:W-:Y:S01]  /*dca0*/  ISETP.NE.AND P1, PT, R99, R2, PT ;  /* 0x000000026300720c */ /* 0x000fe20003f25270 */
[----:B------:R-:W-:Y:S05]  /*dcb0*/  WARPSYNC.ALL ;  /* 0x0000000000007948 */ /* 0x000fea0003800000 */
[C---:B----4-:R-:W-:Y:S01]  /*dcc0*/  SHF.L.U32 R3, R60.reuse, 0x10, RZ ;  /* 0x000000103c037819 */ /* 0x050fe200000006ff */
[----:B------:R-:W-:Y:S01]  /*dcd0*/  NOP ;  /* 0x0000000000007918 */ /* 0x000fe20000000000 */
[----:B------:R-:W-:Y:S01]  /*dce0*/  LOP3.LUT R40, R60, 0xffff0000, RZ, 0xc0, !PT ;  /* 0xffff00003c287812 */ /* 0x000fe200078ec0ff */
[C---:B------:R-:W-:Y:S01]  /*dcf0*/  FMUL R0, R52.reuse, R24 ;  /* 0x0000001834007220 */ /* 0x040fe20000400000 */
[C---:B------:R-:W-:Y:S01]  /*dd00*/  SHF.L.U32 R41, R61.reuse, 0x10, RZ ;  /* 0x000000103d297819 */ /* 0x040fe200000006ff */
[----:B------:R-:W-:Y:S01]  /*dd10*/  FMUL R2, R52, R25 ;  /* 0x0000001934027220 */ /* 0x000fe20000400000 */
[----:B------:R-:W-:Y:S01]  /*dd20*/  LOP3.LUT R42, R61, 0xffff0000, RZ, 0xc0, !PT ;  /* 0xffff00003d2a7812 */ /* 0x000fe200078ec0ff */
[C---:B------:R-:W-:Y:S01]  /*dd30*/  FFMA R0, R53.reuse, R3, R0 ;  /* 0x0000000335007223 */ /* 0x040fe20000000000 */
[----:B------:R-:W-:Y:S01]  /*dd40*/  R2UR UR4, R58 ;  /* 0x000000003a0472ca */ /* 0x000fe200000e0000 */
[----:B------:R-:W-:Y:S01]  /*dd50*/  FFMA R2, R53, R40, R2 ;  /* 0x0000002835027223 */ /* 0x000fe20000000002 */
[----:B------:R-:W-:Y:S01]  /*dd60*/  SHF.L.U32 R54, R62, 0x10, RZ ;  /* 0x000000103e367819 */ /* 0x000fe200000006ff */
[----:B-1----:R-:W-:Y:S01]  /*dd70*/  FMUL R20, R52, R4 ;  /* 0x0000000434147220 */ /* 0x002fe20000400000 */
[----:B------:R-:W-:Y:S01]  /*dd80*/  LOP3.LUT R55, R62, 0xffff0000, RZ, 0xc0, !PT ;  /* 0xffff00003e377812 */ /* 0x000fe200078ec0ff */
[----:B------:R-:W-:Y:S01]  /*dd90*/  FMUL R3, R52, R26 ;  /* 0x0000001a34037220 */ /* 0x000fe20000400000 */
[----:B------:R-:W-:Y:S01]  /*dda0*/  F2FP.BF16.F32.PACK_AB R108, R2, R0 ;  /* 0x00000000026c723e */ /* 0x000fe200000010ff */
[----:B------:R-:W-:Y:S01]  /*ddb0*/  FMUL R4, R52, R27 ;  /* 0x0000001b34047220 */ /* 0x000fe20000400000 */
[----:B------:R-:W-:Y:S01]  /*ddc0*/  SHF.L.U32 R56, R63, 0x10, RZ ;  /* 0x000000103f387819 */ /* 0x000fe200000006ff */
[----:B------:R-:W-:Y:S01]  /*ddd0*/  FFMA R3, R53, R41, R3 ;  /* 0x0000002935037223 */ /* 0x000fe20000000003 */
[----:B------:R-:W-:Y:S01]  /*dde0*/  LOP3.LUT R57, R63, 0xffff0000, RZ, 0xc0, !PT ;  /* 0xffff00003f397812 */ /* 0x000fe200078ec0ff */
[----:B------:R-:W-:Y:S01]  /*ddf0*/  FFMA R4, R53, R42, R4 ;  /* 0x0000002a35047223 */ /* 0x000fe20000000004 */
[----:B------:R-:W-:Y:S01]  /*de00*/  SHF.L.U32 R58, R64, 0x10, RZ ;  /* 0x00000010403a7819 */ /* 0x000fe200000006ff */
[----:B------:R-:W-:Y:S01]  /*de10*/  FMUL R0, R52, R28 ;  /* 0x0000001c34007220 */ /* 0x000fe20000400000 */
[----:B------:R-:W-:Y:S01]  /*de20*/  LOP3.LUT R59, R64, 0xffff0000, RZ, 0xc0, !PT ;  /* 0xffff0000403b7812 */ /* 0x000fe200078ec0ff */
[----:B------:R-:W-:Y:S01]  /*de30*/  FMUL R2, R52, R29 ;  /* 0x0000001d34027220 */ /* 0x000fe20000400000 */
[----:B------:R-:W-:Y:S01]  /*de40*/  F2FP.BF16.F32.PACK_AB R109, R4, R3 ;  /* 0x00000003046d723e */ /* 0x000fe200000010ff */
[C---:B------:R-:W-:Y:S01]  /*de50*/  FMUL R21, R52.reuse, R5 ;  /* 0x0000000534157220 */ /* 0x040fe20000400000 */
[C---:B------:R-:W-:Y:S01]  /*de60*/  SHF.L.U32 R60, R65.reuse, 0x10, RZ ;  /* 0x00000010413c7819 */ /* 0x040fe200000006ff */
[C---:B------:R-:W-:Y:S01]  /*de70*/  FMUL R5, R52.reuse, R30 ;  /* 0x0000001e34057220 */ /* 0x040fe20000400000 */
[----:B------:R-:W-:Y:S01]  /*de80*/  LOP3.LUT R61, R65, 0xffff0000, RZ, 0xc0, !PT ;  /* 0xffff0000413d7812 */ /* 0x000fe200078ec0ff */
[----:B------:R-:W-:Y:S01]  /*de90*/  FMUL R22, R52, R6 ;  /* 0x0000000634167220 */ /* 0x000fe20000400000 */
[----:B------:R-:W-:Y:S01]  /*dea0*/  SHF.L.U32 R62, R66, 0x10, RZ ;  /* 0x00000010423e7819 */ /* 0x000fe200000006ff */
        /* <DEDUP_REMOVED lines=10> */
[----:B------:R-:W-:Y:S01]  /*df50*/  FMUL R3, R52, R33 ;  /* 0x0000002134037220 */ /* 0x000fe20000400000 */
[----:B------:R-:W-:Y:S01]  /*df60*/  F2FP.BF16.F32.PACK_AB R110, R2, R0 ;  /* 0x00000000026e723e */ /* 0x000fe200000010ff */
[----:B------:R-:W-:Y:S01]  /*df70*/  FFMA R5, R53, R56, R5 ;  /* 0x0000003835057223 */ /* 0x000fe20000000005 */
[----:B------:R-:W-:Y:S01]  /*df80*/  SHF.L.U32 R68, R73, 0x10, RZ ;  /* 0x0000001049447819 */ /* 0x000fe200000006ff */
[----:B------:R-:W-:Y:S01]  /*df90*/  FFMA R6, R53, R57, R6 ;  /* 0x0000003935067223 */ /* 0x000fe20000000006 */
[----:B------:R-:W-:Y:S01]  /*dfa0*/  LOP3.LUT R69, R73, 0xffff0000, RZ, 0xc0, !PT ;  /* 0xffff000049457812 */ /* 0x000fe200078ec0ff */
[C---:B------:R-:W-:Y:S01]  /*dfb0*/  FFMA R7, R53.reuse, R58, R7 ;  /* 0x0000003a35077223 */ /* 0x040fe20000000007 */
[----:B------:R-:W-:Y:S01]  /*dfc0*/  SHF.L.U32 R70, R74, 0x10, RZ ;  /* 0x000000104a467819 */ /* 0x000fe200000006ff */
[----:B------:R-:W-:Y:S01]  /*dfd0*/  UIADD3 UR4, UPT, UPT, UR4, 0xb0, URZ ;  /* 0x000000b004047890 */ /* 0x000fe2000fffe0ff */
[----:B------:R-:W-:Y:S01]  /*dfe0*/  F2FP.BF16.F32.PACK_AB R111, R6, R5 ;  /* 0x00000005066f723e */ /* 0x000fe200000010ff */
[----:B------:R-:W-:Y:S01]  /*dff0*/  FFMA R3, R53, R59, R3 ;  /* 0x0000003b35037223 */ /* 0x000fe20000000003 */
[----:B------:R-:W-:Y:S01]  /*e000*/  LOP3.LUT R71, R74, 0xffff0000, RZ, 0xc0, !PT ;  /* 0xffff00004a477812 */ /* 0x000fe200078ec0ff */
[C---:B------:R-:W-:Y:S01]  /*e010*/  FMUL R0, R52.reuse, R34 ;  /* 0x0000002234007220 */ /* 0x040fe20000400000 */
[----:B------:R-:W-:Y:S01]  /*e020*/  SHF.L.U32 R72, R75, 0x10, RZ ;  /* 0x000000104b487819 */ /* 0x000fe200000006ff */
[C---:B------:R-:W-:Y:S01]  /*e030*/  FMUL R2, R52.reuse, R35 ;  /* 0x0000002334027220 */ /* 0x040fe20000400000 */
[----:B------:R-:W-:Y:S01]  /*e040*/  UPRMT UR4, UR58, 0x654, UR4 ;  /* 0x000006543a047896 */ /* 0x000fe20008000004 */
[C---:B------:R-:W-:Y:S01]  /*e050*/  FMUL R4, R52.reuse, R36 ;  /* 0x0000002434047220 */ /* 0x040fe20000400000 */
[C---:B------:R-:W-:Y:S01]  /*e060*/  FMUL R5, R52.reuse, R37 ;  /* 0x0000002534057220 */ /* 0x040fe20000400000 */
[----:B------:R-:W-:Y:S01]  /*e070*/  F2FP.BF16.F32.PACK_AB R28, R3, R7 ;  /* 0x00000007031c723e */ /* 0x000fe200000010ff */
[C---:B------:R-:W-:Y:S01]  /*e080*/  FFMA R0, R53.reuse, R60, R0 ;  /* 0x0000003c35007223 */ /* 0x040fe20000000000 */
[C---:B------:R-:W-:Y:S01]  /*e090*/  FMUL R6, R52.reuse, R38 ;  /* 0x0000002634067220 */ /* 0x040fe20000400000 */
[C---:B------:R-:W-:Y:S01]  /*e0a0*/  FFMA R2, R53.reuse, R61, R2 ;  /* 0x0000003d35027223 */ /* 0x040fe20000000002 */
[C---:B------:R-:W-:Y:S01]  /*e0b0*/  FMUL R3, R52.reuse, R39 ;  /* 0x0000002734037220 */ /* 0x040fe20000400000 */
[C---:B------:R-:W-:Y:S01]  /*e0c0*/  FFMA R4, R53.reuse, R62, R4 ;  /* 0x0000003e35047223 */ /* 0x040fe20000000004 */
[C---:B------:R-:W-:Y:S01]  /*e0d0*/  FFMA R5, R53.reuse, R63, R5 ;  /* 0x0000003f35057223 */ /* 0x040fe20000000005 */
[C---:B------:R-:W-:Y:S01]  /*e0e0*/  FFMA R6, R53.reuse, R64, R6 ;  /* 0x0000004035067223 */ /* 0x040fe20000000006 */
[C---:B------:R-:W-:Y:S01]  /*e0f0*/  FFMA R3, R53.reuse, R65, R3 ;  /* 0x0000004135037223 */ /* 0x040fe20000000003 */
[----:B------:R-:W-:Y:S01]  /*e100*/  FFMA R20, R53, R66, R20 ;  /* 0x0000004235147223 */ /* 0x000fe20000000014 */
[----:B------:R-:W-:Y:S01]  /*e110*/  FMUL R8, R52, R8 ;  /* 0x0000000834087220 */ /* 0x000fe20000400000 */
[----:B------:R-:W-:Y:S01]  /*e120*/  SYNCS.ARRIVE.TRANS64.RED.A1T0 RZ, [UR4], RZ ;  /* 0x000000ffffff79a7 */ /* 0x000fe20008100404 */
[----:B------:R1:W-:Y:S01]  /*e130*/  @!P1 STS.128 [R105+UR36+0x3200], R108 ;  /* 0x0032006c69009988 */ /* 0x0003e20008000c24 */
[----:B------:R-:W-:Y:S01]  /*e140*/  LOP3.LUT R73, R75, 0xffff0000, RZ, 0xc0, !PT ;  /* 0xffff00004b497812 */ /* 0x000fe200078ec0ff */
[C---:B------:R-:W-:Y:S01]  /*e150*/  FFMA R21, R53.reuse, R67, R21 ;  /* 0x0000004335157223 */ /* 0x040fe20000000015 */
[----:B------:R-:W-:Y:S01]  /*e160*/  SHF.L.U32 R24, R76, 0x10, RZ ;  /* 0x000000104c187819 */ /* 0x000fe200000006ff */
[----:B------:R-:W-:Y:S01]  /*e170*/  FMUL R9, R52, R9 ;  /* 0x0000000934097220 */ /* 0x000fe20000400000 */
[----:B------:R-:W-:Y:S01]  /*e180*/  LOP3.LUT R25, R76, 0xffff0000, RZ, 0xc0, !PT ;  /* 0xffff00004c197812 */ /* 0x000fe200078ec0ff */
[C---:B------:R-:W-:Y:S01]  /*e190*/  FFMA R22, R53.reuse, R68, R22 ;  /* 0x0000004435167223 */ /* 0x040fe20000000016 */
[C---:B------:R-:W-:Y:S01]  /*e1a0*/  FMUL R10, R52.reuse, R10 ;  /* 0x0000000a340a7220 */ /* 0x040fe20000400000 */
[C---:B------:R-:W-:Y:S01]  /*e1b0*/  FFMA R23, R53.reuse, R69, R23 ;  /* 0x0000004535177223 */ /* 0x040fe20000000017 */
[----:B------:R-:W-:Y:S01]  /*e1c0*/  FMUL R11, R52, R11 ;  /* 0x0000000b340b7220 */ /* 0x000fe20000400000 */
[----:B------:R-:W-:Y:S01]  /*e1d0*/  F2FP.BF16.F32.PACK_AB R29, R2, R0 ;  /* 0x00000000021d723e */ /* 0x000fe200000010ff */
[----:B------:R-:W-:Y:S01]  /*e1e0*/  FFMA R8, R53, R70, R8 ;  /* 0x0000004635087223 */ /* 0x000fe20000000008 */
[----:B------:R-:W-:Y:S01]  /*e1f0*/  F2FP.BF16.F32.PACK_AB R30, R5, R4 ;  /* 0x00000004051e723e */ /* 0x000fe200000010ff */
[C---:B------:R-:W-:Y:S01]  /*e200*/  FMUL R12, R52.reuse, R12 ;  /* 0x0000000c340c7220 */ /* 0x040fe20000400000 */
[----:B------:R-:W-:Y:S01]  /*e210*/  F2FP.BF16.F32.PACK_AB R31, R3, R6 ;  /* 0x00000006031f723e */ /* 0x000fe200000010ff */
[----:B------:R-:W-:Y:S01]  /*e220*/  FFMA R9, R53, R71, R9 ;  /* 0x0000004735097223 */ /* 0x000fe20000000009 */
[C---:B------:R-:W-:Y:S01]  /*e230*/  FMUL R13, R52.reuse, R13 ;  /* 0x0000000d340d7220 */ /* 0x040fe20000400000 */
[----:B------:R-:W-:Y:S01]  /*e240*/  SHF.L.U32 R26, R77, 0x10, RZ ;  /* 0x000000104d1a7819 */ /* 0x000fe200000006ff */
[----:B------:R-:W-:Y:S01]  /*e250*/  FFMA R10, R53, R72, R10 ;  /* 0x00000048350a7223 */ /* 0x000fe2000000000a */
[----:B------:R1:W-:Y:S01]  /*e260*/  @!P1 STS.128 [R104+0x3200], R28 ;  /* 0x0032001c68009388 */ /* 0x0003e20000000c00 */
[C---:B------:R-:W-:Y:S01]  /*e270*/  FMUL R14, R52.reuse, R14 ;  /* 0x0000000e340e7220 */ /* 0x040fe20000400000 */
[----:B------:R-:W-:Y:S01]  /*e280*/  LOP3.LUT R27, R77, 0xffff0000, RZ, 0xc0, !PT ;  /* 0xffff00004d1b7812 */ /* 0x000fe200078ec0ff */
[C---:B------:R-:W-:Y:S01]  /*e290*/  FFMA R11, R53.reuse, R73, R11 ;  /* 0x00000049350b7223 */ /* 0x040fe2000000000b */
[----:B------:R-:W-:Y:S01]  /*e2a0*/  FMUL R15, R52, R15 ;  /* 0x0000000f340f7220 */ /* 0x000fe20000400000 */
[----:B------:R-:W-:Y:S01]  /*e2b0*/  SHF.L.U32 R40, R78, 0x10, RZ ;  /* 0x000000104e287819 */ /* 0x000fe200000006ff */
[C---:B------:R-:W-:Y:S01]  /*e2c0*/  FFMA R12, R53.reuse, R24, R12 ;  /* 0x00000018350c7223 */ /* 0x040fe2000000000c */
[----:B------:R-:W-:Y:S01]  /*e2d0*/  FMUL R16, R52, R16 ;  /* 0x0000001034107220 */ /* 0x000fe20000400000 */
[----:B------:R-:W-:Y:S01]  /*e2e0*/  LOP3.LUT R74, R78, 0xffff0000, RZ, 0xc0, !PT ;  /* 0xffff00004e4a7812 */ /* 0x000fe200078ec0ff */
[----:B------:R-:W-:Y:S01]  /*e2f0*/  FFMA R13, R53, R25, R13 ;  /* 0x00000019350d7223 */ /* 0x000fe2000000000d */
[C---:B------:R-:W-:Y:S01]  /*e300*/  FMUL R17, R52.reuse, R17 ;  /* 0x0000001134117220 */ /* 0x040fe20000400000 */
[----:B------:R-:W-:Y:S01]  /*e310*/  SHF.L.U32 R75, R79, 0x10, RZ ;  /* 0x000000104f4b7819 */ /* 0x000fe200000006ff */
[----:B------:R-:W-:Y:S01]  /*e320*/  FFMA R14, R53, R26, R14 ;  /* 0x0000001a350e7223 */ /* 0x000fe2000000000e */
[----:B------:R-:W-:Y:S01]  /*e330*/  F2FP.BF16.F32.PACK_AB R20, R21, R20 ;  /* 0x000000141514723e */ /* 0x000fe200000010ff */
[C---:B------:R-:W-:Y:S01]  /*e340*/  FMUL R18, R52.reuse, R18 ;  /* 0x0000001234127220 */ /* 0x040fe20000400000 */
[----:B------:R-:W-:Y:S01]  /*e350*/  LOP3.LUT R76, R79, 0xffff0000, RZ, 0xc0, !PT ;  /* 0xffff00004f4c7812 */ /* 0x000fe200078ec0ff */
[----:B------:R-:W-:Y:S01]  /*e360*/  FFMA R15, R53, R27, R15 ;  /* 0x0000001b350f7223 */ /* 0x000fe2000000000f */
[----:B------:R-:W-:Y:S01]  /*e370*/  F2FP.BF16.F32.PACK_AB R21, R23, R22 ;  /* 0x000000161715723e */ /* 0x000fe200000010ff */
[----:B------:R-:W-:Y:S01]  /*e380*/  FMUL R19, R52, R19 ;  /* 0x0000001334137220 */ /* 0x000fe20000400000 */
[----:B------:R-:W-:Y:S01]  /*e390*/  F2FP.BF16.F32.PACK_AB R22, R9, R8 ;  /* 0x000000080916723e */ /* 0x000fe200000010ff */
[----:B------:R-:W-:Y:S01]  /*e3a0*/  FFMA R16, R53, R40, R16 ;  /* 0x0000002835107223 */ /* 0x000fe20000000010 */
[----:B------:R-:W-:Y:S01]  /*e3b0*/  F2FP.BF16.F32.PACK_AB R23, R11, R10 ;  /* 0x0000000a0b17723e */ /* 0x000fe200000010ff */
[C---:B------:R-:W-:Y:S01]  /*e3c0*/  FFMA R17, R53.reuse, R74, R17 ;  /* 0x0000004a35117223 */ /* 0x040fe20000000011 */
[C---:B------:R-:W-:Y:S01]  /*e3d0*/  FFMA R18, R53.reuse, R75, R18 ;  /* 0x0000004b35127223 */ /* 0x040fe20000000012 */
[----:B------:R-:W-:Y:S01]  /*e3e0*/  FFMA R19, R53, R76, R19 ;  /* 0x0000004c35137223 */ /* 0x000fe20000000013 */
[----:B------:R-:W-:Y:S01]  /*e3f0*/  F2FP.BF16.F32.PACK_AB R12, R13, R12 ;  /* 0x0000000c0d0c723e */ /* 0x000fe200000010ff */
[----:B------:R1:W-:Y:S01]  /*e400*/  @!P1 STS.128 [R105+UR36+0x3a00], R20 ;  /* 0x003a001469009988 */ /* 0x0003e20008000c24 */
[----:B------:R-:W-:Y:S01]  /*e410*/  F2FP.BF16.F32.PACK_AB R13, R15, R14 ;  /* 0x0000000e0f0d723e */ /* 0x000fe200000010ff */
[----:B------:R-:W-:Y:S01]  /*e420*/  BSSY.RECONVERGENT B0, `(.L_x_183) ;  /* 0x000001b000007945 */ /* 0x000fe20003800200 */
[----:B------:R-:W-:Y:S02]  /*e430*/  F2FP.BF16.F32.PACK_AB R14, R17, R16 ;  /* 0x00000010110e723e */ /* 0x000fe400000010ff */
[----:B------:R-:W-:Y:S02]  /*e440*/  F2FP.BF16.F32.PACK_AB R15, R19, R18 ;  /* 0x00000012130f723e */ /* 0x000fe400000010ff */
[----:B------:R-:W-:Y:S03]  /*e450*/  ISETP.NE.AND P0, PT, R99, RZ, PT ;  /* 0x000000ff6300720c */ /* 0x000fe60003f05270 */
[----:B------:R1:W-:Y:S01]  /*e460*/  @!P1 STS.128 [R104+0x3a00], R12 ;  /* 0x003a000c68009388 */ /* 0x0003e20000000c00 */
[----:B------:R-:W-:Y:S01]  /*e470*/  @!PT LDS RZ, [RZ] ;  /* 0x00000000fffff984 */ /* 0x000fe20000000800 */
[----:B------:R-:W-:Y:S01]  /*e480*/  @!PT LDS RZ, [RZ] ;  /* 0x00000000fffff984 */ /* 0x000fe20000000800 */
[----:B------:R-:W-:Y:S01]  /*e490*/  @!PT LDS RZ, [RZ] ;  /* 0x00000000fffff984 */ /* 0x000fe20000000800 */
[----:B------:R-:W-:Y:S01]  /*e4a0*/  @!PT LDS RZ, [RZ] ;  /* 0x00000000fffff984 */ /* 0x000fe20000000800 */
[----:B------:R2:W-:Y:S07]  /*e4b0*/  MEMBAR.ALL.CTA ;  /* 0x0000000000007992 */ /* 0x0005ee0000008000 */
[----:B--2---:R-:W2:Y:S02]  /*e4c0*/  FENCE.VIEW.ASYNC.S ;  /* 0x00000000000073c6 */ /* 0x004ea40000000000 */
        /* <DEDUP_REMOVED lines=16> */
.L_x_184:
[----:B------:R-:W-:Y:S05]  /*e5d0*/  BSYNC.RECONVERGENT B0 ;  /* 0x0000000000007941 */ /* 0x000fea0003800200 */
.L_x_183:
[----:B------:R-:W-:Y:S01]  /*e5e0*/  BAR.SYNC.DEFER_BLOCKING 0x1, 0x80 ;  /* 0x0042000000007b1d */ /* 0x000fe20000010000 */
[----:B------:R-:W-:Y:S01]  /*e5f0*/  UISETP.NE.AND UP0, UPT, UR48, -0x8, UPT ;  /* 0xfffffff83000788c */ /* 0x000fe2000bf05270 */
[----:B------:R-:W-:Y:S08]  /*e600*/  IADD3 R95, PT, PT, R95, 0x1, RZ ;  /* 0x000000015f5f7810 */ /* 0x000ff00007ffe0ff */
[----:B------:R-:W-:Y:S05]  /*e610*/  BRA.U !UP0, `(.L_x_185) ;  /* 0x0000000108287547 */ /* 0x000fea000b800000 */
[----:B------:R-:W-:Y:S01]  /*e620*/  ISETP.NE.AND P0, PT, R106, RZ, PT ;  /* 0x000000ff6a00720c */ /* 0x000fe20003f05270 */
[----:B------:R-:W-:Y:S01]  /*e630*/  IMAD.U32 R2, RZ, RZ, UR37 ;  /* 0x00000025ff027e24 */ /* 0x000fe2000f8e00ff */
[----:B------:R-:W-:Y:S01]  /*e640*/  UIADD3 UR4, UPT, UPT, UR37, 0x1, URZ ;  /* 0x0000000125047890 */ /* 0x000fe2000fffe0ff */
[----:B------:R-:W-:Y:S03]  /*e650*/  IMAD.U32 R0, RZ, RZ, UR58 ;  /* 0x0000003aff007e24 */ /* 0x000fe6000f8e00ff */
[----:B------:R-:W-:Y:S04]  /*e660*/  UISETP.NE.AND UP0, UPT, UR4, 0x4, UPT ;  /* 0x000000040400788c */ /* 0x000fe8000bf05270 */
[----:B------:R-:W-:Y:S03]  /*e670*/  USEL UR37, UR4, URZ, UP0 ;  /* 0x000000ff04257287 */ /* 0x000fe60008000000 */
[----:B------:R-:W-:Y:S05]  /*e680*/  @P0 LEA R2, R2, UR36, 0x3 ;  /* 0x0000002402020c11 */ /* 0x000fea000f8e18ff */
[----:B------:R-:W-:Y:S05]  /*e690*/  @P0 VIADD R2, R2, 0x50 ;  /* 0x0000005002020836 */ /* 0x000fea0000000000 */
[----:B------:R-:W-:Y:S04]  /*e6a0*/  @P0 PRMT R0, R0, 0x654, R2 ;  /* 0x0000065400000816 */ /* 0x000fe80000000002 */
[----:B------:R2:W-:Y:S03]  /*e6b0*/  @P0 SYNCS.ARRIVE.TRANS64.RED.A1T0 RZ, [R0+URZ], RZ ;  /* 0x000000ff00ff09a7 */ /* 0x0005e600081004ff */
.L_x_185:
[----:B------:R-:W-:Y:S01]  /*e6c0*/  R2UR UR4, R87 ;  /* 0x00000000570472ca */ /* 0x000fe200000e0000 */
[----:B------:R-:W-:Y:S01]  /*e6d0*/  VIADD R2, R50, UR63 ;  /* 0x0000003f32027c36 */ /* 0x000fe20008000000 */
[----:B------:R-:W-:Y:S01]  /*e6e0*/  ISETP.NE.AND P2, PT, R101, RZ, PT ;  /* 0x000000ff6500720c */ /* 0x000fe20003f45270 */
[----:B------:R-:W-:Y:S01]  /*e6f0*/  UIADD3 UR48, UPT, UPT, UR48, 0x8, URZ ;  /* 0x0000000830307890 */ /* 0x000fe2000fffe0ff */
[----:B------:R-:W-:Y:S02]  /*e700*/  ISETP.NE.AND P0, PT, R103, 0x2, PT ;  /* 0x000000026700780c */ /* 0x000fe40003f05270 */
[----:B------:R-:W-:Y:S02]  /*e710*/  R2UR UR12, R2 ;  /* 0x00000000020c72ca */ /* 0x000fe400000e0000 */
[----:B------:R-:W-:Y:S02]  /*e720*/  ISETP.NE.AND P1, PT, R95, 0x2, PT ;  /* 0x000000025f00780c */ /* 0x000fe40003f25270 */
[----:B------:R-:W-:Y:S02]  /*e730*/  SEL R2, RZ, 0x1, P0 ;  /* 0x00000001ff027807 */ /* 0x000fe40000000000 */
[----:B------:R-:W-:Y:S01]  /*e740*/  SEL R103, R103, RZ, P0 ;  /* 0x000000ff67677207 */ /* 0x000fe20000000000 */
[----:B--2---:R-:W-:Y:S01]  /*e750*/  VIADD R0, R51, UR4 ;  /* 0x0000000433007c36 */ /* 0x004fe20008000000 */
[----:B------:R-:W-:Y:S02]  /*e760*/  LOP3.LUT R93, R93, R2, RZ, 0x3c, !PT ;  /* 0x000000025d5d7212 */ /* 0x000fe400078e3cff */
[----:B------:R-:W-:Y:S02]  /*e770*/  @P2 R2UR UR52, R92 ;  /* 0x000000005c3422ca */ /* 0x000fe400000e0000 */
[----:B------:R-:W-:Y:S02]  /*e780*/  R2UR UR20, R0 ;  /* 0x00000000001472ca */ /* 0x000fe400000e0000 */
[----:B------:R-:W-:Y:S02]  /*e790*/  SEL R0, RZ, 0x1, P1 ;  /* 0x00000001ff007807 */ /* 0x000fe40000800000 */
[----:B------:R-:W-:Y:S02]  /*e7a0*/  SEL R95, R95, RZ, P1 ;  /* 0x000000ff5f5f7207 */ /* 0x000fe40000800000 */
[----:B------:R-:W-:Y:S01]  /*e7b0*/  LOP3.LUT R94, R94, R0, RZ, 0x3c, !PT ;  /* 0x000000005e5e7212 */ /* 0x000fe200078e3cff */
[----:B------:R-:W-:Y:S08]  /*e7c0*/  @P2 BRA `(.L_x_186) ;  /* 0xffffff7c00102947 */ /* 0x000ff0000383ffff */
[----:B------:R-:W-:-:S09]  /*e7d0*/  UISETP.NE.AND UP0, UPT, UR49, URZ, UPT ;  /* 0x000000ff3100728c */ /* 0x000fd2000bf05270 */
[----:B------:R-:W-:Y:S05]  /*e7e0*/  BRA.U !UP0, `(.L_x_187) ;  /* 0x0000000108487547 */ /* 0x000fea000b800000 */
[----:B------:R-:W2:Y:S02]  /*e7f0*/  LDCU.64 UR4, c[0x0][0xc90] ;  /* 0x00019200ff0477ac */ /* 0x000ea40008000a00 */
[----:B--2---:R-:W-:-:S04]  /*e800*/  UISETP.NE.U32.AND UP0, UPT, UR4, URZ, UPT ;  /* 0x000000ff0400728c */ /* 0x004fc8000bf05070 */
[----:B------:R-:W-:-:S09]  /*e810*/  UISETP.NE.AND.EX UP0, UPT, UR5, URZ, UPT, UP0 ;  /* 0x000000ff0500728c */ /* 0x000fd2000bf05300 */
[----:B------:R-:W-:Y:S05]  /*e820*/  BRA.U UP0, `(.L_x_188) ;  /* 0x00000001000c7547 */ /* 0x000fea000b800000 */
[----:B------:R-:W-:-:S13]  /*e830*/  FSETP.NEU.AND P0, PT, R53, RZ, PT ;  /* 0x000000ff3500720b */ /* 0x000fda0003f0d000 */
[----:B------:R-:W-:Y:S05]  /*e840*/  @!P0 EXIT ;  /* 0x000000000000894d */ /* 0x000fea0003800000 */
[----:B------:R-:W-:Y:S05]  /*e850*/  BRA `(.L_x_187) ;  /* 0x00000000002c7947 */ /* 0x000fea0003800000 */
.L_x_188:
[----:B------:R-:W-:Y:S01]  /*e860*/  ISETP.NE.AND P0, PT, R102, RZ, PT ;  /* 0x000000ff6600720c */ /* 0x000fe20003f05270 */
[----:B------:R-:W-:-:S12]  /*e870*/  BSSY.RECONVERGENT B0, `(.L_x_187) ;  /* 0x0000009000007945 */ /* 0x000fd80003800200 */
[----:B------:R-:W-:Y:S05]  /*e880*/  @P0 BRA `(.L_x_189) ;  /* 0x0000000000140947 */ /* 0x000fea0003800000 */
[----:B------:R-:W2:Y:S02]  /*e890*/  LDCU.64 UR4, c[0x0][0xc88] ;  /* 0x00019100ff0477ac */ /* 0x000ea40008000a00 */
[----:B--2---:R-:W-:-:S04]  /*e8a0*/  ISETP.NE.U32.AND P0, PT, RZ, UR4, PT ;  /* 0x00000004ff007c0c */ /* 0x004fc8000bf05070 */
[----:B------:R-:W-:-:S13]  /*e8b0*/  ISETP.NE.AND.EX P0, PT, RZ, UR5, PT, P0 ;  /* 0x00000005ff007c0c */ /* 0x000fda000bf05300 */
[----:B------:R-:W-:Y:S05]  /*e8c0*/  @!P0 EXIT ;  /* 0x000000000000894d */ /* 0x000fea0003800000 */
[----:B------:R-:W-:Y:S05]  /*e8d0*/  BRA `(.L_x_190) ;  /* 0x0000000000087947 */ /* 0x000fea0003800000 */
.L_x_189:
[----:B------:R-:W-:-:S13]  /*e8e0*/  FSETP.NEU.AND P0, PT, R53, RZ, PT ;  /* 0x000000ff3500720b */ /* 0x000fda0003f0d000 */
[----:B------:R-:W-:Y:S05]  /*e8f0*/  @!P0 EXIT ;  /* 0x000000000000894d */ /* 0x000fea0003800000 */
.L_x_190:
[----:B------:R-:W-:Y:S05]  /*e900*/  BSYNC.RECONVERGENT B0 ;  /* 0x0000000000007941 */ /* 0x000fea0003800200 */
.L_x_187:
[----:B------:R-:W-:Y:S01]  /*e910*/  ULEA UR4, UR37, UR36, 0x3 ;  /* 0x0000002425047291 */ /* 0x000fe2000f8e18ff */
[----:B------:R-:W-:-:S04]  /*e920*/  DEPBAR.LE SB0, 0x0 ;  /* 0x000080000000791a */ /* 0x000fc80000000000 */
[----:B------:R-:W-:-:S04]  /*e930*/  UIADD3 UR4, UPT, UPT, UR4, 0x50, URZ ;  /* 0x0000005004047890 */ /* 0x000fc8000fffe0ff */
[----:B------:R-:W-:-:S09]  /*e940*/  UPRMT UR4, UR58, 0x654, UR4 ;  /* 0x000006543a047896 */ /* 0x000fd20008000004 */
[----:B------:R-:W-:Y:S01]  /*e950*/  SYNCS.ARRIVE.TRANS64.RED.A1T0 RZ, [UR4], RZ ;  /* 0x000000ffffff79a7 */ /* 0x000fe20008100404 */
[----:B------:R-:W-:Y:S05]  /*e960*/  EXIT ;  /* 0x000000000000794d */ /* 0x000fea0003800000 */
.L_x_24:
[----:B--2---:R2:W3:Y:S02]  /*e970*/  SYNCS.PHASECHK.TRANS64.TRYWAIT P0, [R2+URZ+0xd0], R3 ;  /* 0x0000d003020075a7 */ /* 0x0044e400080011ff */
[----:B---3--:R-:W-:Y:S05]  /*e980*/  @!P0 NANOSLEEP.SYNCS 0x989680 ;  /* 0x009896800000895d */ /* 0x008fea0003900000 */
[----:B------:R-:W3:Y:S02]  /*e990*/  @!P0 SYNCS.PHASECHK.TRANS64 P0, [R2+URZ+0xd0], R3 ;  /* 0x0000d003020085a7 */ /* 0x000ee400080010ff */
[----:B---3--:R-:W-:Y:S05]  /*e9a0*/  @!P0 BRA `(.L_x_24) ;  /* 0xfffffffc00f08947 */ /* 0x008fea000383ffff */
[----:B------:R-:W-:Y:S05]  /*e9b0*/  BRA `(.L_x_191) ;  /* 0xffffff2c00b07947 */ /* 0x000fea000383ffff */
.L_x_27:
[----:B-1----:R-:W-:-:S07]  /*e9c0*/  MOV R2, UR49 ;  /* 0x0000003100027c02 */ /* 0x002fce0008000f00 */
.L_x_192:
[----:B-1----:R1:W2:Y:S02]  /*e9d0*/  SYNCS.PHASECHK.TRANS64.TRYWAIT P0, [R2+URZ+0x18], R4 ;  /* 0x00001804020075a7 */ /* 0x0022a400080011ff */
[----:B--2---:R-:W-:Y:S05]  /*e9e0*/  @!P0 NANOSLEEP.SYNCS 0x989680 ;  /* 0x009896800000895d */ /* 0x004fea0003900000 */
[----:B------:R-:W2:Y:S02]  /*e9f0*/  @!P0 SYNCS.PHASECHK.TRANS64 P0, [R2+URZ+0x18], R4 ;  /* 0x00001804020085a7 */ /* 0x000ea400080010ff */
[----:B--2---:R-:W-:Y:S05]  /*ea00*/  @!P0 BRA `(.L_x_192) ;  /* 0xfffffffc00f08947 */ /* 0x004fea000383ffff */
[----:B------:R-:W-:Y:S05]  /*ea10*/  BRA `(.L_x_26) ;  /* 0xffffff2c00f87947 */ /* 0x000fea000383ffff */
.L_x_36:
[----:B------:R-:W-:-:S07]  /*ea20*/  MOV R2, UR49 ;  /* 0x0000003100027c02 */ /* 0x000fce0008000f00 */
.L_x_193:
[----:B-1----:R1:W2:Y:S02]  /*ea30*/  SYNCS.PHASECHK.TRANS64.TRYWAIT P0, [R2+URZ+0x18], R4 ;  /* 0x00001804020075a7 */ /* 0x0022a400080011ff */
[----:B--2---:R-:W-:Y:S05]  /*ea40*/  @!P0 NANOSLEEP.SYNCS 0x989680 ;  /* 0x009896800000895d */ /* 0x004fea0003900000 */
[----:B------:R-:W2:Y:S02]  /*ea50*/  @!P0 SYNCS.PHASECHK.TRANS64 P0, [R2+URZ+0x18], R4 ;  /* 0x00001804020085a7 */ /* 0x000ea400080010ff */
[----:B--2---:R-:W-:Y:S05]  /*ea60*/  @!P0 BRA `(.L_x_193) ;  /* 0xfffffffc00f08947 */ /* 0x004fea000383ffff */
[----:B------:R-:W-:Y:S05]  /*ea70*/  BRA `(.L_x_35) ;  /* 0xffffff3400487947 */ /* 0x000fea000383ffff */
.L_x_43:
[----:B-1----:R1:W2:Y:S02]  /*ea80*/  SYNCS.PHASECHK.TRANS64.TRYWAIT P0, [R2+URZ+0x80], R3 ;  /* 0x00008003020075a7 */ /* 0x0022a400080011ff */
[----:B--2---:R-:W-:Y:S05]  /*ea90*/  @!P0 NANOSLEEP.SYNCS 0x989680 ;  /* 0x009896800000895d */ /* 0x004fea0003900000 */
[----:B------:R-:W2:Y:S02]  /*eaa0*/  @!P0 SYNCS.PHASECHK.TRANS64 P0, [R2+URZ+0x80], R3 ;  /* 0x00008003020085a7 */ /* 0x000ea400080010ff */
[----:B--2---:R-:W-:Y:S05]  /*eab0*/  @!P0 BRA `(.L_x_43) ;  /* 0xfffffffc00f08947 */ /* 0x004fea000383ffff */
[----:B------:R-:W-:Y:S05]  /*eac0*/  BRA `(.L_x_194) ;  /* 0xffffff3800787947 */ /* 0x000fea000383ffff */
.L_x_47:
[----:B----4-:R-:W-:-:S07]  /*ead0*/  MOV R0, UR4 ;  /* 0x0000000400007c02 */ /* 0x010fce0008000f00 */
.L_x_195:
[----:B-1----:R1:W2:Y:S02]  /*eae0*/  SYNCS.PHASECHK.TRANS64.TRYWAIT P0, [R0+URZ], R2 ;  /* 0x00000002000075a7 */ /* 0x0022a400080011ff */
[----:B--2---:R-:W-:Y:S05]  /*eaf0*/  @!P0 NANOSLEEP.SYNCS 0x989680 ;  /* 0x009896800000895d */ /* 0x004fea0003900000 */
[----:B------:R-:W2:Y:S02]  /*eb00*/  @!P0 SYNCS.PHASECHK.TRANS64 P0, [R0+URZ], R2 ;  /* 0x00000002000085a7 */ /* 0x000ea400080010ff */
[----:B--2---:R-:W-:Y:S05]  /*eb10*/  @!P0 BRA `(.L_x_195) ;  /* 0xfffffffc00f08947 */ /* 0x004fea000383ffff */
[----:B------:R-:W-:Y:S05]  /*eb20*/  BRA `(.L_x_196) ;  /* 0xffffff3c00f47947 */ /* 0x000fea000383ffff */
.L_x_48:
[----:B----4-:R-:W-:-:S07]  /*eb30*/  MOV R0, UR5 ;  /* 0x0000000500007c02 */ /* 0x010fce0008000f00 */
.L_x_197:
[----:B-1----:R1:W2:Y:S02]  /*eb40*/  SYNCS.PHASECHK.TRANS64.TRYWAIT P0, [R0+URZ], R2 ;  /* 0x00000002000075a7 */ /* 0x0022a400080011ff */
[----:B--2---:R-:W-:Y:S05]  /*eb50*/  @!P0 NANOSLEEP.SYNCS 0x989680 ;  /* 0x009896800000895d */ /* 0x004fea0003900000 */
[----:B------:R-:W2:Y:S02]  /*eb60*/  @!P0 SYNCS.PHASECHK.TRANS64 P0, [R0+URZ], R2 ;  /* 0x00000002000085a7 */ /* 0x000ea400080010ff */
[----:B--2---:R-:W-:Y:S05]  /*eb70*/  @!P0 BRA `(.L_x_197) ;  /* 0xfffffffc00f08947 */ /* 0x004fea000383ffff */
[----:B------:R-:W-:Y:S05]  /*eb80*/  BRA `(.L_x_198) ;  /* 0xffffff4000007947 */ /* 0x000fea000383ffff */
.L_x_51:
[----:B--2---:R2:W3:Y:S02]  /*eb90*/  SYNCS.PHASECHK.TRANS64.TRYWAIT P0, [R0+URZ+0xc0], R4 ;  /* 0x0000c004000075a7 */ /* 0x0044e400080011ff */
[----:B---3--:R-:W-:Y:S05]  /*eba0*/  @!P0 NANOSLEEP.SYNCS 0x989680 ;  /* 0x009896800000895d */ /* 0x008fea0003900000 */
[----:B------:R-:W3:Y:S02]  /*ebb0*/  @!P0 SYNCS.PHASECHK.TRANS64 P0, [R0+URZ+0xc0], R4 ;  /* 0x0000c004000085a7 */ /* 0x000ee400080010ff */
[----:B---3--:R-:W-:Y:S05]  /*ebc0*/  @!P0 BRA `(.L_x_51) ;  /* 0xfffffffc00f08947 */ /* 0x008fea000383ffff */
[----:B------:R-:W-:Y:S05]  /*ebd0*/  BRA `(.L_x_199) ;  /* 0xffffff40005c7947 */ /* 0x000fea000383ffff */
.L_x_52:
[----:B------:R-:W-:-:S07]  /*ebe0*/  MOV R0, UR4 ;  /* 0x0000000400007c02 */ /* 0x000fce0008000f00 */
.L_x_200:
[----:B--2---:R2:W3:Y:S02]  /*ebf0*/  SYNCS.PHASECHK.TRANS64.TRYWAIT P0, [R0+URZ+0x90], R5 ;  /* 0x00009005000075a7 */ /* 0x0044e400080011ff */
[----:B---3--:R-:W-:Y:S05]  /*ec00*/  @!P0 NANOSLEEP.SYNCS 0x989680 ;  /* 0x009896800000895d */ /* 0x008fea0003900000 */
[----:B------:R-:W3:Y:S02]  /*ec10*/  @!P0 SYNCS.PHASECHK.TRANS64 P0, [R0+URZ+0x90], R5 ;  /* 0x00009005000085a7 */ /* 0x000ee400080010ff */
[----:B---3--:R-:W-:Y:S05]  /*ec20*/  @!P0 BRA `(.L_x_200) ;  /* 0xfffffffc00f08947 */ /* 0x008fea000383ffff */
[----:B------:R-:W-:Y:S05]  /*ec30*/  BRA `(.L_x_201) ;  /* 0xffffff40006c7947 */ /* 0x000fea000383ffff */
.L_x_53:
[----:B--2---:R2:W3:Y:S02]  /*ec40*/  SYNCS.PHASECHK.TRANS64.TRYWAIT P1, [R0+URZ+0x80], R4 ;  /* 0x00008004000075a7 */ /* 0x0044e400080211ff */
[----:B---3--:R-:W-:Y:S05]  /*ec50*/  @!P1 NANOSLEEP.SYNCS 0x989680 ;  /* 0x009896800000995d */ /* 0x008fea0003900000 */
[----:B------:R-:W3:Y:S02]  /*ec60*/  @!P1 SYNCS.PHASECHK.TRANS64 P1, [R0+URZ+0x80], R4 ;  /* 0x00008004000095a7 */ /* 0x000ee400080210ff */
[----:B---3--:R-:W-:Y:S05]  /*ec70*/  @!P1 BRA `(.L_x_53) ;  /* 0xfffffffc00f09947 */ /* 0x008fea000383ffff */
[----:B------:R-:W-:Y:S05]  /*ec80*/  BRA `(.L_x_202) ;  /* 0xffffff40009c7947 */ /* 0x000fea000383ffff */
.L_x_56:
[----:B------:R-:W-:-:S07]  /*ec90*/  MOV R0, UR4 ;  /* 0x0000000400007c02 */ /* 0x000fce0008000f00 */
.L_x_203:
[----:B--2---:R2:W3:Y:S02]  /*eca0*/  SYNCS.PHASECHK.TRANS64.TRYWAIT P0, [R0+URZ+0x90], R2 ;  /* 0x00009002000075a7 */ /* 0x0044e400080011ff */
[----:B---3--:R-:W-:Y:S05]  /*ecb0*/  @!P0 NANOSLEEP.SYNCS 0x989680 ;  /* 0x009896800000895d */ /* 0x008fea0003900000 */
[----:B------:R-:W3:Y:S02]  /*ecc0*/  @!P0 SYNCS.PHASECHK.TRANS64 P0, [R0+URZ+0x90], R2 ;  /* 0x00009002000085a7 */ /* 0x000ee400080010ff */
[----:B---3--:R-:W-:Y:S05]  /*ecd0*/  @!P0 BRA `(.L_x_203) ;  /* 0xfffffffc00f08947 */ /* 0x008fea000383ffff */
[----:B------:R-:W-:Y:S05]  /*ece0*/  BRA `(.L_x_55) ;  /* 0xffffff4000f07947 */ /* 0x000fea000383ffff */
.L_x_63:
[----:B-1----:R1:W2:Y:S02]  /*ecf0*/  SYNCS.PHASECHK.TRANS64.TRYWAIT P1, [R0+URZ+0x80], R2 ;  /* 0x00008002000075a7 */ /* 0x0022a400080211ff */
[----:B--2---:R-:W-:Y:S05]  /*ed00*/  @!P1 NANOSLEEP.SYNCS 0x989680 ;  /* 0x009896800000995d */ /* 0x004fea0003900000 */
[----:B------:R-:W2:Y:S02]  /*ed10*/  @!P1 SYNCS.PHASECHK.TRANS64 P1, [R0+URZ+0x80], R2 ;  /* 0x00008002000095a7 */ /* 0x000ea400080210ff */
[----:B--2---:R-:W-:Y:S05]  /*ed20*/  @!P1 BRA `(.L_x_63) ;  /* 0xfffffffc00f09947 */ /* 0x004fea000383ffff */
[----:B------:R-:W-:Y:S05]  /*ed30*/  BRA `(.L_x_204) ;  /* 0xffffff4c00b87947 */ /* 0x000fea000383ffff */
.L_x_64:
[----:B------:R-:W-:-:S13]  /*ed40*/  R2UR UR4, R13 ;  /* 0x000000000d0472ca */ /* 0x000fda00000e0000 */
[----:B------:R-:W-:-:S07]  /*ed50*/  MOV R2, UR4 ;  /* 0x0000000400027c02 */ /* 0x000fce0008000f00 */
.L_x_205:
[----:B-1----:R1:W2:Y:S02]  /*ed60*/  SYNCS.PHASECHK.TRANS64.TRYWAIT P0, [R2+URZ+0xb0], R0 ;  /* 0x0000b000020075a7 */ /* 0x0022a400080011ff */
[----:B--2---:R-:W-:Y:S05]  /*ed70*/  @!P0 NANOSLEEP.SYNCS 0x989680 ;  /* 0x009896800000895d */ /* 0x004fea0003900000 */
[----:B------:R-:W2:Y:S02]  /*ed80*/  @!P0 SYNCS.PHASECHK.TRANS64 P0, [R2+URZ+0xb0], R0 ;  /* 0x0000b000020085a7 */ /* 0x000ea400080010ff */
[----:B--2---:R-:W-:Y:S05]  /*ed90*/  @!P0 BRA `(.L_x_205) ;  /* 0xfffffffc00f08947 */ /* 0x004fea000383ffff */
[----:B------:R-:W-:Y:S05]  /*eda0*/  BRA `(.L_x_206) ;  /* 0xffffff4c00f47947 */ /* 0x000fea000383ffff */
.L_x_67:
[----:B------:R-:W-:Y:S07]  /*edb0*/  MOV R0, UR7 ;  /* 0x0000000700007c02 */ /* 0x000fee0008000f00 */
.L_x_207:
[----:B-1----:R1:W2:Y:S02]  /*edc0*/  SYNCS.PHASECHK.TRANS64.TRYWAIT P0, [R0+URZ], R2 ;  /* 0x00000002000075a7 */ /* 0x0022a400080011ff */
[----:B--2---:R-:W-:Y:S05]  /*edd0*/  @!P0 NANOSLEEP.SYNCS 0x989680 ;  /* 0x009896800000895d */ /* 0x004fea0003900000 */
[----:B------:R-:W2:Y:S02]  /*ede0*/  @!P0 SYNCS.PHASECHK.TRANS64 P0, [R0+URZ], R2 ;  /* 0x00000002000085a7 */ /* 0x000ea400080010ff */
[----:B--2---:R-:W-:Y:S05]  /*edf0*/  @!P0 BRA `(.L_x_207) ;  /* 0xfffffffc00f08947 */ /* 0x004fea000383ffff */
[----:B------:R-:W-:Y:S05]  /*ee00*/  BRA `(.L_x_66) ;  /* 0xffffff5000107947 */ /* 0x000fea000383ffff */
.L_x_70:
[----:B------:R-:W-:-:S07]  /*ee10*/  MOV R0, UR4 ;  /* 0x0000000400007c02 */ /* 0x000fce0008000f00 */
.L_x_208:
[----:B-1----:R1:W2:Y:S02]  /*ee20*/  SYNCS.PHASECHK.TRANS64.TRYWAIT P0, [R0+URZ], R2 ;  /* 0x00000002000075a7 */ /* 0x0022a400080011ff */
[----:B--2---:R-:W-:Y:S05]  /*ee30*/  @!P0 NANOSLEEP.SYNCS 0x989680 ;  /* 0x009896800000895d */ /* 0x004fea0003900000 */
[----:B------:R-:W2:Y:S02]  /*ee40*/  @!P0 SYNCS.PHASECHK.TRANS64 P0, [R0+URZ], R2 ;  /* 0x00000002000085a7 */ /* 0x000ea400080010ff */
[----:B--2---:R-:W-:Y:S05]  /*ee50*/  @!P0 BRA `(.L_x_208) ;  /* 0xfffffffc00f08947 */ /* 0x004fea000383ffff */
[----:B------:R-:W-:Y:S05]  /*ee60*/  BRA `(.L_x_209) ;  /* 0xffffff5400ac7947 */ /* 0x000fea000383ffff */
.L_x_71:
[----:B------:R-:W-:-:S07]  /*ee70*/  MOV R0, UR4 ;  /* 0x0000000400007c02 */ /* 0x000fce0008000f00 */
.L_x_210:
[----:B-1----:R1:W2:Y:S02]  /*ee80*/  SYNCS.PHASECHK.TRANS64.TRYWAIT P0, [R0+URZ], R2 ;  /* 0x00000002000075a7 */ /* 0x0022a400080011ff */
[----:B--2---:R-:W-:Y:S05]  /*ee90*/  @!P0 NANOSLEEP.SYNCS 0x989680 ;  /* 0x009896800000895d */ /* 0x004fea0003900000 */
[----:B------:R-:W2:Y:S02]  /*eea0*/  @!P0 SYNCS.PHASECHK.TRANS64 P0, [R0+URZ], R2 ;  /* 0x00000002000085a7 */ /* 0x000ea400080010ff */
[----:B--2---:R-:W-:Y:S05]  /*eeb0*/  @!P0 BRA `(.L_x_210) ;  /* 0xfffffffc00f08947 */ /* 0x004fea000383ffff */
[----:B------:R-:W-:Y:S05]  /*eec0*/  BRA `(.L_x_211) ;  /* 0xffffff5400bc7947 */ /* 0x000fea000383ffff */
.L_x_76:
[----:B---3--:R3:W1:Y:S02]  /*eed0*/  SYNCS.PHASECHK.TRANS64.TRYWAIT P0, [R0+URZ+0x80], R2 ;  /* 0x00008002000075a7 */ /* 0x00866400080011ff */
[----:B-1----:R-:W-:Y:S05]  /*eee0*/  @!P0 NANOSLEEP.SYNCS 0x989680 ;  /* 0x009896800000895d */ /* 0x002fea0003900000 */
[----:B------:R-:W1:Y:S02]  /*eef0*/  @!P0 SYNCS.PHASECHK.TRANS64 P0, [R0+URZ+0x80], R2 ;  /* 0x00008002000085a7 */ /* 0x000e6400080010ff */
[----:B-1----:R-:W-:Y:S05]  /*ef00*/  @!P0 BRA `(.L_x_76) ;  /* 0xfffffffc00f08947 */ /* 0x002fea000383ffff */
[----:B------:R-:W-:Y:S05]  /*ef10*/  BRA `(.L_x_212) ;  /* 0xffffff5800c07947 */ /* 0x000fea000383ffff */
.L_x_79:
[----:B------:R-:W-:Y:S07]  /*ef20*/  MOV R0, UR4 ;  /* 0x0000000400007c02 */ /* 0x000fee0008000f00 */
.L_x_213:
[----:B-1----:R1:W3:Y:S02]  /*ef30*/  SYNCS.PHASECHK.TRANS64.TRYWAIT P0, [R0+URZ+0x78], R2 ;  /* 0x00007802000075a7 */ /* 0x0022e400080011ff */
[----:B---3--:R-:W-:Y:S05]  /*ef40*/  @!P0 NANOSLEEP.SYNCS 0x989680 ;  /* 0x009896800000895d */ /* 0x008fea0003900000 */
[----:B------:R-:W3:Y:S02]  /*ef50*/  @!P0 SYNCS.PHASECHK.TRANS64 P0, [R0+URZ+0x78], R2 ;  /* 0x00007802000085a7 */ /* 0x000ee400080010ff */
[----:B---3--:R-:W-:Y:S05]  /*ef60*/  @!P0 BRA `(.L_x_213) ;  /* 0xfffffffc00f08947 */ /* 0x008fea000383ffff */
[----:B------:R-:W-:Y:S05]  /*ef70*/  BRA `(.L_x_78) ;  /* 0xffffff5c00b87947 */ /* 0x000fea000383ffff */
.L_x_82:
[----:B------:R-:W-:Y:S07]  /*ef80*/  MOV R0, UR4 ;  /* 0x0000000400007c02 */ /* 0x000fee0008000f00 */
.L_x_214:
[----:B-1----:R1:W2:Y:S02]  /*ef90*/  SYNCS.PHASECHK.TRANS64.TRYWAIT P0, [R0+URZ+0x50], R24 ;  /* 0x00005018000075a7 */ /* 0x0022a400080011ff */
[----:B--2---:R-:W-:Y:S05]  /*efa0*/  @!P0 NANOSLEEP.SYNCS 0x989680 ;  /* 0x009896800000895d */ /* 0x004fea0003900000 */
[----:B------:R-:W2:Y:S02]  /*efb0*/  @!P0 SYNCS.PHASECHK.TRANS64 P0, [R0+URZ+0x50], R24 ;  /* 0x00005018000085a7 */ /* 0x000ea400080010ff */
[----:B--2---:R-:W-:Y:S05]  /*efc0*/  @!P0 BRA `(.L_x_214) ;  /* 0xfffffffc00f08947 */ /* 0x004fea000383ffff */
[----:B------:R-:W-:Y:S05]  /*efd0*/  BRA `(.L_x_215) ;  /* 0xffffff6000147947 */ /* 0x000fea000383ffff */
.L_x_83:
[----:B------:R-:W-:Y:S07]  /*efe0*/  MOV R0, UR4 ;  /* 0x0000000400007c02 */ /* 0x000fee0008000f00 */
.L_x_216:
[----:B-1----:R1:W2:Y:S02]  /*eff0*/  SYNCS.PHASECHK.TRANS64.TRYWAIT P0, [R0+URZ+0x58], R24 ;  /* 0x00005818000075a7 */ /* 0x0022a400080011ff */
[----:B--2---:R-:W-:Y:S05]  /*f000*/  @!P0 NANOSLEEP.SYNCS 0x989680 ;  /* 0x009896800000895d */ /* 0x004fea0003900000 */
[----:B------:R-:W2:Y:S02]  /*f010*/  @!P0 SYNCS.PHASECHK.TRANS64 P0, [R0+URZ+0x58], R24 ;  /* 0x00005818000085a7 */ /* 0x000ea400080010ff */
[----:B--2---:R-:W-:Y:S05]  /*f020*/  @!P0 BRA `(.L_x_216) ;  /* 0xfffffffc00f08947 */ /* 0x004fea000383ffff */
[----:B------:R-:W-:Y:S05]  /*f030*/  BRA `(.L_x_217) ;  /* 0xffffff6000687947 */ /* 0x000fea000383ffff */
.L_x_84:
[----:B------:R-:W-:Y:S07]  /*f040*/  MOV R0, UR4 ;  /* 0x0000000400007c02 */ /* 0x000fee0008000f00 */
.L_x_218:
[----:B-1----:R1:W2:Y:S02]  /*f050*/  SYNCS.PHASECHK.TRANS64.TRYWAIT P0, [R0+URZ+0x60], R24 ;  /* 0x00006018000075a7 */ /* 0x0022a400080011ff */
[----:B--2---:R-:W-:Y:S05]  /*f060*/  @!P0 NANOSLEEP.SYNCS 0x989680 ;  /* 0x009896800000895d */ /* 0x004fea0003900000 */
[----:B------:R-:W2:Y:S02]  /*f070*/  @!P0 SYNCS.PHASECHK.TRANS64 P0, [R0+URZ+0x60], R24 ;  /* 0x00006018000085a7 */ /* 0x000ea400080010ff */
[----:B--2---:R-:W-:Y:S05]  /*f080*/  @!P0 BRA `(.L_x_218) ;  /* 0xfffffffc00f08947 */ /* 0x004fea000383ffff */
[----:B------:R-:W-:Y:S05]  /*f090*/  BRA `(.L_x_219) ;  /* 0xffffff6000c87947 */ /* 0x000fea000383ffff */
.L_x_85:
[----:B------:R-:W-:Y:S07]  /*f0a0*/  MOV R0, UR4 ;  /* 0x0000000400007c02 */ /* 0x000fee0008000f00 */
.L_x_220:
[----:B-1----:R1:W2:Y:S02]  /*f0b0*/  SYNCS.PHASECHK.TRANS64.TRYWAIT P0, [R0+URZ+0x68], R24 ;  /* 0x00006818000075a7 */ /* 0x0022a400080011ff */
[----:B--2---:R-:W-:Y:S05]  /*f0c0*/  @!P0 NANOSLEEP.SYNCS 0x989680 ;  /* 0x009896800000895d */ /* 0x004fea0003900000 */
[----:B------:R-:W2:Y:S02]  /*f0d0*/  @!P0 SYNCS.PHASECHK.TRANS64 P0, [R0+URZ+0x68], R24 ;  /* 0x00006818000085a7 */ /* 0x000ea400080010ff */
[----:B--2---:R-:W-:Y:S05]  /*f0e0*/  @!P0 BRA `(.L_x_220) ;  /* 0xfffffffc00f08947 */ /* 0x004fea000383ffff */
[----:B------:R-:W-:Y:S05]  /*f0f0*/  BRA `(.L_x_221) ;  /* 0xffffff6400287947 */ /* 0x000fea000383ffff */
.L_x_86:
[----:B------:R-:W-:Y:S07]  /*f100*/  MOV R0, UR4 ;  /* 0x0000000400007c02 */ /* 0x000fee0008000f00 */
.L_x_222:
[----:B-1----:R1:W2:Y:S02]  /*f110*/  SYNCS.PHASECHK.TRANS64.TRYWAIT P0, [R0+URZ+0x50], R30 ;  /* 0x0000501e000075a7 */ /* 0x0022a400080011ff */
[----:B--2---:R-:W-:Y:S05]  /*f120*/  @!P0 NANOSLEEP.SYNCS 0x989680 ;  /* 0x009896800000895d */ /* 0x004fea0003900000 */
[----:B------:R-:W2:Y:S02]  /*f130*/  @!P0 SYNCS.PHASECHK.TRANS64 P0, [R0+URZ+0x50], R30 ;  /* 0x0000501e000085a7 */ /* 0x000ea400080010ff */
[----:B--2---:R-:W-:Y:S05]  /*f140*/  @!P0 BRA `(.L_x_222) ;  /* 0xfffffffc00f08947 */ /* 0x004fea000383ffff */
[----:B------:R-:W-:Y:S05]  /*f150*/  BRA `(.L_x_223) ;  /* 0xffffff64008c7947 */ /* 0x000fea000383ffff */
.L_x_87:
[----:B------:R-:W-:Y:S07]  /*f160*/  MOV R0, UR4 ;  /* 0x0000000400007c02 */ /* 0x000fee0008000f00 */
.L_x_224:
[----:B-1----:R1:W2:Y:S02]  /*f170*/  SYNCS.PHASECHK.TRANS64.TRYWAIT P0, [R0+URZ+0x58], R30 ;  /* 0x0000581e000075a7 */ /* 0x0022a400080011ff */
[----:B--2---:R-:W-:Y:S05]  /*f180*/  @!P0 NANOSLEEP.SYNCS 0x989680 ;  /* 0x009896800000895d */ /* 0x004fea0003900000 */
[----:B------:R-:W2:Y:S02]  /*f190*/  @!P0 SYNCS.PHASECHK.TRANS64 P0, [R0+URZ+0x58], R30 ;  /* 0x0000581e000085a7 */ /* 0x000ea400080010ff */
[----:B--2---:R-:W-:Y:S05]  /*f1a0*/  @!P0 BRA `(.L_x_224) ;  /* 0xfffffffc00f08947 */ /* 0x004fea000383ffff */
[----:B------:R-:W-:Y:S05]  /*f1b0*/  BRA `(.L_x_225) ;  /* 0xffffff6400ec7947 */ /* 0x000fea000383ffff */
.L_x_88:
[----:B------:R-:W-:Y:S07]  /*f1c0*/  MOV R0, UR4 ;  /* 0x0000000400007c02 */ /* 0x000fee0008000f00 */
.L_x_226:
[----:B-1----:R1:W2:Y:S02]  /*f1d0*/  SYNCS.PHASECHK.TRANS64.TRYWAIT P0, [R0+URZ+0x60], R30 ;  /* 0x0000601e000075a7 */ /* 0x0022a400080011ff */
[----:B--2---:R-:W-:Y:S05]  /*f1e0*/  @!P0 NANOSLEEP.SYNCS 0x989680 ;  /* 0x009896800000895d */ /* 0x004fea0003900000 */
[----:B------:R-:W2:Y:S02]  /*f1f0*/  @!P0 SYNCS.PHASECHK.TRANS64 P0, [R0+URZ+0x60], R30 ;  /* 0x0000601e000085a7 */ /* 0x000ea400080010ff */
[----:B--2---:R-:W-:Y:S05]  /*f200*/  @!P0 BRA `(.L_x_226) ;  /* 0xfffffffc00f08947 */ /* 0x004fea000383ffff */
[----:B------:R-:W-:Y:S05]  /*f210*/  BRA `(.L_x_227) ;  /* 0xffffff6800487947 */ /* 0x000fea000383ffff */
.L_x_89:
[----:B------:R-:W-:Y:S07]  /*f220*/  MOV R0, UR4 ;  /* 0x0000000400007c02 */ /* 0x000fee0008000f00 */
.L_x_228:
[----:B-1----:R1:W2:Y:S02]  /*f230*/  SYNCS.PHASECHK.TRANS64.TRYWAIT P0, [R0+URZ+0x68], R30 ;  /* 0x0000681e000075a7 */ /* 0x0022a400080011ff */
[----:B--2---:R-:W-:Y:S05]  /*f240*/  @!P0 NANOSLEEP.SYNCS 0x989680 ;  /* 0x009896800000895d */ /* 0x004fea0003900000 */
[----:B------:R-:W2:Y:S02]  /*f250*/  @!P0 SYNCS.PHASECHK.TRANS64 P0, [R0+URZ+0x68], R30 ;  /* 0x0000681e000085a7 */ /* 0x000ea400080010ff */
[----:B--2---:R-:W-:Y:S05]  /*f260*/  @!P0 BRA `(.L_x_228) ;  /* 0xfffffffc00f08947 */ /* 0x004fea000383ffff */
[----:B------:R-:W-:Y:S05]  /*f270*/  BRA `(.L_x_229) ;  /* 0xffffff6800e87947 */ /* 0x000fea000383ffff */
.L_x_91:
[----:B------:R-:W-:-:S07]  /*f280*/  MOV R0, UR4 ;  /* 0x0000000400007c02 */ /* 0x000fce0008000f00 */
.L_x_230:
[----:B-1----:R1:W2:Y:S02]  /*f290*/  SYNCS.PHASECHK.TRANS64.TRYWAIT P0, [R0+URZ+0x50], R24 ;  /* 0x00005018000075a7 */ /* 0x0022a400080011ff */
[----:B--2---:R-:W-:Y:S05]  /*f2a0*/  @!P0 NANOSLEEP.SYNCS 0x989680 ;  /* 0x009896800000895d */ /* 0x004fea0003900000 */
[----:B------:R-:W2:Y:S02]  /*f2b0*/  @!P0 SYNCS.PHASECHK.TRANS64 P0, [R0+URZ+0x50], R24 ;  /* 0x00005018000085a7 */ /* 0x000ea400080010ff */
[----:B--2---:R-:W-:Y:S05]  /*f2c0*/  @!P0 BRA `(.L_x_230) ;  /* 0xfffffffc00f08947 */ /* 0x004fea000383ffff */
[----:B------:R-:W-:Y:S05]  /*f2d0*/  BRA `(.L_x_231) ;  /* 0xffffff6c00787947 */ /* 0x000fea000383ffff */
.L_x_92:
[----:B-1----:R-:W-:-:S07]  /*f2e0*/  MOV R0, UR4 ;  /* 0x0000000400007c02 */ /* 0x002fce0008000f00 */
.L_x_232:
[----:B-1----:R1:W2:Y:S02]  /*f2f0*/  SYNCS.PHASECHK.TRANS64.TRYWAIT P0, [R0+URZ+0x58], R24 ;  /* 0x00005818000075a7 */ /* 0x0022a400080011ff */
[----:B--2---:R-:W-:Y:S05]  /*f300*/  @!P0 NANOSLEEP.SYNCS 0x989680 ;  /* 0x009896800000895d */ /* 0x004fea0003900000 */
[----:B------:R-:W2:Y:S02]  /*f310*/  @!P0 SYNCS.PHASECHK.TRANS64 P0, [R0+URZ+0x58], R24 ;  /* 0x00005818000085a7 */ /* 0x000ea400080010ff */
[----:B--2---:R-:W-:Y:S05]  /*f320*/  @!P0 BRA `(.L_x_232) ;  /* 0xfffffffc00f08947 */ /* 0x004fea000383ffff */
[----:B------:R-:W-:Y:S05]  /*f330*/  BRA `(.L_x_233) ;  /* 0xffffff6c00687947 */ /* 0x000fea000383ffff */
.L_x_93:
[----:B------:R-:W-:-:S07]  /*f340*/  MOV R2, UR4 ;  /* 0x0000000400027c02 */ /* 0x000fce0008000f00 */
.L_x_234:
[----:B-1----:R1:W2:Y:S02]  /*f350*/  SYNCS.PHASECHK.TRANS64.TRYWAIT P0, [R2+URZ+0x60], R24 ;  /* 0x00006018020075a7 */ /* 0x0022a400080011ff */
[----:B--2---:R-:W-:Y:S05]  /*f360*/  @!P0 NANOSLEEP.SYNCS 0x989680 ;  /* 0x009896800000895d */ /* 0x004fea0003900000 */
[----:B------:R-:W2:Y:S02]  /*f370*/  @!P0 SYNCS.PHASECHK.TRANS64 P0, [R2+URZ+0x60], R24 ;  /* 0x00006018020085a7 */ /* 0x000ea400080010ff */
[----:B--2---:R-:W-:Y:S05]  /*f380*/  @!P0 BRA `(.L_x_234) ;  /* 0xfffffffc00f08947 */ /* 0x004fea000383ffff */
[----:B------:R-:W-:Y:S05]  /*f390*/  BRA `(.L_x_235) ;  /* 0xffffff6c005c7947 */ /* 0x000fea000383ffff */
.L_x_95:
[----:B--2---:R2:W4:Y:S02]  /*f3a0*/  SYNCS.PHASECHK.TRANS64.TRYWAIT P0, [R0+URZ+0x80], R2 ;  /* 0x00008002000075a7 */ /* 0x00452400080011ff */
[----:B----4-:R-:W-:Y:S05]  /*f3b0*/  @!P0 NANOSLEEP.SYNCS 0x989680 ;  /* 0x009896800000895d */ /* 0x010fea0003900000 */
[----:B------:R-:W4:Y:S02]  /*f3c0*/  @!P0 SYNCS.PHASECHK.TRANS64 P0, [R0+URZ+0x80], R2 ;  /* 0x00008002000085a7 */ /* 0x000f2400080010ff */
[----:B----4-:R-:W-:Y:S05]  /*f3d0*/  @!P0 BRA `(.L_x_95) ;  /* 0xfffffffc00f08947 */ /* 0x010fea000383ffff */
[----:B------:R-:W-:Y:S05]  /*f3e0*/  BRA `(.L_x_236) ;  /* 0xffffff70001c7947 */ /* 0x000fea000383ffff */
.L_x_106:
[----:B-1----:R-:W-:Y:S04]  /*f3f0*/  MOV R4, UR36 ;  /* 0x0000002400047c02 */ /* 0x002fe80008000f00 */
[----:B------:R1:W2:Y:S03]  /*f400*/  SYNCS.PHASECHK.TRANS64.TRYWAIT P1, [R4+URZ+0x30], R5 ;  /* 0x00003005040075a7 */ /* 0x0002a600080211ff */
[----:B--2---:R-:W-:Y:S05]  /*f410*/  @!P1 NANOSLEEP.SYNCS 0x989680 ;  /* 0x009896800000995d */ /* 0x004fea0003900000 */
[----:B------:R-:W2:Y:S02]  /*f420*/  @!P1 SYNCS.PHASECHK.TRANS64 P1, [R4+URZ+0x30], R5 ;  /* 0x00003005040095a7 */ /* 0x000ea400080210ff */
[----:B--2---:R-:W-:Y:S05]  /*f430*/  @!P1 BRA `(.L_x_106) ;  /* 0xfffffffc00ec9947 */ /* 0x004fea000383ffff */
[----:B------:R-:W-:Y:S05]  /*f440*/  BRA `(.L_x_105) ;  /* 0xffffff7c00387947 */ /* 0x000fea000383ffff */
.L_x_108:
[----:B------:R1:W1:Y:S02]  /*f450*/  SYNCS.PHASECHK.TRANS64.TRYWAIT P0, [R58+URZ+0xa0], R3 ;  /* 0x0000a0033a0075a7 */ /* 0x00026400080011ff */
[----:B-1----:R-:W-:Y:S05]  /*f460*/  @!P0 NANOSLEEP.SYNCS 0x989680 ;  /* 0x009896800000895d */ /* 0x002fea0003900000 */
[----:B------:R-:W1:Y:S02]  /*f470*/  @!P0 SYNCS.PHASECHK.TRANS64 P0, [R58+URZ+0xa0], R3 ;  /* 0x0000a0033a0085a7 */ /* 0x000e6400080010ff */
[----:B-1----:R-:W-:Y:S05]  /*f480*/  @!P0 BRA `(.L_x_108) ;  /* 0xfffffffc00f08947 */ /* 0x002fea000383ffff */
[----:B------:R-:W-:Y:S05]  /*f490*/  BRA `(.L_x_107) ;  /* 0xffffff7c005c7947 */ /* 0x000fea000383ffff */
.L_x_119:
[----:B-1----:R1:W3:Y:S02]  /*f4a0*/  SYNCS.PHASECHK.TRANS64.TRYWAIT P0, [R2+URZ+0x30], R0 ;  /* 0x00003000020075a7 */ /* 0x0022e400080011ff */
[----:B---3--:R-:W-:Y:S05]  /*f4b0*/  @!P0 NANOSLEEP.SYNCS 0x989680 ;  /* 0x009896800000895d */ /* 0x008fea0003900000 */
[----:B------:R-:W3:Y:S02]  /*f4c0*/  @!P0 SYNCS.PHASECHK.TRANS64 P0, [R2+URZ+0x30], R0 ;  /* 0x00003000020085a7 */ /* 0x000ee400080010ff */
[----:B---3--:R-:W-:Y:S05]  /*f4d0*/  @!P0 BRA `(.L_x_119) ;  /* 0xfffffffc00f08947 */ /* 0x008fea000383ffff */
[----:B------:R-:W-:Y:S05]  /*f4e0*/  BRA `(.L_x_118) ;  /* 0xffffff8800f87947 */ /* 0x000fea000383ffff */
.L_x_129:
[----:B-1----:R1:W3:Y:S02]  /*f4f0*/  SYNCS.PHASECHK.TRANS64.TRYWAIT P0, [R0+URZ+0x30], R20 ;  /* 0x00003014000075a7 */ /* 0x0022e400080011ff */
[----:B---3--:R-:W-:Y:S05]  /*f500*/  @!P0 NANOSLEEP.SYNCS 0x989680 ;  /* 0x009896800000895d */ /* 0x008fea0003900000 */
[----:B------:R-:W3:Y:S02]  /*f510*/  @!P0 SYNCS.PHASECHK.TRANS64 P0, [R0+URZ+0x30], R20 ;  /* 0x00003014000085a7 */ /* 0x000ee400080010ff */
[----:B---3--:R-:W-:Y:S05]  /*f520*/  @!P0 BRA `(.L_x_129) ;  /* 0xfffffffc00f08947 */ /* 0x008fea000383ffff */
[----:B------:R-:W-:Y:S05]  /*f530*/  BRA `(.L_x_128) ;  /* 0xffffff9800907947 */ /* 0x000fea000383ffff */
.L_x_139:
[----:B-1----:R1:W3:Y:S02]  /*f540*/  SYNCS.PHASECHK.TRANS64.TRYWAIT P0, [R0+URZ+0x30], R20 ;  /* 0x00003014000075a7 */ /* 0x0022e400080011ff */
[----:B---3--:R-:W-:Y:S05]  /*f550*/  @!P0 NANOSLEEP.SYNCS 0x989680 ;  /* 0x009896800000895d */ /* 0x008fea0003900000 */
[----:B------:R-:W3:Y:S02]  /*f560*/  @!P0 SYNCS.PHASECHK.TRANS64 P0, [R0+URZ+0x30], R20 ;  /* 0x00003014000085a7 */ /* 0x000ee400080010ff */
[----:B---3--:R-:W-:Y:S05]  /*f570*/  @!P0 BRA `(.L_x_139) ;  /* 0xfffffffc00f08947 */ /* 0x008fea000383ffff */
[----:B------:R-:W-:Y:S05]  /*f580*/  BRA `(.L_x_138) ;  /* 0xffffffa8000c7947 */ /* 0x000fea000383ffff */
.L_x_149:
[----:B-1----:R1:W3:Y:S02]  /*f590*/  SYNCS.PHASECHK.TRANS64.TRYWAIT P0, [R0+URZ+0x30], R20 ;  /* 0x00003014000075a7 */ /* 0x0022e400080011ff */
[----:B---3--:R-:W-:Y:S05]  /*f5a0*/  @!P0 NANOSLEEP.SYNCS 0x989680 ;  /* 0x009896800000895d */ /* 0x008fea0003900000 */
[----:B------:R-:W3:Y:S02]  /*f5b0*/  @!P0 SYNCS.PHASECHK.TRANS64 P0, [R0+URZ+0x30], R20 ;  /* 0x00003014000085a7 */ /* 0x000ee400080010ff */
[----:B---3--:R-:W-:Y:S05]  /*f5c0*/  @!P0 BRA `(.L_x_149) ;  /* 0xfffffffc00f08947 */ /* 0x008fea000383ffff */
[----:B------:R-:W-:Y:S05]  /*f5d0*/  BRA `(.L_x_148) ;  /* 0xffffffb400b47947 */ /* 0x000fea000383ffff */
.L_x_159:
[----:B-1----:R1:W2:Y:S02]  /*f5e0*/  SYNCS.PHASECHK.TRANS64.TRYWAIT P0, [R0+URZ+0x30], R20 ;  /* 0x00003014000075a7 */ /* 0x0022a400080011ff */
[----:B--2---:R-:W-:Y:S05]  /*f5f0*/  @!P0 NANOSLEEP.SYNCS 0x989680 ;  /* 0x009896800000895d */ /* 0x004fea0003900000 */
[----:B------:R-:W2:Y:S02]  /*f600*/  @!P0 SYNCS.PHASECHK.TRANS64 P0, [R0+URZ+0x30], R20 ;  /* 0x00003014000085a7 */ /* 0x000ea400080010ff */
[----:B--2---:R-:W-:Y:S05]  /*f610*/  @!P0 BRA `(.L_x_159) ;  /* 0xfffffffc00f08947 */ /* 0x004fea000383ffff */
[----:B------:R-:W-:Y:S05]  /*f620*/  BRA `(.L_x_158) ;  /* 0xffffffc400487947 */ /* 0x000fea000383ffff */
.L_x_169:
[----:B-1----:R1:W2:Y:S02]  /*f630*/  SYNCS.PHASECHK.TRANS64.TRYWAIT P0, [R0+URZ+0x30], R20 ;  /* 0x00003014000075a7 */ /* 0x0022a400080011ff */
[----:B--2---:R-:W-:Y:S05]  /*f640*/  @!P0 NANOSLEEP.SYNCS 0x989680 ;  /* 0x009896800000895d */ /* 0x004fea0003900000 */
[----:B------:R-:W2:Y:S02]  /*f650*/  @!P0 SYNCS.PHASECHK.TRANS64 P0, [R0+URZ+0x30], R20 ;  /* 0x00003014000085a7 */ /* 0x000ea400080010ff */
[----:B--2---:R-:W-:Y:S05]  /*f660*/  @!P0 BRA `(.L_x_169) ;  /* 0xfffffffc00f08947 */ /* 0x004fea000383ffff */
[----:B------:R-:W-:Y:S05]  /*f670*/  BRA `(.L_x_168) ;  /* 0xffffffd000f47947 */ /* 0x000fea000383ffff */
.L_x_179:
[----:B--2---:R2:W3:Y:S02]  /*f680*/  SYNCS.PHASECHK.TRANS64.TRYWAIT P0, [R0+URZ+0x30], R107 ;  /* 0x0000306b000075a7 */ /* 0x0044e400080011ff */
[----:B---3--:R-:W-:Y:S05]  /*f690*/  @!P0 NANOSLEEP.SYNCS 0x989680 ;  /* 0x009896800000895d */ /* 0x008fea0003900000 */
[----:B------:R-:W3:Y:S02]  /*f6a0*/  @!P0 SYNCS.PHASECHK.TRANS64 P0, [R0+URZ+0x30], R107 ;  /* 0x0000306b000085a7 */ /* 0x000ee400080010ff */
[----:B---3--:R-:W-:Y:S05]  /*f6b0*/  @!P0 BRA `(.L_x_179) ;  /* 0xfffffffc00f08947 */ /* 0x008fea000383ffff */
[----:B------:R-:W-:Y:S05]  /*f6c0*/  BRA `(.L_x_178) ;  /* 0xffffffe000807947 */ /* 0x000fea000383ffff */
        .weak           $__internal_0_$__cuda_sm10x_tcgen05_guardrail_trap_col_being_dealloced_not_returned_by_alloc
        .type           $__internal_0_$__cuda_sm10x_tcgen05_guardrail_trap_col_being_dealloced_not_returned_by_alloc,@function
        .size           $__internal_0_$__cuda_sm10x_tcgen05_guardrail_trap_col_being_dealloced_not_returned_by_alloc,($__internal_1_$__cuda_sm10x_tcgen05_guardrail_trap_phase_invalid_during_alloc - $__internal_0_$__cuda_sm10x_tcgen05_guardrail_trap_col_being_dealloced_not_returned_by_alloc)
$__internal_0_$__cuda_sm10x_tcgen05_guardrail_trap_col_being_dealloced_not_returned_by_alloc:
[----:B------:R-:W-:Y:S05]  /*f6d0*/  BPT.TRAP 0x1 ;  /* 0x000000040000795c */ /* 0x000fea0000300000 */
[----:B------:R-:W-:-:S04]  /*f6e0*/  HFMA2 R3, -RZ, RZ, 0, 0 ;  /* 0x00000000ff037431 */ /* 0x000fc800000001ff */
[----:B------:R-:W-:Y:S05]  /*f6f0*/  RET.REL.NODEC R2 `(_ZN7cutlass13device_kernelINS_4gemm6kernel13GemmUniversalIN4cute5tupleIJiiiiEEENS1_10collective13CollectiveMmaINS1_46MainloopSm100TmaUmmaWarpSpecializedBlockScaledILi3ELi2ELi2ENS5_IJNS4_1CILi2EEENSA_ILi1EEESC_EEEEENS5_IJNSA_ILi128EEESF_NSA_ILi256EEEEEENS5_IJNS_12float_e4m3_tENS_13float_ue8m0_tEEEENS5_IJNS5_IJlSC_lEEENS4_6LayoutINS5_IJNS5_IJNS5_IJNSA_ILi32EEENSA_ILi4EEEEEEiEEESQ_NS5_IJSC_iEEEEEENS5_IJNS5_IJNS5_IJNSA_ILi16EEESO_EEEiEEENS5_IJNS5_IJNSA_ILi0EEESC_EEENSA_ILi512EEEEEENS5_IJSW_iEEEEEEEEEEESK_S13_NS4_8TiledMMAINS4_8MMA_AtomIJNS4_21SM100_MMA_MXF8F6F4_SSISI_SI_fSJ_Li128ELi128ELNS4_4UMMA5MajorE0ELS18_0ELNS17_7ScaleInE0ELS19_0EEEEEENSM_INS5_IJSC_SC_SC_EEENS5_IJSW_SW_SW_EEEEENS5_IJNS4_10UnderscoreES1F_S1F_EEEEENS5_IJNS4_13SM90_TMA_LOADES1I_EEENS5_IJNS4_14ComposedLayoutINS4_7SwizzleILi3ELi4ELi3EEENS4_18smem_ptr_flag_bitsILi8EEENSM_INS5_IJNSA_ILi8EEESF_EEENS5_IJSF_SC_EEEEEEENSM_INS5_IJNS5_IJNS5_IJSP_SC_EEENS5_IJSN_SC_EEEEEESC_NS5_IJSO_SB_EEEEEENS5_IJNS5_IJNS5_IJSU_SY_EEESX_EEESW_NS5_IJSC_SY_EEEEEEEEEEEvNS4_8identityENS5_IJNS4_23SM90_TMA_LOAD_MULTICASTES26_EEES24_vS25_EENS_8epilogue10collective18CollectiveEpilogueINS29_23Sm100TmaWarpSpecializedILi4ELi2ELi16ELb1ELb0EEEJNS5_IJNSA_ILi64EEESF_SG_EEENS5_IJNSM_IS2E_SC_EENSM_INS5_IJST_SB_EEENS5_IJSC_S2E_EEEEEEEENS_10bfloat16_tESL_S2L_SL_NS29_6fusion15FusionCallbacksIS2D_NS2M_17LinearCombinationIS2L_fS2L_fLNS_15FloatRoundStyleE2EEES2F_S2K_JEEENS4_5SM1004TMEM4LOAD26SM100_TMEM_LOAD_32dp32b16xES1I_NS1K_INS1L_ILi1ELi4ELi3EEENS1N_ILi16EEENSM_INS5_IJS1P_ST_EEENS5_IJST_SC_EEEEEEENS4_39AutoVectorizingCopyWithAssumedAlignmentILi128EEENS4_14SM90_TMA_STOREES31_S33_S33_EEEvvEEEEvNT_6ParamsE) ;  /* 0xffffff0802407950 */ /* 0x000fea0003c3ffff */
        .weak           $__internal_1_$__cuda_sm10x_tcgen05_guardrail_trap_phase_invalid_during_alloc
        .type           $__internal_1_$__cuda_sm10x_tcgen05_guardrail_trap_phase_invalid_during_alloc,@function
        .size           $__internal_1_$__cuda_sm10x_tcgen05_guardrail_trap_phase_invalid_during_alloc,($__internal_2_$__cuda_sm10x_tcgen05_guardrail_trap_unallocated_columns_being_dealloced - $__internal_1_$__cuda_sm10x_tcgen05_guardrail_trap_phase_invalid_during_alloc)
$__internal_1_$__cuda_sm10x_tcgen05_guardrail_trap_phase_invalid_during_alloc:
[----:B------:R-:W-:Y:S05]  /*f700*/  BPT.TRAP 0x1 ;  /* 0x000000040000795c */ /* 0x000fea0000300000 */
[----:B------:R-:W-:-:S04]  /*f710*/  MOV R3, 0x0 ;  /* 0x0000000000037802 */ /* 0x000fc80000000f00 */
[----:B------:R-:W-:Y:S05]  /*f720*/  RET.REL.NODEC R2 `(_ZN7cutlass13device_kernelINS_4gemm6kernel13GemmUniversalIN4cute5tupleIJiiiiEEENS1_10collective13CollectiveMmaINS1_46MainloopSm100TmaUmmaWarpSpecializedBlockScaledILi3ELi2ELi2ENS5_IJNS4_1CILi2EEENSA_ILi1EEESC_EEEEENS5_IJNSA_ILi128EEESF_NSA_ILi256EEEEEENS5_IJNS_12float_e4m3_tENS_13float_ue8m0_tEEEENS5_IJNS5_IJlSC_lEEENS4_6LayoutINS5_IJNS5_IJNS5_IJNSA_ILi32EEENSA_ILi4EEEEEEiEEESQ_NS5_IJSC_iEEEEEENS5_IJNS5_IJNS5_IJNSA_ILi16EEESO_EEEiEEENS5_IJNS5_IJNSA_ILi0EEESC_EEENSA_ILi512EEEEEENS5_IJSW_iEEEEEEEEEEESK_S13_NS4_8TiledMMAINS4_8MMA_AtomIJNS4_21SM100_MMA_MXF8F6F4_SSISI_SI_fSJ_Li128ELi128ELNS4_4UMMA5MajorE0ELS18_0ELNS17_7ScaleInE0ELS19_0EEEEEENSM_INS5_IJSC_SC_SC_EEENS5_IJSW_SW_SW_EEEEENS5_IJNS4_10UnderscoreES1F_S1F_EEEEENS5_IJNS4_13SM90_TMA_LOADES1I_EEENS5_IJNS4_14ComposedLayoutINS4_7SwizzleILi3ELi4ELi3EEENS4_18smem_ptr_flag_bitsILi8EEENSM_INS5_IJNSA_ILi8EEESF_EEENS5_IJSF_SC_EEEEEEENSM_INS5_IJNS5_IJNS5_IJSP_SC_EEENS5_IJSN_SC_EEEEEESC_NS5_IJSO_SB_EEEEEENS5_IJNS5_IJNS5_IJSU_SY_EEESX_EEESW_NS5_IJSC_SY_EEEEEEEEEEEvNS4_8identityENS5_IJNS4_23SM90_TMA_LOAD_MULTICASTES26_EEES24_vS25_EENS_8epilogue10collective18CollectiveEpilogueINS29_23Sm100TmaWarpSpecializedILi4ELi2ELi16ELb1ELb0EEEJNS5_IJNSA_ILi64EEESF_SG_EEENS5_IJNSM_IS2E_SC_EENSM_INS5_IJST_SB_EEENS5_IJSC_S2E_EEEEEEEENS_10bfloat16_tESL_S2L_SL_NS29_6fusion15FusionCallbacksIS2D_NS2M_17LinearCombinationIS2L_fS2L_fLNS_15FloatRoundStyleE2EEES2F_S2K_JEEENS4_5SM1004TMEM4LOAD26SM100_TMEM_LOAD_32dp32b16xES1I_NS1K_INS1L_ILi1ELi4ELi3EEENS1N_ILi16EEENSM_INS5_IJS1P_ST_EEENS5_IJST_SC_EEEEEEENS4_39AutoVectorizingCopyWithAssumedAlignmentILi128EEENS4_14SM90_TMA_STOREES31_S33_S33_EEEvvEEEEvNT_6ParamsE) ;  /* 0xffffff0802347950 */ /* 0x000fea0003c3ffff */
        .weak           $__internal_2_$__cuda_sm10x_tcgen05_guardrail_trap_unallocated_columns_being_dealloced
        .type           $__internal_2_$__cuda_sm10x_tcgen05_guardrail_trap_unallocated_columns_being_dealloced,@function
        .size           $__internal_2_$__cuda_sm10x_tcgen05_guardrail_trap_unallocated_columns_being_dealloced,(.L_x_238 - $__internal_2_$__cuda_sm10x_tcgen05_guardrail_trap_unallocated_columns_being_dealloced)
$__internal_2_$__cuda_sm10x_tcgen05_guardrail_trap_unallocated_columns_being_dealloced:
[----:B------:R-:W-:Y:S05]  /*f730*/  BPT.TRAP 0x1 ;  /* 0x000000040000795c */ /* 0x000fea0000300000 */
[----:B------:R-:W-:-:S04]  /*f740*/  HFMA2 R3, -RZ, RZ, 0, 0 ;  /* 0x00000000ff037431 */ /* 0x000fc800000001ff */
[----:B------:R-:W-:Y:S05]  /*f750*/  RET.REL.NODEC R2 `(_ZN7cutlass13device_kernelINS_4gemm6kernel13GemmUniversalIN4cute5tupleIJiiiiEEENS1_10collective13CollectiveMmaINS1_46MainloopSm100TmaUmmaWarpSpecializedBlockScaledILi3ELi2ELi2ENS5_IJNS4_1CILi2EEENSA_ILi1EEESC_EEEEENS5_IJNSA_ILi128EEESF_NSA_ILi256EEEEEENS5_IJNS_12float_e4m3_tENS_13float_ue8m0_tEEEENS5_IJNS5_IJlSC_lEEENS4_6LayoutINS5_IJNS5_IJNS5_IJNSA_ILi32EEENSA_ILi4EEEEEEiEEESQ_NS5_IJSC_iEEEEEENS5_IJNS5_IJNS5_IJNSA_ILi16EEESO_EEEiEEENS5_IJNS5_IJNSA_ILi0EEESC_EEENSA_ILi512EEEEEENS5_IJSW_iEEEEEEEEEEESK_S13_NS4_8TiledMMAINS4_8MMA_AtomIJNS4_21SM100_MMA_MXF8F6F4_SSISI_SI_fSJ_Li128ELi128ELNS4_4UMMA5MajorE0ELS18_0ELNS17_7ScaleInE0ELS19_0EEEEEENSM_INS5_IJSC_SC_SC_EEENS5_IJSW_SW_SW_EEEEENS5_IJNS4_10UnderscoreES1F_S1F_EEEEENS5_IJNS4_13SM90_TMA_LOADES1I_EEENS5_IJNS4_14ComposedLayoutINS4_7SwizzleILi3ELi4ELi3EEENS4_18smem_ptr_flag_bitsILi8EEENSM_INS5_IJNSA_ILi8EEESF_EEENS5_IJSF_SC_EEEEEEENSM_INS5_IJNS5_IJNS5_IJSP_SC_EEENS5_IJSN_SC_EEEEEESC_NS5_IJSO_SB_EEEEEENS5_IJNS5_IJNS5_IJSU_SY_EEESX_EEESW_NS5_IJSC_SY_EEEEEEEEEEEvNS4_8identityENS5_IJNS4_23SM90_TMA_LOAD_MULTICASTES26_EEES24_vS25_EENS_8epilogue10collective18CollectiveEpilogueINS29_23Sm100TmaWarpSpecializedILi4ELi2ELi16ELb1ELb0EEEJNS5_IJNSA_ILi64EEESF_SG_EEENS5_IJNSM_IS2E_SC_EENSM_INS5_IJST_SB_EEENS5_IJSC_S2E_EEEEEEEENS_10bfloat16_tESL_S2L_SL_NS29_6fusion15FusionCallbacksIS2D_NS2M_17LinearCombinationIS2L_fS2L_fLNS_15FloatRoundStyleE2EEES2F_S2K_JEEENS4_5SM1004TMEM4LOAD26SM100_TMEM_LOAD_32dp32b16xES1I_NS1K_INS1L_ILi1ELi4ELi3EEENS1N_ILi16EEENSM_INS5_IJS1P_ST_EEENS5_IJST_SC_EEEEEEENS4_39AutoVectorizingCopyWithAssumedAlignmentILi128EEENS4_14SM90_TMA_STOREES31_S33_S33_EEEvvEEEEvNT_6ParamsE) ;  /* 0xffffff0802287950 */ /* 0x000fea0003c3ffff */
.L_x_237:
[----:B------:R-:W-:-:S00]  /*f760*/  BRA `(.L_x_237) ;  /* 0xfffffffc00fc7947 */ /* 0x000fc0000383ffff */
[----:B------:R-:W-:-:S00]  /*f770*/  NOP ;  /* 0x0000000000007918 */ /* 0x000fc00000000000 */
        /* <DEDUP_REMOVED lines=8> */
.L_x_238:


//--------------------- .nv.global.init           --------------------------
	.section	.nv.global.init,"aw",@progbits
.nv.global.init:
	.type		$str$27,@object
	.size		$str$27,($str$28 - $str$27)
$str$27:
        /*0000*/ 	.byte	0x28, 0x61, 0x64, 0x64, 0x72, 0x65, 0x73, 0x73, 0x20, 0x26, 0x20, 0x6d, 0x61, 0x73, 0x6b, 0x29
        /*0010*/ 	.byte	0x20, 0x3d, 0x3d, 0x20, 0x30, 0x00
	.type		$str$28,@object
	.size		$str$28,($str$26 - $str$28)
$str$28:
        /*0016*/ 	.byte	0x2f, 0x74, 0x6d, 0x70, 0x2f, 0x63, 0x75, 0x74, 0x6c, 0x61, 0x73, 0x73, 0x5f, 0x73, 0x77, 0x65
        /*0026*/ 	.byte	0x65, 0x70, 0x5f, 0x73, 0x72, 0x63, 0x2f, 0x69, 0x6e, 0x63, 0x6c, 0x75, 0x64, 0x65, 0x2f, 0x63
        /*0036*/ 	.byte	0x75, 0x74, 0x65, 0x2f, 0x70, 0x6f, 0x69, 0x6e, 0x74, 0x65, 0x72, 0x5f, 0x66, 0x6c, 0x61, 0x67
        /*0046*/ 	.byte	0x67, 0x65, 0x64, 0x2e, 0x68, 0x70, 0x70, 0x00
	.type		$str$26,@object
	.size		$str$26,($str$25 - $str$26)
$str$26:
        /*004e*/ 	.byte	0x2f, 0x74, 0x6d, 0x70, 0x2f, 0x63, 0x75, 0x74, 0x6c, 0x61, 0x73, 0x73, 0x5f, 0x73, 0x77, 0x65
        /*005e*/ 	.byte	0x65, 0x70, 0x5f, 0x73, 0x72, 0x63, 0x2f, 0x69, 0x6e, 0x63, 0x6c, 0x75, 0x64, 0x65, 0x2f, 0x63
        /*006e*/ 	.byte	0x75, 0x74, 0x65, 0x2f, 0x61, 0x74, 0x6f, 0x6d, 0x2f, 0x63, 0x6f, 0x70, 0x79, 0x5f, 0x74, 0x72
        /*007e*/ 	.byte	0x61, 0x69, 0x74, 0x73, 0x5f, 0x73, 0x6d, 0x31, 0x30, 0x30, 0x2e, 0x68, 0x70, 0x70, 0x00
	.type		$str$25,@object
	.size		$str$25,(__unnamed_1 - $str$25)
$str$25:
        /*008d*/ 	.byte	0x28, 0x28, 0x75, 0x69, 0x6e, 0x74, 0x33, 0x32, 0x5f, 0x74, 0x28, 0x74, 0x68, 0x72, 0x65, 0x61
        /*009d*/ 	.byte	0x64, 0x49, 0x64, 0x78, 0x2e, 0x78, 0x29, 0x20, 0x2f, 0x20, 0x33, 0x32, 0x29, 0x20, 0x25, 0x20
        /*00ad*/ 	.byte	0x34, 0x29, 0x20, 0x3d, 0x3d, 0x20, 0x28, 0x28, 0x28, 0x74, 0x6d, 0x65, 0x6d, 0x5f, 0x61, 0x64
        /*00bd*/ 	.byte	0x64, 0x72, 0x20, 0x3e, 0x3e, 0x20, 0x31, 0x36, 0x29, 0x20, 0x2f, 0x20, 0x33, 0x32, 0x29, 0x20
        /*00cd*/ 	.byte	0x25, 0x20, 0x34, 0x29, 0x00
	.type		__unnamed_1,@object
	.size		__unnamed_1,(__unnamed_2 - __unnamed_1)
__unnamed_1:
        /*00d2*/ 	.byte	0x61, 0x75, 0x74, 0x6f, 0x20, 0x63, 0x75, 0x74, 0x65, 0x3a, 0x3a, 0x61, 0x73, 0x5f, 0x70, 0x6f
        /* <DEDUP_REMOVED lines=24> */
        /*0262*/ 	.byte	0x43, 0x3c, 0x32, 0x30, 0x34, 0x38, 0x3e, 0x3e, 0x3e, 0x3e, 0x5d, 0x00
	.type		__unnamed_2,@object
	.size		__unnamed_2,(.L_2 - __unnamed_2)
__unnamed_2:
        /* <DEDUP_REMOVED lines=40> */
        /*04ee*/ 	.byte	0x3a, 0x3a, 0x43, 0x3c, 0x30, 0x3e, 0x3e, 0x3e, 0x3e, 0x5d, 0x00
.L_2:


//--------------------- .nv.shared._ZN7cutlass13device_kernelINS_4gemm6kernel13GemmUniversalIN4cute5tupleIJiiiiEEENS1_10collective13CollectiveMmaINS1_46MainloopSm100TmaUmmaWarpSpecializedBlockScaledILi3ELi2ELi2ENS5_IJNS4_1CILi2EEENSA_ILi1EEESC_EEEEENS5_IJNSA_ILi128EEESF_NSA_ILi256EEEEEENS5_IJNS_12float_e4m3_tENS_13float_ue8m0_tEEEENS5_IJNS5_IJlSC_lEEENS4_6LayoutINS5_IJNS5_IJNS5_IJNSA_ILi32EEENSA_ILi4EEEEEEiEEESQ_NS5_IJSC_iEEEEEENS5_IJNS5_IJNS5_IJNSA_ILi16EEESO_EEEiEEENS5_IJNS5_IJNSA_ILi0EEESC_EEENSA_ILi512EEEEEENS5_IJSW_iEEEEEEEEEEESK_S13_NS4_8TiledMMAINS4_8MMA_AtomIJNS4_21SM100_MMA_MXF8F6F4_SSISI_SI_fSJ_Li128ELi128ELNS4_4UMMA5MajorE0ELS18_0ELNS17_7ScaleInE0ELS19_0EEEEEENSM_INS5_IJSC_SC_SC_EEENS5_IJSW_SW_SW_EEEEENS5_IJNS4_10UnderscoreES1F_S1F_EEEEENS5_IJNS4_13SM90_TMA_LOADES1I_EEENS5_IJNS4_14ComposedLayoutINS4_7SwizzleILi3ELi4ELi3EEENS4_18smem_ptr_flag_bitsILi8EEENSM_INS5_IJNSA_ILi8EEESF_EEENS5_IJSF_SC_EEEEEEENSM_INS5_IJNS5_IJNS5_IJSP_SC_EEENS5_IJSN_SC_EEEEEESC_NS5_IJSO_SB_EEEEEENS5_IJNS5_IJNS5_IJSU_SY_EEESX_EEESW_NS5_IJSC_SY_EEEEEEEEEEEvNS4_8identityENS5_IJNS4_23SM90_TMA_LOAD_MULTICASTES26_EEES24_vS25_EENS_8epilogue10collective18CollectiveEpilogueINS29_23Sm100TmaWarpSpecializedILi4ELi2ELi16ELb1ELb0EEEJNS5_IJNSA_ILi64EEESF_SG_EEENS5_IJNSM_IS2E_SC_EENSM_INS5_IJST_SB_EEENS5_IJSC_S2E_EEEEEEEENS_10bfloat16_tESL_S2L_SL_NS29_6fusion15FusionCallbacksIS2D_NS2M_17LinearCombinationIS2L_fS2L_fLNS_15FloatRoundStyleE2EEES2F_S2K_JEEENS4_5SM1004TMEM4LOAD26SM100_TMEM_LOAD_32dp32b16xES1I_NS1K_INS1L_ILi1ELi4ELi3EEENS1N_ILi16EEENSM_INS5_IJS1P_ST_EEENS5_IJST_SC_EEEEEEENS4_39AutoVectorizingCopyWithAssumedAlignmentILi128EEENS4_14SM90_TMA_STOREES31_S33_S33_EEEvvEEEEvNT_6ParamsE --------------------------
	.section	.nv.shared._ZN7cutlass13device_kernelINS_4gemm6kernel13GemmUniversalIN4cute5tupleIJiiiiEEENS1_10collective13CollectiveMmaINS1_46MainloopSm100TmaUmmaWarpSpecializedBlockScaledILi3ELi2ELi2ENS5_IJNS4_1CILi2EEENSA_ILi1EEESC_EEEEENS5_IJNSA_ILi128EEESF_NSA_ILi256EEEEEENS5_IJNS_12float_e4m3_tENS_13float_ue8m0_tEEEENS5_IJNS5_IJlSC_lEEENS4_6LayoutINS5_IJNS5_IJNS5_IJNSA_ILi32EEENSA_ILi4EEEEEEiEEESQ_NS5_IJSC_iEEEEEENS5_IJNS5_IJNS5_IJNSA_ILi16EEESO_EEEiEEENS5_IJNS5_IJNSA_ILi0EEESC_EEENSA_ILi512EEEEEENS5_IJSW_iEEEEEEEEEEESK_S13_NS4_8TiledMMAINS4_8MMA_AtomIJNS4_21SM100_MMA_MXF8F6F4_SSISI_SI_fSJ_Li128ELi128ELNS4_4UMMA5MajorE0ELS18_0ELNS17_7ScaleInE0ELS19_0EEEEEENSM_INS5_IJSC_SC_SC_EEENS5_IJSW_SW_SW_EEEEENS5_IJNS4_10UnderscoreES1F_S1F_EEEEENS5_IJNS4_13SM90_TMA_LOADES1I_EEENS5_IJNS4_14ComposedLayoutINS4_7SwizzleILi3ELi4ELi3EEENS4_18smem_ptr_flag_bitsILi8EEENSM_INS5_IJNSA_ILi8EEESF_EEENS5_IJSF_SC_EEEEEEENSM_INS5_IJNS5_IJNS5_IJSP_SC_EEENS5_IJSN_SC_EEEEEESC_NS5_IJSO_SB_EEEEEENS5_IJNS5_IJNS5_IJSU_SY_EEESX_EEESW_NS5_IJSC_SY_EEEEEEEEEEEvNS4_8identityENS5_IJNS4_23SM90_TMA_LOAD_MULTICASTES26_EEES24_vS25_EENS_8epilogue10collective18CollectiveEpilogueINS29_23Sm100TmaWarpSpecializedILi4ELi2ELi16ELb1ELb0EEEJNS5_IJNSA_ILi64EEESF_SG_EEENS5_IJNSM_IS2E_SC_EENSM_INS5_IJST_SB_EEENS5_IJSC_S2E_EEEEEEEENS_10bfloat16_tESL_S2L_SL_NS29_6fusion15FusionCallbacksIS2D_NS2M_17LinearCombinationIS2L_fS2L_fLNS_15FloatRoundStyleE2EEES2F_S2K_JEEENS4_5SM1004TMEM4LOAD26SM100_TMEM_LOAD_32dp32b16xES1I_NS1K_INS1L_ILi1ELi4ELi3EEENS1N_ILi16EEENSM_INS5_IJS1P_ST_EEENS5_IJST_SC_EEEEEEENS4_39AutoVectorizingCopyWithAssumedAlignmentILi128EEENS4_14SM90_TMA_STOREES31_S33_S33_EEEvvEEEEvNT_6ParamsE,"aw",@nobits
	.sectionflags	@""
	.align	16
	.zero		1024


//--------------------- .nv.shared.reserved.0     --------------------------
	.section	.nv.shared.reserved.0,"aw",@nobits
	.weak		__nv_reservedSMEM_offset_0_alias
	.size		__nv_reservedSMEM_offset_0_alias, 0, 64
	.other		__nv_reservedSMEM_offset_0_alias,@"STO_CUDA_RESERVED_SHARED STV_DEFAULT"
__nv_reservedSMEM_offset_0_alias:
	.zero		0
.nv.shared.reserved.0:
	.zero		64
	.weak		__nv_reservedSMEM_tcgen05_partition
	.type		__nv_reservedSMEM_tcgen05_partition,@object
	.size		__nv_reservedSMEM_tcgen05_partition,(.L_0 - __nv_reservedSMEM_tcgen05_partition)
__nv_reservedSMEM_tcgen05_partition:
	.zero		32
.L_0:


//--------------------- .nv.global                --------------------------
	.section	.nv.global,"aw",@nobits
.nv.global:
	.type		_ZN40_INTERNAL_085825a4_4_k_cu_67214334_355334cute1_E,@object
	.size		_ZN40_INTERNAL_085825a4_4_k_cu_67214334_355334cute1_E,(_ZN40_INTERNAL_085825a4_4_k_cu_67214334_355334cuda3std3__45__cpo6cbeginE - _ZN40_INTERNAL_085825a4_4_k_cu_67214334_355334cute1_E)
_ZN40_INTERNAL_085825a4_4_k_cu_67214334_355334cute1_E:
	.zero		1
	.type		_ZN40_INTERNAL_085825a4_4_k_cu_67214334_355334cuda3std3__45__cpo6cbeginE,@object
	.size		_ZN40_INTERNAL_085825a4_4_k_cu_67214334_355334cuda3std3__45__cpo6cbeginE,(_ZN40_INTERNAL_085825a4_4_k_cu_67214334_355334cuda3std3__48in_placeE - _ZN40_INTERNAL_085825a4_4_k_cu_67214334_355334cuda3std3__45__cpo6cbeginE)
_ZN40_INTERNAL_085825a4_4_k_cu_67214334_355334cuda3std3__45__cpo6cbeginE:
	.zero		1
	.type		_ZN40_INTERNAL_085825a4_4_k_cu_67214334_355334cuda3std3__48in_placeE,@object
	.size		_ZN40_INTERNAL_085825a4_4_k_cu_67214334_355334cuda3std3__48in_placeE,(_ZN40_INTERNAL_085825a4_4_k_cu_67214334_355334cuda3std6ranges3__45__cpo9iter_moveE - _ZN40_INTERNAL_085825a4_4_k_cu_67214334_355334cuda3std3__48in_placeE)
_ZN40_INTERNAL_085825a4_4_k_cu_67214334_355334cuda3std3__48in_placeE:
	.zero		1
	.type		_ZN40_INTERNAL_085825a4_4_k_cu_67214334_355334cuda3std6ranges3__45__cpo9iter_moveE,@object
	.size		_ZN40_INTERNAL_085825a4_4_k_cu_67214334_355334cuda3std6ranges3__45__cpo9iter_moveE,(_ZN40_INTERNAL_085825a4_4_k_cu_67214334_355334cuda3std3__45__cpo5beginE - _ZN40_INTERNAL_085825a4_4_k_cu_67214334_355334cuda3std6ranges3__45__cpo9iter_moveE)
_ZN40_INTERNAL_085825a4_4_k_cu_67214334_355334cuda3std6ranges3__45__cpo9iter_moveE:
	.zero		1
	.type		_ZN40_INTERNAL_085825a4_4_k_cu_67214334_355334cuda3std3__45__cpo5beginE,@object
	.size		_ZN40_INTERNAL_085825a4_4_k_cu_67214334_355334cuda3std3__45__cpo5beginE,(_ZN40_INTERNAL_085825a4_4_k_cu_67214334_355334cuda3std3__442_GLOBAL__N__085825a4_4_k_cu_67214334_355336ignoreE - _ZN40_INTERNAL_085825a4_4_k_cu_67214334_355334cuda3std3__45__cpo5beginE)
_ZN40_INTERNAL_085825a4_4_k_cu_67214334_355334cuda3std3__45__cpo5beginE:
	.zero		1
	.type		_ZN40_INTERNAL_085825a4_4_k_cu_67214334_355334cuda3std3__442_GLOBAL__N__085825a4_4_k_cu_67214334_355336ignoreE,@object
	.size		_ZN40_INTERNAL_085825a4_4_k_cu_67214334_355334cuda3std3__442_GLOBAL__N__085825a4_4_k_cu_67214334_355336ignoreE,(_ZN40_INTERNAL_085825a4_4_k_cu_67214334_355334cute7productE - _ZN40_INTERNAL_085825a4_4_k_cu_67214334_355334cuda3std3__442_GLOBAL__N__085825a4_4_k_cu_67214334_355336ignoreE)
_ZN40_INTERNAL_085825a4_4_k_cu_67214334_355334cuda3std3__442_GLOBAL__N__085825a4_4_k_cu_67214334_355336ignoreE:
	.zero		1
	.type		_ZN40_INTERNAL_085825a4_4_k_cu_67214334_355334cute7productE,@object
	.size		_ZN40_INTERNAL_085825a4_4_k_cu_67214334_355334cute7productE,(_ZN40_INTERNAL_085825a4_4_k_cu_67214334_355334cuda3std3__45__cpo3endE - _ZN40_INTERNAL_085825a4_4_k_cu_67214334_355334cute7productE)
_ZN40_INTERNAL_085825a4_4_k_cu_67214334_355334cute7productE:
	.zero		1
	.type		_ZN40_INTERNAL_085825a4_4_k_cu_67214334_355334cuda3std3__45__cpo3endE,@object
	.size		_ZN40_INTERNAL_085825a4_4_k_cu_67214334_355334cuda3std3__45__cpo3endE,(_ZN40_INTERNAL_085825a4_4_k_cu_67214334_355334cuda3std3__419piecewise_constructE - _ZN40_INTERNAL_085825a4_4_k_cu_67214334_355334cuda3std3__45__cpo3endE)
_ZN40_INTERNAL_085825a4_4_k_cu_67214334_355334cuda3std3__45__cpo3endE:
	.zero		1
	.type		_ZN40_INTERNAL_085825a4_4_k_cu_67214334_355334cuda3std3__419piecewise_constructE,@object
	.size		_ZN40_INTERNAL_085825a4_4_k_cu_67214334_355334cuda3std3__419piecewise_constructE,(_ZN40_INTERNAL_085825a4_4_k_cu_67214334_355334cuda3std3__45__cpo4cendE - _ZN40_INTERNAL_085825a4_4_k_cu_67214334_355334cuda3std3__419piecewise_constructE)
_ZN40_INTERNAL_085825a4_4_k_cu_67214334_355334cuda3std3__419piecewise_constructE:
	.zero		1
	.type		_ZN40_INTERNAL_085825a4_4_k_cu_67214334_355334cuda3std3__45__cpo4cendE,@object
	.size		_ZN40_INTERNAL_085825a4_4_k_cu_67214334_355334cuda3std3__45__cpo4cendE,(_ZN40_INTERNAL_085825a4_4_k_cu_67214334_355334cuda3std6ranges3__45__cpo4swapE - _ZN40_INTERNAL_085825a4_4_k_cu_67214334_355334cuda3std3__45__cpo4cendE)
_ZN40_INTERNAL_085825a4_4_k_cu_67214334_355334cuda3std3__45__cpo4cendE:
	.zero		1
	.type		_ZN40_INTERNAL_085825a4_4_k_cu_67214334_355334cuda3std6ranges3__45__cpo4swapE,@object
	.size		_ZN40_INTERNAL_085825a4_4_k_cu_67214334_355334cuda3std6ranges3__45__cpo4swapE,(.L_10 - _ZN40_INTERNAL_085825a4_4_k_cu_67214334_355334cuda3std6ranges3__45__cpo4swapE)
_ZN40_INTERNAL_085825a4_4_k_cu_67214334_355334cuda3std6ranges3__45__cpo4swapE:
	.zero		1
.L_10:


//--------------------- .nv.constant0._ZN7cutlass13device_kernelINS_4gemm6kernel13GemmUniversalIN4cute5tupleIJiiiiEEENS1_10collective13CollectiveMmaINS1_46MainloopSm100TmaUmmaWarpSpecializedBlockScaledILi3ELi2ELi2ENS5_IJNS4_1CILi2EEENSA_ILi1EEESC_EEEEENS5_IJNSA_ILi128EEESF_NSA_ILi256EEEEEENS5_IJNS_12float_e4m3_tENS_13float_ue8m0_tEEEENS5_IJNS5_IJlSC_lEEENS4_6LayoutINS5_IJNS5_IJNS5_IJNSA_ILi32EEENSA_ILi4EEEEEEiEEESQ_NS5_IJSC_iEEEEEENS5_IJNS5_IJNS5_IJNSA_ILi16EEESO_EEEiEEENS5_IJNS5_IJNSA_ILi0EEESC_EEENSA_ILi512EEEEEENS5_IJSW_iEEEEEEEEEEESK_S13_NS4_8TiledMMAINS4_8MMA_AtomIJNS4_21SM100_MMA_MXF8F6F4_SSISI_SI_fSJ_Li128ELi128ELNS4_4UMMA5MajorE0ELS18_0ELNS17_7ScaleInE0ELS19_0EEEEEENSM_INS5_IJSC_SC_SC_EEENS5_IJSW_SW_SW_EEEEENS5_IJNS4_10UnderscoreES1F_S1F_EEEEENS5_IJNS4_13SM90_TMA_LOADES1I_EEENS5_IJNS4_14ComposedLayoutINS4_7SwizzleILi3ELi4ELi3EEENS4_18smem_ptr_flag_bitsILi8EEENSM_INS5_IJNSA_ILi8EEESF_EEENS5_IJSF_SC_EEEEEEENSM_INS5_IJNS5_IJNS5_IJSP_SC_EEENS5_IJSN_SC_EEEEEESC_NS5_IJSO_SB_EEEEEENS5_IJNS5_IJNS5_IJSU_SY_EEESX_EEESW_NS5_IJSC_SY_EEEEEEEEEEEvNS4_8identityENS5_IJNS4_23SM90_TMA_LOAD_MULTICASTES26_EEES24_vS25_EENS_8epilogue10collective18CollectiveEpilogueINS29_23Sm100TmaWarpSpecializedILi4ELi2ELi16ELb1ELb0EEEJNS5_IJNSA_ILi64EEESF_SG_EEENS5_IJNSM_IS2E_SC_EENSM_INS5_IJST_SB_EEENS5_IJSC_S2E_EEEEEEEENS_10bfloat16_tESL_S2L_SL_NS29_6fusion15FusionCallbacksIS2D_NS2M_17LinearCombinationIS2L_fS2L_fLNS_15FloatRoundStyleE2EEES2F_S2K_JEEENS4_5SM1004TMEM4LOAD26SM100_TMEM_LOAD_32dp32b16xES1I_NS1K_INS1L_ILi1ELi4ELi3EEENS1N_ILi16EEENSM_INS5_IJS1P_ST_EEENS5_IJST_SC_EEEEEEENS4_39AutoVectorizingCopyWithAssumedAlignmentILi128EEENS4_14SM90_TMA_STOREES31_S33_S33_EEEvvEEEEvNT_6ParamsE --------------------------
	.section	.nv.constant0._ZN7cutlass13device_kernelINS_4gemm6kernel13GemmUniversalIN4cute5tupleIJiiiiEEENS1_10collective13CollectiveMmaINS1_46MainloopSm100TmaUmmaWarpSpecializedBlockScaledILi3ELi2ELi2ENS5_IJNS4_1CILi2EEENSA_ILi1EEESC_EEEEENS5_IJNSA_ILi128EEESF_NSA_ILi256EEEEEENS5_IJNS_12float_e4m3_tENS_13float_ue8m0_tEEEENS5_IJNS5_IJlSC_lEEENS4_6LayoutINS5_IJNS5_IJNS5_IJNSA_ILi32EEENSA_ILi4EEEEEEiEEESQ_NS5_IJSC_iEEEEEENS5_IJNS5_IJNS5_IJNSA_ILi16EEESO_EEEiEEENS5_IJNS5_IJNSA_ILi0EEESC_EEENSA_ILi512EEEEEENS5_IJSW_iEEEEEEEEEEESK_S13_NS4_8TiledMMAINS4_8MMA_AtomIJNS4_21SM100_MMA_MXF8F6F4_SSISI_SI_fSJ_Li128ELi128ELNS4_4UMMA5MajorE0ELS18_0ELNS17_7ScaleInE0ELS19_0EEEEEENSM_INS5_IJSC_SC_SC_EEENS5_IJSW_SW_SW_EEEEENS5_IJNS4_10UnderscoreES1F_S1F_EEEEENS5_IJNS4_13SM90_TMA_LOADES1I_EEENS5_IJNS4_14ComposedLayoutINS4_7SwizzleILi3ELi4ELi3EEENS4_18smem_ptr_flag_bitsILi8EEENSM_INS5_IJNSA_ILi8EEESF_EEENS5_IJSF_SC_EEEEEEENSM_INS5_IJNS5_IJNS5_IJSP_SC_EEENS5_IJSN_SC_EEEEEESC_NS5_IJSO_SB_EEEEEENS5_IJNS5_IJNS5_IJSU_SY_EEESX_EEESW_NS5_IJSC_SY_EEEEEEEEEEEvNS4_8identityENS5_IJNS4_23SM90_TMA_LOAD_MULTICASTES26_EEES24_vS25_EENS_8epilogue10collective18CollectiveEpilogueINS29_23Sm100TmaWarpSpecializedILi4ELi2ELi16ELb1ELb0EEEJNS5_IJNSA_ILi64EEESF_SG_EEENS5_IJNSM_IS2E_SC_EENSM_INS5_IJST_SB_EEENS5_IJSC_S2E_EEEEEEEENS_10bfloat16_tESL_S2L_SL_NS29_6fusion15FusionCallbacksIS2D_NS2M_17LinearCombinationIS2L_fS2L_fLNS_15FloatRoundStyleE2EEES2F_S2K_JEEENS4_5SM1004TMEM4LOAD26SM100_TMEM_LOAD_32dp32b16xES1I_NS1K_INS1L_ILi1ELi4ELi3EEENS1N_ILi16EEENSM_INS5_IJS1P_ST_EEENS5_IJST_SC_EEEEEEENS4_39AutoVectorizingCopyWithAssumedAlignmentILi128EEENS4_14SM90_TMA_STOREES31_S33_S33_EEEvvEEEEvNT_6ParamsE,"a",@progbits
	.sectionflags	@""
	.align	4
.nv.constant0._ZN7cutlass13device_kernelINS_4gemm6kernel13GemmUniversalIN4cute5tupleIJiiiiEEENS1_10collective13CollectiveMmaINS1_46MainloopSm100TmaUmmaWarpSpecializedBlockScaledILi3ELi2ELi2ENS5_IJNS4_1CILi2EEENSA_ILi1EEESC_EEEEENS5_IJNSA_ILi128EEESF_NSA_ILi256EEEEEENS5_IJNS_12float_e4m3_tENS_13float_ue8m0_tEEEENS5_IJNS5_IJlSC_lEEENS4_6LayoutINS5_IJNS5_IJNS5_IJNSA_ILi32EEENSA_ILi4EEEEEEiEEESQ_NS5_IJSC_iEEEEEENS5_IJNS5_IJNS5_IJNSA_ILi16EEESO_EEEiEEENS5_IJNS5_IJNSA_ILi0EEESC_EEENSA_ILi512EEEEEENS5_IJSW_iEEEEEEEEEEESK_S13_NS4_8TiledMMAINS4_8MMA_AtomIJNS4_21SM100_MMA_MXF8F6F4_SSISI_SI_fSJ_Li128ELi128ELNS4_4UMMA5MajorE0ELS18_0ELNS17_7ScaleInE0ELS19_0EEEEEENSM_INS5_IJSC_SC_SC_EEENS5_IJSW_SW_SW_EEEEENS5_IJNS4_10UnderscoreES1F_S1F_EEEEENS5_IJNS4_13SM90_TMA_LOADES1I_EEENS5_IJNS4_14ComposedLayoutINS4_7SwizzleILi3ELi4ELi3EEENS4_18smem_ptr_flag_bitsILi8EEENSM_INS5_IJNSA_ILi8EEESF_EEENS5_IJSF_SC_EEEEEEENSM_INS5_IJNS5_IJNS5_IJSP_SC_EEENS5_IJSN_SC_EEEEEESC_NS5_IJSO_SB_EEEEEENS5_IJNS5_IJNS5_IJSU_SY_EEESX_EEESW_NS5_IJSC_SY_EEEEEEEEEEEvNS4_8identityENS5_IJNS4_23SM90_TMA_LOAD_MULTICASTES26_EEES24_vS25_EENS_8epilogue10collective18CollectiveEpilogueINS29_23Sm100TmaWarpSpecializedILi4ELi2ELi16ELb1ELb0EEEJNS5_IJNSA_ILi64EEESF_SG_EEENS5_IJNSM_IS2E_SC_EENSM_INS5_IJST_SB_EEENS5_IJSC_S2E_EEEEEEEENS_10bfloat16_tESL_S2L_SL_NS29_6fusion15FusionCallbacksIS2D_NS2M_17LinearCombinationIS2L_fS2L_fLNS_15FloatRoundStyleE2EEES2F_S2K_JEEENS4_5SM1004TMEM4LOAD26SM100_TMEM_LOAD_32dp32b16xES1I_NS1K_INS1L_ILi1ELi4ELi3EEENS1N_ILi16EEENSM_INS5_IJS1P_ST_EEENS5_IJST_SC_EEEEEEENS4_39AutoVectorizingCopyWithAssumedAlignmentILi128EEENS4_14SM90_TMA_STOREES31_S33_S33_EEEvvEEEEvNT_6ParamsE:
	.zero		3968


//--------------------- SYMBOLS --------------------------

	.type		.nv.reservedSmem.offset0,@object
	.size		.nv.reservedSmem.offset0,0x4
	.type		.nv.reservedSmem.cap,@object
	.size		.nv.reservedSmem.cap,0x4
	.type		__assertfail,@function
